# CuTe-DSL kernel — source=fa4 family=fa4_fwd_sm100
# config = {"dtype": "BFloat16", "causal": false, "use_2cta": true, "q_stage": 2, "head_dim": 96}


// ===== COMPILED SASS (sm_100a) =====

	.target	sm_100a

	.elftype	@"ET_EXEC"


//--------------------- .note.nv.tkinfo           --------------------------
	.section	.note.nv.tkinfo,"",@"SHT_NOTE"
	.sectionflags	@"SHF_NOTE_NV_TKINFO"
	.tkinfo
        /*0018*/ 	.word	0x00000081
        /*0030*/ 	.string	""
        /*0030*/ 	.string	"ptxas"
        /*0030*/ 	.string	"Cuda compilation tools, release 12.9, V12.9.83"
        /*0030*/ 	.string	"Build system must define TOOLS_VERSION_EXTENDED"
        /*0030*/ 	.string	"-O 3 -arch sm_100a "



//--------------------- .note.nv.cuver            --------------------------
	.section	.note.nv.cuver,"",@"SHT_NOTE"
	.sectionflags	@"SHF_NOTE_NV_CUVER"
        /*0018*/ 	.short	0x0001
        /*001a*/ 	.short	0x0064
        /*001c*/ 	.short	0x0001
        /*001e*/ 	.short	0x0000
        /*0020*/ 	.short	0x0001
        /*0022*/ 	.short	0x0000


//--------------------- .nv.info                  --------------------------
	.section	.nv.info,"",@"SHT_CUDA_INFO"
	.align	4


	//----- nvinfo : EIATTR_REGCOUNT
	.align		4
        /*0000*/ 	.byte	0x04, 0x2f
        /*0002*/ 	.short	(.L_6 - .L_5)
	.align		4
.L_5:
        /*0004*/ 	.word	index@(kernel_cutlass_kernel_flash_attncuteflash_fwd_sm100FlashAttentionForwardSm100_object_at__tensor0000o9611101213_tensor0000o9611101213_tensor0000o9610111213_tensor0000o9611101213_tensorptrf_0)
        /*0008*/ 	.word	0x00000080


	//----- nvinfo : EIATTR_FRAME_SIZE
	.align		4
.L_6:
        /*000c*/ 	.byte	0x04, 0x11
        /*000e*/ 	.short	(.L_8 - .L_7)
	.align		4
.L_7:
        /*0010*/ 	.word	index@($__internal_2_$__cuda_sm10x_tcgen05_guardrail_trap_unallocated_columns_being_dealloced)
        /*0014*/ 	.word	0x00000000


	//----- nvinfo : EIATTR_FRAME_SIZE
	.align		4
.L_8:
        /*0018*/ 	.byte	0x04, 0x11
        /*001a*/ 	.short	(.L_10 - .L_9)
	.align		4
.L_9:
        /*001c*/ 	.word	index@($__internal_1_$__cuda_sm10x_tcgen05_guardrail_trap_phase_invalid_during_alloc)
        /*0020*/ 	.word	0x00000000


	//----- nvinfo : EIATTR_FRAME_SIZE
	.align		4
.L_10:
        /*0024*/ 	.byte	0x04, 0x11
        /*0026*/ 	.short	(.L_12 - .L_11)
	.align		4
.L_11:
        /*0028*/ 	.word	index@($__internal_0_$__cuda_sm10x_tcgen05_guardrail_trap_col_being_dealloced_not_returned_by_alloc)
        /*002c*/ 	.word	0x00000000


	//----- nvinfo : EIATTR_FRAME_SIZE
	.align		4
.L_12:
        /*0030*/ 	.byte	0x04, 0x11
        /*0032*/ 	.short	(.L_14 - .L_13)
	.align		4
.L_13:
        /*0034*/ 	.word	index@(kernel_cutlass_kernel_flash_attncuteflash_fwd_sm100FlashAttentionForwardSm100_object_at__tensor0000o9611101213_tensor0000o9611101213_tensor0000o9610111213_tensor0000o9611101213_tensorptrf_0)
        /*0038*/ 	.word	0x00000000


	//----- nvinfo : EIATTR_MIN_STACK_SIZE
	.align		4
.L_14:
        /*003c*/ 	.byte	0x04, 0x12
        /*003e*/ 	.short	(.L_16 - .L_15)
	.align		4
.L_15:
        /*0040*/ 	.word	index@(kernel_cutlass_kernel_flash_attncuteflash_fwd_sm100FlashAttentionForwardSm100_object_at__tensor0000o9611101213_tensor0000o9611101213_tensor0000o9610111213_tensor0000o9611101213_tensorptrf_0)
        /*0044*/ 	.word	0x00000000
.L_16:


//--------------------- .nv.info.kernel_cutlass_kernel_flash_attncuteflash_fwd_sm100FlashAttentionForwardSm100_object_at__tensor0000o9611101213_tensor0000o9611101213_tensor0000o9610111213_tensor0000o9611101213_tensorptrf_0 --------------------------
	.section	.nv.info.kernel_cutlass_kernel_flash_attncuteflash_fwd_sm100FlashAttentionForwardSm100_object_at__tensor0000o9611101213_tensor0000o9611101213_tensor0000o9610111213_tensor0000o9611101213_tensorptrf_0,"",@"SHT_CUDA_INFO"
	.sectionflags	@""
	.align	4


	//----- nvinfo : EIATTR_CUDA_API_VERSION
	.align		4
        /*0000*/ 	.byte	0x04, 0x37
        /*0002*/ 	.short	(.L_18 - .L_17)
.L_17:
        /*0004*/ 	.word	0x00000081


	//----- nvinfo : EIATTR_KPARAM_INFO
	.align		4
.L_18:
        /*0008*/ 	.byte	0x04, 0x17
        /*000a*/ 	.short	(.L_20 - .L_19)
.L_19:
        /*000c*/ 	.word	0x00000000
        /*0010*/ 	.short	0x000f
        /*0012*/ 	.short	0x02a8
        /*0014*/ 	.byte	0x00, 0xf0, 0x11, 0x00


	//----- nvinfo : EIATTR_KPARAM_INFO
	.align		4
.L_20:
        /*0018*/ 	.byte	0x04, 0x17
        /*001a*/ 	.short	(.L_22 - .L_21)
.L_21:
        /*001c*/ 	.word	0x00000000
        /*0020*/ 	.short	0x000e
        /*0022*/ 	.short	0x02a4
        /*0024*/ 	.byte	0x00, 0xf0, 0x11, 0x00


	//----- nvinfo : EIATTR_KPARAM_INFO
	.align		4
.L_22:
        /*0028*/ 	.byte	0x04, 0x17
        /*002a*/ 	.short	(.L_24 - .L_23)
.L_23:
        /*002c*/ 	.word	0x00000000
        /*0030*/ 	.short	0x000d
        /*0032*/ 	.short	0x0298
        /*0034*/ 	.byte	0x00, 0xf0, 0x31, 0x00


	//----- nvinfo : EIATTR_KPARAM_INFO
	.align		4
.L_24:
        /*0038*/ 	.byte	0x04, 0x17
        /*003a*/ 	.short	(.L_26 - .L_25)
.L_25:
        /*003c*/ 	.word	0x00000000
        /*0040*/ 	.short	0x000c
        /*0042*/ 	.short	0x028c
        /*0044*/ 	.byte	0x00, 0xf0, 0x31, 0x00


	//----- nvinfo : EIATTR_KPARAM_INFO
	.align		4
.L_26:
        /*0048*/ 	.byte	0x04, 0x17
        /*004a*/ 	.short	(.L_28 - .L_27)
.L_27:
        /*004c*/ 	.word	0x00000000
        /*0050*/ 	.short	0x000b
        /*0052*/ 	.short	0x0287
        /*0054*/ 	.byte	0x00, 0xf0, 0x0d, 0x00


	//----- nvinfo : EIATTR_KPARAM_INFO
	.align		4
.L_28:
        /*0058*/ 	.byte	0x04, 0x17
        /*005a*/ 	.short	(.L_30 - .L_29)
.L_29:
        /*005c*/ 	.word	0x00000000
        /*0060*/ 	.short	0x000a
        /*0062*/ 	.short	0x0284
        /*0064*/ 	.byte	0x00, 0xf0, 0x0d, 0x00


	//----- nvinfo : EIATTR_KPARAM_INFO
	.align		4
.L_30:
        /*0068*/ 	.byte	0x04, 0x17
        /*006a*/ 	.short	(.L_32 - .L_31)
.L_31:
        /*006c*/ 	.word	0x00000000
        /*0070*/ 	.short	0x0009
        /*0072*/ 	.short	0x0280
        /*0074*/ 	.byte	0x00, 0xf0, 0x11, 0x00


	//----- nvinfo : EIATTR_KPARAM_INFO
	.align		4
.L_32:
        /*0078*/ 	.byte	0x04, 0x17
        /*007a*/ 	.short	(.L_34 - .L_33)
.L_33:
        /*007c*/ 	.word	0x00000000
        /*0080*/ 	.short	0x0008
        /*0082*/ 	.short	0x0200
        /*0084*/ 	.byte	0x00, 0xf0, 0x01, 0x02


	//----- nvinfo : EIATTR_KPARAM_INFO
	.align		4
.L_34:
        /*0088*/ 	.byte	0x04, 0x17
        /*008a*/ 	.short	(.L_36 - .L_35)
.L_35:
        /*008c*/ 	.word	0x00000000
        /*0090*/ 	.short	0x0007
        /*0092*/ 	.short	0x0180
        /*0094*/ 	.byte	0x00, 0xf0, 0x01, 0x02


	//----- nvinfo : EIATTR_KPARAM_INFO
	.align		4
.L_36:
        /*0098*/ 	.byte	0x04, 0x17
        /*009a*/ 	.short	(.L_38 - .L_37)
.L_37:
        /*009c*/ 	.word	0x00000000
        /*00a0*/ 	.short	0x0006
        /*00a2*/ 	.short	0x0100
        /*00a4*/ 	.byte	0x00, 0xf0, 0x01, 0x02


	//----- nvinfo : EIATTR_KPARAM_INFO
	.align		4
.L_38:
        /*00a8*/ 	.byte	0x04, 0x17
        /*00aa*/ 	.short	(.L_40 - .L_39)
.L_39:
        /*00ac*/ 	.word	0x00000000
        /*00b0*/ 	.short	0x0005
        /*00b2*/ 	.short	0x0080
        /*00b4*/ 	.byte	0x00, 0xf0, 0x01, 0x02


	//----- nvinfo : EIATTR_KPARAM_INFO
	.align		4
.L_40:
        /*00b8*/ 	.byte	0x04, 0x17
        /*00ba*/ 	.short	(.L_42 - .L_41)
.L_41:
        /*00bc*/ 	.word	0x00000000
        /*00c0*/ 	.short	0x0004
        /*00c2*/ 	.short	0x0030
        /*00c4*/ 	.byte	0x00, 0xf0, 0xa1, 0x00


	//----- nvinfo : EIATTR_KPARAM_INFO
	.align		4
.L_42:
        /*00c8*/ 	.byte	0x04, 0x17
        /*00ca*/ 	.short	(.L_44 - .L_43)
.L_43:
        /*00cc*/ 	.word	0x00000000
        /*00d0*/ 	.short	0x0003
        /*00d2*/ 	.short	0x0024
        /*00d4*/ 	.byte	0x00, 0xf0, 0x31, 0x00


	//----- nvinfo : EIATTR_KPARAM_INFO
	.align		4
.L_44:
        /*00d8*/ 	.byte	0x04, 0x17
        /*00da*/ 	.short	(.L_46 - .L_45)
.L_45:
        /*00dc*/ 	.word	0x00000000
        /*00e0*/ 	.short	0x0002
        /*00e2*/ 	.short	0x0018
        /*00e4*/ 	.byte	0x00, 0xf0, 0x31, 0x00


	//----- nvinfo : EIATTR_KPARAM_INFO
	.align		4
.L_46:
        /*00e8*/ 	.byte	0x04, 0x17
        /*00ea*/ 	.short	(.L_48 - .L_47)
.L_47:
        /*00ec*/ 	.word	0x00000000
        /*00f0*/ 	.short	0x0001
        /*00f2*/ 	.short	0x000c
        /*00f4*/ 	.byte	0x00, 0xf0, 0x31, 0x00


	//----- nvinfo : EIATTR_KPARAM_INFO
	.align		4
.L_48:
        /*00f8*/ 	.byte	0x04, 0x17
        /*00fa*/ 	.short	(.L_50 - .L_49)
.L_49:
        /*00fc*/ 	.word	0x00000000
        /*0100*/ 	.short	0x0000
        /*0102*/ 	.short	0x0000
        /*0104*/ 	.byte	0x00, 0xf0, 0x31, 0x00


	//----- nvinfo : EIATTR_AT_ENTRY_FRAGMENTS
	.align		4
.L_50:
        /*0108*/ 	.byte	0x04, 0x4f
        /*010a*/ 	.short	(.L_52 - .L_51)


	//   ....[0]....
.L_51:
        /*010c*/ 	.word	0x00000004


	//   ....[1]....
        /*0110*/ 	.word	0x00000005


	//----- nvinfo : EIATTR_RESERVED_SMEM_USED
	.align		4
.L_52:
        /*0114*/ 	.byte	0x01, 0x41
	.zero		2


	//----- nvinfo : EIATTR_SPARSE_MMA_MASK
	.align		4
        /*0118*/ 	.byte	0x03, 0x50
        /*011a*/ 	.short	0x0000


	//----- nvinfo : EIATTR_TCGEN05_2CTA_USED
	.align		4
        /*011c*/ 	.byte	0x01, 0x52
	.zero		2


	//----- nvinfo : EIATTR_MAXREG_COUNT
	.align		4
        /*0120*/ 	.byte	0x03, 0x1b
        /*0122*/ 	.short	0x0080


	//----- nvinfo : EIATTR_NUM_BARRIERS
	.align		4
        /*0124*/ 	.byte	0x02, 0x4c
        /*0126*/ 	.byte	0x10
	.zero		1


	//----- nvinfo : EIATTR_INT_WARP_WIDE_INSTR_OFFSETS
	.align		4
        /*0128*/ 	.byte	0x04, 0x31
        /*012a*/ 	.short	(.L_54 - .L_53)


	//   ....[0]....
.L_53:
        /*012c*/ 	.word	0x00005460


	//   ....[1]....
        /*0130*/ 	.word	0x00005490


	//----- nvinfo : EIATTR_COOP_GROUP_MASK_REGIDS
	.align		4
.L_54:
        /*0134*/ 	.byte	0x04, 0x29
        /*0136*/ 	.short	(.L_56 - .L_55)


	//   ....[0]....
.L_55:
        /*0138*/ 	.word	0xffffffff


	//   ....[1]....
        /*013c*/ 	.word	0xffffffff


	//   ....[2]....
        /*0140*/ 	.word	0xffffffff


	//   ....[3]....
        /*0144*/ 	.word	0xffffffff


	//   ....[4]....
        /*0148*/ 	.word	0xffffffff


	//   ....[5]....
        /*014c*/ 	.word	0xffffffff


	//   ....[6]....
        /*0150*/ 	.word	0xffffffff


	//   ....[7]....
        /*0154*/ 	.word	0xffffffff


	//   ....[8]....
        /*0158*/ 	.word	0xffffffff


	//----- nvinfo : EIATTR_COOP_GROUP_INSTR_OFFSETS
	.align		4
.L_56:
        /*015c*/ 	.byte	0x04, 0x28
        /*015e*/ 	.short	(.L_58 - .L_57)


	//   ....[0]....
.L_57:
        /*0160*/ 	.word	0x00000990


	//   ....[1]....
        /*0164*/ 	.word	0x00002850


	//   ....[2]....
        /*0168*/ 	.word	0x00002eb0


	//   ....[3]....
        /*016c*/ 	.word	0x000052d0


	//   ....[4]....
        /*0170*/ 	.word	0x00005550


	//   ....[5]....
        /*0174*/ 	.word	0x00008810


	//   ....[6]....
        /*0178*/ 	.word	0x0000a3d0


	//   ....[7]....
        /*017c*/ 	.word	0x0000b2d0


	//   ....[8]....
        /*0180*/ 	.word	0x0000b760


	//----- nvinfo : EIATTR_REG_RECONFIG
	.align		4
.L_58:
        /*0184*/ 	.byte	0x01, 0x54
	.zero		2


	//----- nvinfo : EIATTR_VRC_CTA_INIT_COUNT
	.align		4
        /*0188*/ 	.byte	0x02, 0x4a
        /*018a*/ 	.byte	0x80
	.zero		1


	//----- nvinfo : EIATTR_MBARRIER_INSTR_OFFSETS
	.align		4
        /*018c*/ 	.byte	0x04, 0x39
        /*018e*/ 	.short	(.L_60 - .L_59)


	//   ....[0]....
.L_59:
        /*0190*/ 	.word	0x00000360
        /*0194*/ 	.word	0x000000ff
        /*0198*/ 	.word	0x00000180
        /*019c*/ 	.short	0x0100
        /*019e*/ 	.byte	0x06
	.zero		1


	//   ....[1]....
        /*01a0*/ 	.word	0x00000420
        /*01a4*/ 	.word	0x000000ff
        /*01a8*/ 	.word	0x00000000
        /*01ac*/ 	.short	0x0100
        /*01ae*/ 	.byte	0x04
	.zero		1


	//   ....[2]....
        /*01b0*/ 	.word	0x00000430
        /*01b4*/ 	.word	0x000000ff
        /*01b8*/ 	.word	0x00000008
        /*01bc*/ 	.short	0x0100
        /*01be*/ 	.byte	0x04
	.zero		1


	//   ....[3]....
        /*01c0*/ 	.word	0x00000440
        /*01c4*/ 	.word	0x000000ff
        /*01c8*/ 	.word	0x00000010
        /*01cc*/ 	.short	0x0100
        /*01ce*/ 	.byte	0x04
	.zero		1


	//   ....[4]....
        /*01d0*/ 	.word	0x00000450
        /*01d4*/ 	.word	0x000000ff
        /*01d8*/ 	.word	0x00000018
        /*01dc*/ 	.short	0x0100
        /*01de*/ 	.byte	0x04
	.zero		1


	//   ....[5]....
        /*01e0*/ 	.word	0x00000530
        /*01e4*/ 	.word	0x000000ff
        /*01e8*/ 	.word	0x00000020
        /*01ec*/ 	.short	0x0100
        /*01ee*/ 	.byte	0x04
	.zero		1


	//   ....[6]....
        /*01f0*/ 	.word	0x00000540
        /*01f4*/ 	.word	0x000000ff
        /*01f8*/ 	.word	0x00000028
        /*01fc*/ 	.short	0x0100
        /*01fe*/ 	.byte	0x04
	.zero		1


	//   ....[7]....
        /*0200*/ 	.word	0x00000550
        /*0204*/ 	.word	0x000000ff
        /*0208*/ 	.word	0x00000030
        /*020c*/ 	.short	0x0100
        /*020e*/ 	.byte	0x04
	.zero		1


	//   ....[8]....
        /*0210*/ 	.word	0x00000560
        /*0214*/ 	.word	0x000000ff
        /*0218*/ 	.word	0x00000038
        /*021c*/ 	.short	0x0100
        /*021e*/ 	.byte	0x04
	.zero		1


	//   ....[9]....
        /*0220*/ 	.word	0x00000570
        /*0224*/ 	.word	0x000000ff
        /*0228*/ 	.word	0x00000040
        /*022c*/ 	.short	0x0100
        /*022e*/ 	.byte	0x04
	.zero		1


	//   ....[10]....
        /*0230*/ 	.word	0x00000580
        /*0234*/ 	.word	0x000000ff
        /*0238*/ 	.word	0x00000048
        /*023c*/ 	.short	0x0100
        /*023e*/ 	.byte	0x04
	.zero		1


	//   ....[11]....
        /*0240*/ 	.word	0x00000590
        /*0244*/ 	.word	0x000000ff
        /*0248*/ 	.word	0x00000050
        /*024c*/ 	.short	0x0100
        /*024e*/ 	.byte	0x04
	.zero		1


	//   ....[12]....
        /*0250*/ 	.word	0x000005a0
        /*0254*/ 	.word	0x000000ff
        /*0258*/ 	.word	0x00000058
        /*025c*/ 	.short	0x0100
        /*025e*/ 	.byte	0x04
	.zero		1


	//   ....[13]....
        /*0260*/ 	.word	0x000005b0
        /*0264*/ 	.word	0x000000ff
        /*0268*/ 	.word	0x00000060
        /*026c*/ 	.short	0x0100
        /*026e*/ 	.byte	0x04
	.zero		1


	//   ....[14]....
        /*0270*/ 	.word	0x000005c0
        /*0274*/ 	.word	0x000000ff
        /*0278*/ 	.word	0x00000068
        /*027c*/ 	.short	0x0100
        /*027e*/ 	.byte	0x04
	.zero		1


	//   ....[15]....
        /*0280*/ 	.word	0x000005d0
        /*0284*/ 	.word	0x000000ff
        /*0288*/ 	.word	0x00000070
        /*028c*/ 	.short	0x0100
        /*028e*/ 	.byte	0x04
	.zero		1


	//   ....[16]....
        /*0290*/ 	.word	0x000005e0
        /*0294*/ 	.word	0x000000ff
        /*0298*/ 	.word	0x00000078
        /*029c*/ 	.short	0x0100
        /*029e*/ 	.byte	0x04
	.zero		1


	//   ....[17]....
        /*02a0*/ 	.word	0x000005f0
        /*02a4*/ 	.word	0x000000ff
        /*02a8*/ 	.word	0x00000080
        /*02ac*/ 	.short	0x0100
        /*02ae*/ 	.byte	0x04
	.zero		1


	//   ....[18]....
        /*02b0*/ 	.word	0x00000600
        /*02b4*/ 	.word	0x000000ff
        /*02b8*/ 	.word	0x00000088
        /*02bc*/ 	.short	0x0100
        /*02be*/ 	.byte	0x04
	.zero		1


	//   ....[19]....
        /*02c0*/ 	.word	0x00000610
        /*02c4*/ 	.word	0x000000ff
        /*02c8*/ 	.word	0x00000090
        /*02cc*/ 	.short	0x0100
        /*02ce*/ 	.byte	0x04
	.zero		1


	//   ....[20]....
        /*02d0*/ 	.word	0x00000620
        /*02d4*/ 	.word	0x000000ff
        /*02d8*/ 	.word	0x00000098
        /*02dc*/ 	.short	0x0100
        /*02de*/ 	.byte	0x04
	.zero		1


	//   ....[21]....
        /*02e0*/ 	.word	0x00000630
        /*02e4*/ 	.word	0x000000ff
        /*02e8*/ 	.word	0x000000a0
        /*02ec*/ 	.short	0x0100
        /*02ee*/ 	.byte	0x04
	.zero		1


	//   ....[22]....
        /*02f0*/ 	.word	0x00000640
        /*02f4*/ 	.word	0x000000ff
        /*02f8*/ 	.word	0x000000a8
        /*02fc*/ 	.short	0x0100
        /*02fe*/ 	.byte	0x04
	.zero		1


	//   ....[23]....
        /*0300*/ 	.word	0x00000650
        /*0304*/ 	.word	0x000000ff
        /*0308*/ 	.word	0x000000b0
        /*030c*/ 	.short	0x0100
        /*030e*/ 	.byte	0x04
	.zero		1


	//   ....[24]....
        /*0310*/ 	.word	0x00000660
        /*0314*/ 	.word	0x000000ff
        /*0318*/ 	.word	0x000000b8
        /*031c*/ 	.short	0x0100
        /*031e*/ 	.byte	0x04
	.zero		1


	//   ....[25]....
        /*0320*/ 	.word	0x00000670
        /*0324*/ 	.word	0x000000ff
        /*0328*/ 	.word	0x000000c0
        /*032c*/ 	.short	0x0100
        /*032e*/ 	.byte	0x04
	.zero		1


	//   ....[26]....
        /*0330*/ 	.word	0x00000680
        /*0334*/ 	.word	0x000000ff
        /*0338*/ 	.word	0x000000c8
        /*033c*/ 	.short	0x0100
        /*033e*/ 	.byte	0x04
	.zero		1


	//   ....[27]....
        /*0340*/ 	.word	0x00000690
        /*0344*/ 	.word	0x000000ff
        /*0348*/ 	.word	0x000000d0
        /*034c*/ 	.short	0x0100
        /*034e*/ 	.byte	0x04
	.zero		1


	//   ....[28]....
        /*0350*/ 	.word	0x000006a0
        /*0354*/ 	.word	0x000000ff
        /*0358*/ 	.word	0x000000d8
        /*035c*/ 	.short	0x0100
        /*035e*/ 	.byte	0x04
	.zero		1


	//   ....[29]....
        /*0360*/ 	.word	0x00000840
        /*0364*/ 	.word	0x000000ff
        /*0368*/ 	.word	0x000000e0
        /*036c*/ 	.short	0x0100
        /*036e*/ 	.byte	0x04
	.zero		1


	//   ....[30]....
        /*0370*/ 	.word	0x00000850
        /*0374*/ 	.word	0x000000ff
        /*0378*/ 	.word	0x000000e8
        /*037c*/ 	.short	0x0100
        /*037e*/ 	.byte	0x04
	.zero		1


	//   ....[31]....
        /*0380*/ 	.word	0x00000860
        /*0384*/ 	.word	0x000000ff
        /*0388*/ 	.word	0x000000f0
        /*038c*/ 	.short	0x0100
        /*038e*/ 	.byte	0x04
	.zero		1


	//   ....[32]....
        /*0390*/ 	.word	0x00000870
        /*0394*/ 	.word	0x000000ff
        /*0398*/ 	.word	0x000000f8
        /*039c*/ 	.short	0x0100
        /*039e*/ 	.byte	0x04
	.zero		1


	//   ....[33]....
        /*03a0*/ 	.word	0x00000880
        /*03a4*/ 	.word	0x000000ff
        /*03a8*/ 	.word	0x00000100
        /*03ac*/ 	.short	0x0100
        /*03ae*/ 	.byte	0x04
	.zero		1


	//   ....[34]....
        /*03b0*/ 	.word	0x00000890
        /*03b4*/ 	.word	0x000000ff
        /*03b8*/ 	.word	0x00000108
        /*03bc*/ 	.short	0x0100
        /*03be*/ 	.byte	0x04
	.zero		1


	//   ....[35]....
        /*03c0*/ 	.word	0x000008a0
        /*03c4*/ 	.word	0x000000ff
        /*03c8*/ 	.word	0x00000110
        /*03cc*/ 	.short	0x0100
        /*03ce*/ 	.byte	0x04
	.zero		1


	//   ....[36]....
        /*03d0*/ 	.word	0x000008b0
        /*03d4*/ 	.word	0x000000ff
        /*03d8*/ 	.word	0x00000118
        /*03dc*/ 	.short	0x0100
        /*03de*/ 	.byte	0x04
	.zero		1


	//   ....[37]....
        /*03e0*/ 	.word	0x000008c0
        /*03e4*/ 	.word	0x000000ff
        /*03e8*/ 	.word	0x00000120
        /*03ec*/ 	.short	0x0100
        /*03ee*/ 	.byte	0x04
	.zero		1


	//   ....[38]....
        /*03f0*/ 	.word	0x000008d0
        /*03f4*/ 	.word	0x000000ff
        /*03f8*/ 	.word	0x00000128
        /*03fc*/ 	.short	0x0100
        /*03fe*/ 	.byte	0x04
	.zero		1


	//   ....[39]....
        /*0400*/ 	.word	0x000008e0
        /*0404*/ 	.word	0x000000ff
        /*0408*/ 	.word	0x00000130
        /*040c*/ 	.short	0x0100
        /*040e*/ 	.byte	0x04
	.zero		1


	//   ....[40]....
        /*0410*/ 	.word	0x000008f0
        /*0414*/ 	.word	0x000000ff
        /*0418*/ 	.word	0x00000138
        /*041c*/ 	.short	0x0100
        /*041e*/ 	.byte	0x04
	.zero		1


	//   ....[41]....
        /*0420*/ 	.word	0x00000900
        /*0424*/ 	.word	0x000000ff
        /*0428*/ 	.word	0x00000140
        /*042c*/ 	.short	0x0100
        /*042e*/ 	.byte	0x04
	.zero		1


	//   ....[42]....
        /*0430*/ 	.word	0x00000910
        /*0434*/ 	.word	0x000000ff
        /*0438*/ 	.word	0x00000148
        /*043c*/ 	.short	0x0100
        /*043e*/ 	.byte	0x04
	.zero		1


	//   ....[43]....
        /*0440*/ 	.word	0x00000920
        /*0444*/ 	.word	0x000000ff
        /*0448*/ 	.word	0x00000150
        /*044c*/ 	.short	0x0100
        /*044e*/ 	.byte	0x04
	.zero		1


	//   ....[44]....
        /*0450*/ 	.word	0x00000930
        /*0454*/ 	.word	0x000000ff
        /*0458*/ 	.word	0x00000158
        /*045c*/ 	.short	0x0100
        /*045e*/ 	.byte	0x04
	.zero		1


	//   ....[45]....
        /*0460*/ 	.word	0x00000fc0
        /*0464*/ 	.word	0x000000ff
        /*0468*/ 	.word	0x00000070
        /*046c*/ 	.short	0x010a
        /*046e*/ 	.byte	0x04
	.zero		1


	//   ....[46]....
        /*0470*/ 	.word	0x00001330
        /*0474*/ 	.word	0x000000ff
        /*0478*/ 	.word	0x00000010
        /*047c*/ 	.short	0x010a
        /*047e*/ 	.byte	0x07
	.zero		1


	//   ....[47]....
        /*0480*/ 	.word	0x000015e0
        /*0484*/ 	.word	0x000000ff
        /*0488*/ 	.word	0x00000018
        /*048c*/ 	.short	0x010a
        /*048e*/ 	.byte	0x07
	.zero		1


	//   ....[48]....
        /*0490*/ 	.word	0x00001920
        /*0494*/ 	.word	0x000000ff
        /*0498*/ 	.word	0x00000070
        /*049c*/ 	.short	0x010a
        /*049e*/ 	.byte	0x04
	.zero		1


	//   ....[49]....
        /*04a0*/ 	.word	0x00001d00
        /*04a4*/ 	.word	0x000000ff
        /*04a8*/ 	.word	0x00000070
        /*04ac*/ 	.short	0x010a
        /*04ae*/ 	.byte	0x04
	.zero		1


	//   ....[50]....
        /*04b0*/ 	.word	0x00001f30
        /*04b4*/ 	.word	0x000000ff
        /*04b8*/ 	.word	0x00000070
        /*04bc*/ 	.short	0x010a
        /*04be*/ 	.byte	0x05
	.zero		1


	//   ....[51]....
        /*04c0*/ 	.word	0x00002640
        /*04c4*/ 	.word	0x000000ff
        /*04c8*/ 	.word	0x00000070
        /*04cc*/ 	.short	0x010a
        /*04ce*/ 	.byte	0x05
	.zero		1


	//   ....[52]....
        /*04d0*/ 	.word	0x000026c0
        /*04d4*/ 	.word	0x000000ff
        /*04d8*/ 	.word	0x00000018
        /*04dc*/ 	.short	0x010a
        /*04de*/ 	.byte	0x04
	.zero		1


	//   ....[53]....
        /*04e0*/ 	.word	0x00002740
        /*04e4*/ 	.word	0x000000ff
        /*04e8*/ 	.word	0x00000018
        /*04ec*/ 	.short	0x010a
        /*04ee*/ 	.byte	0x04
	.zero		1


	//   ....[54]....
        /*04f0*/ 	.word	0x00002820
        /*04f4*/ 	.word	0x000000ff
        /*04f8*/ 	.word	0x00000180
        /*04fc*/ 	.short	0x0100
        /*04fe*/ 	.byte	0x06
	.zero		1


	//   ....[55]....
        /*0500*/ 	.word	0x00002af0
        /*0504*/ 	.word	0x0000000a
        /*0508*/ 	.word	0x00000000
        /*050c*/ 	.short	0x010a
        /*050e*/ 	.byte	0xff
	.zero		1


	//   ....[56]....
        /*0510*/ 	.word	0x00002b10
        /*0514*/ 	.word	0x0000000a
        /*0518*/ 	.word	0x00000000
        /*051c*/ 	.short	0x010a
        /*051e*/ 	.byte	0xff
	.zero		1


	//   ....[57]....
        /*0520*/ 	.word	0x00002d10
        /*0524*/ 	.word	0x00000009
        /*0528*/ 	.word	0x00000000
        /*052c*/ 	.short	0x010a
        /*052e*/ 	.byte	0xff
	.zero		1


	//   ....[58]....
        /*0530*/ 	.word	0x00002d30
        /*0534*/ 	.word	0x00000009
        /*0538*/ 	.word	0x00000000
        /*053c*/ 	.short	0x010a
        /*053e*/ 	.byte	0xff
	.zero		1


	//   ....[59]....
        /*0540*/ 	.word	0x00002e30
        /*0544*/ 	.word	0x00000004
        /*0548*/ 	.word	0x00000000
        /*054c*/ 	.short	0x0101
        /*054e*/ 	.byte	0xff
	.zero		1


	//   ....[60]....
        /*0550*/ 	.word	0x000034c0
        /*0554*/ 	.word	0x000000ff
        /*0558*/ 	.word	0x00000000
        /*055c*/ 	.short	0x010a
        /*055e*/ 	.byte	0x04
	.zero		1


	//   ....[61]....
        /*0560*/ 	.word	0x00003510
        /*0564*/ 	.word	0x000000ff
        /*0568*/ 	.word	0x00000020
        /*056c*/ 	.short	0x010a
        /*056e*/ 	.byte	0x17
	.zero		1


	//   ....[62]....
        /*0570*/ 	.word	0x00003830
        /*0574*/ 	.word	0x000000ff
        /*0578*/ 	.word	0x00000008
        /*057c*/ 	.short	0x010a
        /*057e*/ 	.byte	0x04
	.zero		1


	//   ....[63]....
        /*0580*/ 	.word	0x00003b80
        /*0584*/ 	.word	0x000000ff
        /*0588*/ 	.word	0x00000000
        /*058c*/ 	.short	0x010a
        /*058e*/ 	.byte	0x2a
	.zero		1


	//   ....[64]....
        /*0590*/ 	.word	0x00003c00
        /*0594*/ 	.word	0x000000ff
        /*0598*/ 	.word	0x000000d0
        /*059c*/ 	.short	0x010a
        /*059e*/ 	.byte	0x04
	.zero		1


	//   ....[65]....
        /*05a0*/ 	.word	0x00003ee0
        /*05a4*/ 	.word	0x000000ff
        /*05a8*/ 	.word	0x000000e0
        /*05ac*/ 	.short	0x010a
        /*05ae*/ 	.byte	0x04
	.zero		1


	//   ....[66]....
        /*05b0*/ 	.word	0x00004090
        /*05b4*/ 	.word	0x000000ff
        /*05b8*/ 	.word	0x00000000
        /*05bc*/ 	.short	0x010a
        /*05be*/ 	.byte	0x26
	.zero		1


	//   ....[67]....
        /*05c0*/ 	.word	0x000043e0
        /*05c4*/ 	.word	0x000000ff
        /*05c8*/ 	.word	0x000000d8
        /*05cc*/ 	.short	0x010a
        /*05ce*/ 	.byte	0x04
	.zero		1


	//   ....[68]....
        /*05d0*/ 	.word	0x000045e0
        /*05d4*/ 	.word	0x000000ff
        /*05d8*/ 	.word	0x000000e8
        /*05dc*/ 	.short	0x010a
        /*05de*/ 	.byte	0x04
	.zero		1


	//   ....[69]....
        /*05e0*/ 	.word	0x00004900
        /*05e4*/ 	.word	0x000000ff
        /*05e8*/ 	.word	0x00000020
        /*05ec*/ 	.short	0x010a
        /*05ee*/ 	.byte	0x0f
	.zero		1


	//   ....[70]....
        /*05f0*/ 	.word	0x00004980
        /*05f4*/ 	.word	0x000000ff
        /*05f8*/ 	.word	0x000000d0
        /*05fc*/ 	.short	0x010a
        /*05fe*/ 	.byte	0x04
	.zero		1


	//   ....[71]....
        /*0600*/ 	.word	0x00004c50
        /*0604*/ 	.word	0x000000ff
        /*0608*/ 	.word	0x000000e0
        /*060c*/ 	.short	0x010a
        /*060e*/ 	.byte	0x04
	.zero		1


	//   ....[72]....
        /*0610*/ 	.word	0x00004db0
        /*0614*/ 	.word	0x000000ff
        /*0618*/ 	.word	0x000000d8
        /*061c*/ 	.short	0x010a
        /*061e*/ 	.byte	0x04
	.zero		1


	//   ....[73]....
        /*0620*/ 	.word	0x00004fa0
        /*0624*/ 	.word	0x000000ff
        /*0628*/ 	.word	0x000000e8
        /*062c*/ 	.short	0x010a
        /*062e*/ 	.byte	0x04
	.zero		1


	//   ....[74]....
        /*0630*/ 	.word	0x000052a0
        /*0634*/ 	.word	0x00000012
        /*0638*/ 	.word	0x00000000
        /*063c*/ 	.short	0x0101
        /*063e*/ 	.byte	0xff
	.zero		1


	//   ....[75]....
        /*0640*/ 	.word	0x000052b0
        /*0644*/ 	.word	0x000000ff
        /*0648*/ 	.word	0x00000180
        /*064c*/ 	.short	0x010a
        /*064e*/ 	.byte	0x04
	.zero		1


	//   ....[76]....
        /*0650*/ 	.word	0x000055c0
        /*0654*/ 	.word	0x000000ff
        /*0658*/ 	.word	0x00000180
        /*065c*/ 	.short	0x0100
        /*065e*/ 	.byte	0x04
	.zero		1


	//   ....[77]....
        /*0660*/ 	.word	0x00005a10
        /*0664*/ 	.word	0x000000ff
        /*0668*/ 	.word	0x00000140
        /*066c*/ 	.short	0x010a
        /*066e*/ 	.byte	0x06
	.zero		1


	//   ....[78]....
        /*0670*/ 	.word	0x00005ad0
        /*0674*/ 	.word	0x000000ff
        /*0678*/ 	.word	0x00000148
        /*067c*/ 	.short	0x010a
        /*067e*/ 	.byte	0x06
	.zero		1


	//   ....[79]....
        /*0680*/ 	.word	0x00005cc0
        /*0684*/ 	.word	0x000000ff
        /*0688*/ 	.word	0x00000150
        /*068c*/ 	.short	0x0101
        /*068e*/ 	.byte	0x06
	.zero		1


	//   ....[80]....
        /*0690*/ 	.word	0x00005cf0
        /*0694*/ 	.word	0x000000ff
        /*0698*/ 	.word	0x00000158
        /*069c*/ 	.short	0x0101
        /*069e*/ 	.byte	0x06
	.zero		1


	//   ....[81]....
        /*06a0*/ 	.word	0x000062f0
        /*06a4*/ 	.word	0x000000ff
        /*06a8*/ 	.word	0x00000130
        /*06ac*/ 	.short	0x010a
        /*06ae*/ 	.byte	0x04
	.zero		1


	//   ....[82]....
        /*06b0*/ 	.word	0x00006310
        /*06b4*/ 	.word	0x000000ff
        /*06b8*/ 	.word	0x000000c0
        /*06bc*/ 	.short	0x010a
        /*06be*/ 	.byte	0x04
	.zero		1


	//   ....[83]....
        /*06c0*/ 	.word	0x000083e0
        /*06c4*/ 	.word	0x000000ff
        /*06c8*/ 	.word	0x00000000
        /*06cc*/ 	.short	0x0101
        /*06ce*/ 	.byte	0x11
	.zero		1


	//   ....[84]....
        /*06d0*/ 	.word	0x00008830
        /*06d4*/ 	.word	0x000000ff
        /*06d8*/ 	.word	0x00000000
        /*06dc*/ 	.short	0x0101
        /*06de*/ 	.byte	0x10
	.zero		1


	//   ....[85]....
        /*06e0*/ 	.word	0x00008870
        /*06e4*/ 	.word	0x000000ff
        /*06e8*/ 	.word	0x00000000
        /*06ec*/ 	.short	0x010a
        /*06ee*/ 	.byte	0x07
	.zero		1


	//   ....[86]....
        /*06f0*/ 	.word	0x00008930
        /*06f4*/ 	.word	0x000000ff
        /*06f8*/ 	.word	0x000000c0
        /*06fc*/ 	.short	0x010a
        /*06fe*/ 	.byte	0x07
	.zero		1


	//   ....[87]....
        /*0700*/ 	.word	0x0000a0c0
        /*0704*/ 	.word	0x000000ff
        /*0708*/ 	.word	0x00000000
        /*070c*/ 	.short	0x0101
        /*070e*/ 	.byte	0x11
	.zero		1


	//   ....[88]....
        /*0710*/ 	.word	0x0000a3f0
        /*0714*/ 	.word	0x000000ff
        /*0718*/ 	.word	0x00000000
        /*071c*/ 	.short	0x0101
        /*071e*/ 	.byte	0x10
	.zero		1


	//   ....[89]....
        /*0720*/ 	.word	0x0000a400
        /*0724*/ 	.word	0x000000ff
        /*0728*/ 	.word	0x00000130
        /*072c*/ 	.short	0x010a
        /*072e*/ 	.byte	0x07
	.zero		1


	//   ....[90]....
        /*0730*/ 	.word	0x0000a9c0
        /*0734*/ 	.word	0x000000ff
        /*0738*/ 	.word	0x00000130
        /*073c*/ 	.short	0x010a
        /*073e*/ 	.byte	0x0c
	.zero		1


	//   ....[91]....
        /*0740*/ 	.word	0x0000aac0
        /*0744*/ 	.word	0x000000ff
        /*0748*/ 	.word	0x00000180
        /*074c*/ 	.short	0x0100
        /*074e*/ 	.byte	0x06
	.zero		1


	//   ....[92]....
        /*0750*/ 	.word	0x0000abd0
        /*0754*/ 	.word	0x000000ff
        /*0758*/ 	.word	0x00000180
        /*075c*/ 	.short	0x0100
        /*075e*/ 	.byte	0x06
	.zero		1


	//   ....[93]....
        /*0760*/ 	.word	0x0000ae40
        /*0764*/ 	.word	0x000000ff
        /*0768*/ 	.word	0x00000000
        /*076c*/ 	.short	0x0101
        /*076e*/ 	.byte	0x0d
	.zero		1


	//   ....[94]....
        /*0770*/ 	.word	0x0000ae90
        /*0774*/ 	.word	0x000000ff
        /*0778*/ 	.word	0x00000000
        /*077c*/ 	.short	0x0101
        /*077e*/ 	.byte	0x0c
	.zero		1


	//   ....[95]....
        /*0780*/ 	.word	0x0000b240
        /*0784*/ 	.word	0x000000ff
        /*0788*/ 	.word	0x00000130
        /*078c*/ 	.short	0x0101
        /*078e*/ 	.byte	0x07
	.zero		1


	//   ....[96]....
        /*0790*/ 	.word	0x0000b6f0
        /*0794*/ 	.word	0x000000ff
        /*0798*/ 	.word	0x00000000
        /*079c*/ 	.short	0x0101
        /*079e*/ 	.byte	0x0d
	.zero		1


	//   ....[97]....
        /*07a0*/ 	.word	0x0000b720
        /*07a4*/ 	.word	0x000000ff
        /*07a8*/ 	.word	0x00000138
        /*07ac*/ 	.short	0x0101
        /*07ae*/ 	.byte	0x07
	.zero		1


	//   ....[98]....
        /*07b0*/ 	.word	0x0000bb80
        /*07b4*/ 	.word	0x000000ff
        /*07b8*/ 	.word	0x00000000
        /*07bc*/ 	.short	0x0101
        /*07be*/ 	.byte	0x0c
	.zero		1


	//   ....[99]....
        /*07c0*/ 	.word	0x0000bb90
        /*07c4*/ 	.word	0x000000ff
        /*07c8*/ 	.word	0x00000130
        /*07cc*/ 	.short	0x0101
        /*07ce*/ 	.byte	0x07
	.zero		1


	//   ....[100]....
        /*07d0*/ 	.word	0x0000bbc0
        /*07d4*/ 	.word	0x000000ff
        /*07d8*/ 	.word	0x00000138
        /*07dc*/ 	.short	0x0101
        /*07de*/ 	.byte	0x07
	.zero		1


	//   ....[101]....
        /*07e0*/ 	.word	0x0000bc40
        /*07e4*/ 	.word	0x000000ff
        /*07e8*/ 	.word	0x00000130
        /*07ec*/ 	.short	0x0101
        /*07ee*/ 	.byte	0x07
	.zero		1


	//   ....[102]....
        /*07f0*/ 	.word	0x0000bc50
        /*07f4*/ 	.word	0x000000ff
        /*07f8*/ 	.word	0x00000100
        /*07fc*/ 	.short	0x010a
        /*07fe*/ 	.byte	0x07
	.zero		1


	//   ....[103]....
        /*0800*/ 	.word	0x0000bc70
        /*0804*/ 	.word	0x000000ff
        /*0808*/ 	.word	0x00000150
        /*080c*/ 	.short	0x010a
        /*080e*/ 	.byte	0x07
	.zero		1


	//   ....[104]....
        /*0810*/ 	.word	0x0000c450
        /*0814*/ 	.word	0x000000ff
        /*0818*/ 	.word	0x00000000
        /*081c*/ 	.short	0x0101
        /*081e*/ 	.byte	0x0d
	.zero		1


	//   ....[105]....
        /*0820*/ 	.word	0x0000c460
        /*0824*/ 	.word	0x000000ff
        /*0828*/ 	.word	0x00000140
        /*082c*/ 	.short	0x0101
        /*082e*/ 	.byte	0x07
	.zero		1


	//   ....[106]....
        /*0830*/ 	.word	0x0000c4a0
        /*0834*/ 	.word	0x000000ff
        /*0838*/ 	.word	0x00000138
        /*083c*/ 	.short	0x0101
        /*083e*/ 	.byte	0x07
	.zero		1


	//   ....[107]....
        /*0840*/ 	.word	0x0000c4b0
        /*0844*/ 	.word	0x000000ff
        /*0848*/ 	.word	0x00000108
        /*084c*/ 	.short	0x010a
        /*084e*/ 	.byte	0x07
	.zero		1


	//   ....[108]....
        /*0850*/ 	.word	0x0000c4d0
        /*0854*/ 	.word	0x000000ff
        /*0858*/ 	.word	0x00000158
        /*085c*/ 	.short	0x010a
        /*085e*/ 	.byte	0x07
	.zero		1


	//   ....[109]....
        /*0860*/ 	.word	0x0000cf40
        /*0864*/ 	.word	0x000000ff
        /*0868*/ 	.word	0x00000000
        /*086c*/ 	.short	0x0101
        /*086e*/ 	.byte	0x0c
	.zero		1


	//   ....[110]....
        /*0870*/ 	.word	0x0000cfc0
        /*0874*/ 	.word	0x000000ff
        /*0878*/ 	.word	0x00000148
        /*087c*/ 	.short	0x0101
        /*087e*/ 	.byte	0x07
	.zero		1


	//   ....[111]....
        /*0880*/ 	.word	0x0000d190
        /*0884*/ 	.word	0x000000ff
        /*0888*/ 	.word	0x00000158
        /*088c*/ 	.short	0x010a
        /*088e*/ 	.byte	0x07
	.zero		1


	//   ....[112]....
        /*0890*/ 	.word	0x0000d270
        /*0894*/ 	.word	0x000000ff
        /*0898*/ 	.word	0x00000180
        /*089c*/ 	.short	0x0100
        /*089e*/ 	.byte	0x06
	.zero		1


	//   ....[113]....
        /*08a0*/ 	.word	0x0000d360
        /*08a4*/ 	.word	0x000000ff
        /*08a8*/ 	.word	0x00000180
        /*08ac*/ 	.short	0x0100
        /*08ae*/ 	.byte	0x06
	.zero		1


	//   ....[114]....
        /*08b0*/ 	.word	0x0000d3c0
        /*08b4*/ 	.word	0x00000004
        /*08b8*/ 	.word	0x00000070
        /*08bc*/ 	.short	0x010a
        /*08be*/ 	.byte	0xff
	.zero		1


	//   ....[115]....
        /*08c0*/ 	.word	0x0000d440
        /*08c4*/ 	.word	0x00000004
        /*08c8*/ 	.word	0x00000010
        /*08cc*/ 	.short	0x010a
        /*08ce*/ 	.byte	0xff
	.zero		1


	//   ....[116]....
        /*08d0*/ 	.word	0x0000d4c0
        /*08d4*/ 	.word	0x00000004
        /*08d8*/ 	.word	0x00000018
        /*08dc*/ 	.short	0x010a
        /*08de*/ 	.byte	0xff
	.zero		1


	//   ....[117]....
        /*08e0*/ 	.word	0x0000d530
        /*08e4*/ 	.word	0x00000004
        /*08e8*/ 	.word	0x00000070
        /*08ec*/ 	.short	0x010a
        /*08ee*/ 	.byte	0xff
	.zero		1


	//   ....[118]....
        /*08f0*/ 	.word	0x0000d5a0
        /*08f4*/ 	.word	0x00000004
        /*08f8*/ 	.word	0x00000070
        /*08fc*/ 	.short	0x010a
        /*08fe*/ 	.byte	0xff
	.zero		1


	//   ....[119]....
        /*0900*/ 	.word	0x0000d620
        /*0904*/ 	.word	0x00000004
        /*0908*/ 	.word	0x00000070
        /*090c*/ 	.short	0x010a
        /*090e*/ 	.byte	0xff
	.zero		1


	//   ....[120]....
        /*0910*/ 	.word	0x0000d690
        /*0914*/ 	.word	0x00000004
        /*0918*/ 	.word	0x00000070
        /*091c*/ 	.short	0x010a
        /*091e*/ 	.byte	0xff
	.zero		1


	//   ....[121]....
        /*0920*/ 	.word	0x0000d700
        /*0924*/ 	.word	0x00000004
        /*0928*/ 	.word	0x00000018
        /*092c*/ 	.short	0x010a
        /*092e*/ 	.byte	0xff
	.zero		1


	//   ....[122]....
        /*0930*/ 	.word	0x0000d770
        /*0934*/ 	.word	0x00000004
        /*0938*/ 	.word	0x00000018
        /*093c*/ 	.short	0x010a
        /*093e*/ 	.byte	0xff
	.zero		1


	//   ....[123]....
        /*0940*/ 	.word	0x0000d7d0
        /*0944*/ 	.word	0x0000000a
        /*0948*/ 	.word	0x00000000
        /*094c*/ 	.short	0x010a
        /*094e*/ 	.byte	0xff
	.zero		1


	//   ....[124]....
        /*0950*/ 	.word	0x0000d830
        /*0954*/ 	.word	0x00000009
        /*0958*/ 	.word	0x00000000
        /*095c*/ 	.short	0x010a
        /*095e*/ 	.byte	0xff
	.zero		1


	//   ....[125]....
        /*0960*/ 	.word	0x0000d8b0
        /*0964*/ 	.word	0x00000004
        /*0968*/ 	.word	0x00000000
        /*096c*/ 	.short	0x010a
        /*096e*/ 	.byte	0xff
	.zero		1


	//   ....[126]....
        /*0970*/ 	.word	0x0000d930
        /*0974*/ 	.word	0x00000004
        /*0978*/ 	.word	0x00000020
        /*097c*/ 	.short	0x010a
        /*097e*/ 	.byte	0xff
	.zero		1


	//   ....[127]....
        /*0980*/ 	.word	0x0000d9b0
        /*0984*/ 	.word	0x00000004
        /*0988*/ 	.word	0x00000008
        /*098c*/ 	.short	0x010a
        /*098e*/ 	.byte	0xff
	.zero		1


	//   ....[128]....
        /*0990*/ 	.word	0x0000da30
        /*0994*/ 	.word	0x0000000f
        /*0998*/ 	.word	0x00000000
        /*099c*/ 	.short	0x010a
        /*099e*/ 	.byte	0xff
	.zero		1


	//   ....[129]....
        /*09a0*/ 	.word	0x0000dab0
        /*09a4*/ 	.word	0x00000011
        /*09a8*/ 	.word	0x000000d0
        /*09ac*/ 	.short	0x010a
        /*09ae*/ 	.byte	0xff
	.zero		1


	//   ....[130]....
        /*09b0*/ 	.word	0x0000db30
        /*09b4*/ 	.word	0x00000011
        /*09b8*/ 	.word	0x000000e0
        /*09bc*/ 	.short	0x010a
        /*09be*/ 	.byte	0xff
	.zero		1


	//   ....[131]....
        /*09c0*/ 	.word	0x0000dbb0
        /*09c4*/ 	.word	0x0000000f
        /*09c8*/ 	.word	0x00000000
        /*09cc*/ 	.short	0x010a
        /*09ce*/ 	.byte	0xff
	.zero		1


	//   ....[132]....
        /*09d0*/ 	.word	0x0000dc30
        /*09d4*/ 	.word	0x00000011
        /*09d8*/ 	.word	0x000000d8
        /*09dc*/ 	.short	0x010a
        /*09de*/ 	.byte	0xff
	.zero		1


	//   ....[133]....
        /*09e0*/ 	.word	0x0000dcb0
        /*09e4*/ 	.word	0x0000000f
        /*09e8*/ 	.word	0x000000e8
        /*09ec*/ 	.short	0x010a
        /*09ee*/ 	.byte	0xff
	.zero		1


	//   ....[134]....
        /*09f0*/ 	.word	0x0000dd30
        /*09f4*/ 	.word	0x00000004
        /*09f8*/ 	.word	0x00000020
        /*09fc*/ 	.short	0x010a
        /*09fe*/ 	.byte	0xff
	.zero		1


	//   ....[135]....
        /*0a00*/ 	.word	0x0000ddb0
        /*0a04*/ 	.word	0x00000007
        /*0a08*/ 	.word	0x000000d0
        /*0a0c*/ 	.short	0x010a
        /*0a0e*/ 	.byte	0xff
	.zero		1


	//   ....[136]....
        /*0a10*/ 	.word	0x0000de30
        /*0a14*/ 	.word	0x00000007
        /*0a18*/ 	.word	0x000000e0
        /*0a1c*/ 	.short	0x010a
        /*0a1e*/ 	.byte	0xff
	.zero		1


	//   ....[137]....
        /*0a20*/ 	.word	0x0000deb0
        /*0a24*/ 	.word	0x00000007
        /*0a28*/ 	.word	0x000000d8
        /*0a2c*/ 	.short	0x010a
        /*0a2e*/ 	.byte	0xff
	.zero		1


	//   ....[138]....
        /*0a30*/ 	.word	0x0000df30
        /*0a34*/ 	.word	0x00000004
        /*0a38*/ 	.word	0x000000e8
        /*0a3c*/ 	.short	0x010a
        /*0a3e*/ 	.byte	0xff
	.zero		1


	//   ....[139]....
        /*0a40*/ 	.word	0x0000df90
        /*0a44*/ 	.word	0x00000004
        /*0a48*/ 	.word	0x00000180
        /*0a4c*/ 	.short	0x010a
        /*0a4e*/ 	.byte	0xff
	.zero		1


	//   ....[140]....
        /*0a50*/ 	.word	0x0000e010
        /*0a54*/ 	.word	0x00000004
        /*0a58*/ 	.word	0x00000140
        /*0a5c*/ 	.short	0x010a
        /*0a5e*/ 	.byte	0xff
	.zero		1


	//   ....[141]....
        /*0a60*/ 	.word	0x0000e090
        /*0a64*/ 	.word	0x00000004
        /*0a68*/ 	.word	0x00000148
        /*0a6c*/ 	.short	0x010a
        /*0a6e*/ 	.byte	0xff
	.zero		1


	//   ....[142]....
        /*0a70*/ 	.word	0x0000e100
        /*0a74*/ 	.word	0x000000ff
        /*0a78*/ 	.word	0x00000000
        /*0a7c*/ 	.short	0x010a
        /*0a7e*/ 	.byte	0x07
	.zero		1


	//   ....[143]....
        /*0a80*/ 	.word	0x0000e190
        /*0a84*/ 	.word	0x00000004
        /*0a88*/ 	.word	0x00000000
        /*0a8c*/ 	.short	0x010a
        /*0a8e*/ 	.byte	0xff
	.zero		1


	//   ....[144]....
        /*0a90*/ 	.word	0x0000e200
        /*0a94*/ 	.word	0x000000ff
        /*0a98*/ 	.word	0x00000000
        /*0a9c*/ 	.short	0x010a
        /*0a9e*/ 	.byte	0x07
	.zero		1


	//   ....[145]....
        /*0aa0*/ 	.word	0x0000e290
        /*0aa4*/ 	.word	0x00000004
        /*0aa8*/ 	.word	0x00000000
        /*0aac*/ 	.short	0x010a
        /*0aae*/ 	.byte	0xff
	.zero		1


	//   ....[146]....
        /*0ab0*/ 	.word	0x0000e310
        /*0ab4*/ 	.word	0x000000ff
        /*0ab8*/ 	.word	0x00000000
        /*0abc*/ 	.short	0x010a
        /*0abe*/ 	.byte	0x06
	.zero		1


	//   ....[147]....
        /*0ac0*/ 	.word	0x0000e3a0
        /*0ac4*/ 	.word	0x00000004
        /*0ac8*/ 	.word	0x00000000
        /*0acc*/ 	.short	0x010a
        /*0ace*/ 	.byte	0xff
	.zero		1


	//   ....[148]....
        /*0ad0*/ 	.word	0x0000e420
        /*0ad4*/ 	.word	0x00000005
        /*0ad8*/ 	.word	0x00000100
        /*0adc*/ 	.short	0x010a
        /*0ade*/ 	.byte	0xff
	.zero		1


	//   ....[149]....
        /*0ae0*/ 	.word	0x0000e4a0
        /*0ae4*/ 	.word	0x00000004
        /*0ae8*/ 	.word	0x00000150
        /*0aec*/ 	.short	0x010a
        /*0aee*/ 	.byte	0xff
	.zero		1


	//   ....[150]....
        /*0af0*/ 	.word	0x0000e520
        /*0af4*/ 	.word	0x00000005
        /*0af8*/ 	.word	0x00000108
        /*0afc*/ 	.short	0x010a
        /*0afe*/ 	.byte	0xff
	.zero		1


	//   ....[151]....
        /*0b00*/ 	.word	0x0000e5a0
        /*0b04*/ 	.word	0x00000004
        /*0b08*/ 	.word	0x00000158
        /*0b0c*/ 	.short	0x010a
        /*0b0e*/ 	.byte	0xff
	.zero		1


	//   ....[152]....
        /*0b10*/ 	.word	0x0000e620
        /*0b14*/ 	.word	0x00000002
        /*0b18*/ 	.word	0x00000158
        /*0b1c*/ 	.short	0x010a
        /*0b1e*/ 	.byte	0xff
	.zero		1


	//----- nvinfo : EIATTR_NUM_MBARRIERS
	.align		4
.L_60:
        /*0b20*/ 	.byte	0x03, 0x38
        /*0b22*/ 	.short	0x0033


	//----- nvinfo : EIATTR_EXIT_INSTR_OFFSETS
	.align		4
        /*0b24*/ 	.byte	0x04, 0x1c
        /*0b26*/ 	.short	(.L_62 - .L_61)


	//   ....[0]....
.L_61:
        /*0b28*/ 	.word	0x0000d390


	//----- nvinfo : EIATTR_REQNTID
	.align		4
.L_62:
        /*0b2c*/ 	.byte	0x04, 0x10
        /*0b2e*/ 	.short	(.L_64 - .L_63)
.L_63:
        /*0b30*/ 	.word	0x00000200
        /*0b34*/ 	.word	0x00000001
        /*0b38*/ 	.word	0x00000001


	//----- nvinfo : EIATTR_CRS_STACK_SIZE
	.align		4
.L_64:
        /*0b3c*/ 	.byte	0x04, 0x1e
        /*0b3e*/ 	.short	(.L_66 - .L_65)
.L_65:
        /*0b40*/ 	.word	0x00000000


	//----- nvinfo : EIATTR_CBANK_PARAM_SIZE
	.align		4
.L_66:
        /*0b44*/ 	.byte	0x03, 0x19
        /*0b46*/ 	.short	0x02ac


	//----- nvinfo : EIATTR_PARAM_CBANK
	.align		4
        /*0b48*/ 	.byte	0x04, 0x0a
        /*0b4a*/ 	.short	(.L_68 - .L_67)
	.align		4
.L_67:
        /*0b4c*/ 	.word	index@(.nv.constant0.kernel_cutlass_kernel_flash_attncuteflash_fwd_sm100FlashAttentionForwardSm100_object_at__tensor0000o9611101213_tensor0000o9611101213_tensor0000o9610111213_tensor0000o9611101213_tensorptrf_0)
        /*0b50*/ 	.short	0x0380
        /*0b52*/ 	.short	0x02ac


	//----- nvinfo : EIATTR_SW_WAR
	.align		4
.L_68:
        /*0b54*/ 	.byte	0x04, 0x36
        /*0b56*/ 	.short	(.L_70 - .L_69)
.L_69:
        /*0b58*/ 	.word	0x00000008
.L_70:


//--------------------- .nv.compat                --------------------------
	.section	.nv.compat,"",@"SHT_CUDA_COMPAT_INFO"
	.align	4
        /*0000*/ 	.byte	0x02, 0x02, 0x02, 0x00, 0x02, 0x05, 0x05, 0x00, 0x02, 0x03, 0x01, 0x00, 0x02, 0x06, 0x01, 0x00


//--------------------- .nv.callgraph             --------------------------
	.section	.nv.callgraph,"",@"SHT_CUDA_CALLGRAPH"
	.align	4
	.sectionentsize	8
	.align		4
        /*0000*/ 	.word	0x00000000
	.align		4
        /*0004*/ 	.word	0xffffffff
	.align		4
        /*0008*/ 	.word	0x00000000
	.align		4
        /*000c*/ 	.word	0xfffffffe
	.align		4
        /*0010*/ 	.word	0x00000000
	.align		4
        /*0014*/ 	.word	0xfffffffd
	.align		4
        /*0018*/ 	.word	0x00000000
	.align		4
        /*001c*/ 	.word	0xfffffffc


//--------------------- .text.kernel_cutlass_kernel_flash_attncuteflash_fwd_sm100FlashAttentionForwardSm100_object_at__tensor0000o9611101213_tensor0000o9611101213_tensor0000o9610111213_tensor0000o9611101213_tensorptrf_0 --------------------------
	.section	.text.kernel_cutlass_kernel_flash_attncuteflash_fwd_sm100FlashAttentionForwardSm100_object_at__tensor0000o9611101213_tensor0000o9611101213_tensor0000o9610111213_tensor0000o9611101213_tensorptrf_0,"ax",@progbits
	.align	128
        .global         kernel_cutlass_kernel_flash_attncuteflash_fwd_sm100FlashAttentionForwardSm100_object_at__tensor0000o9611101213_tensor0000o9611101213_tensor0000o9610111213_tensor0000o9611101213_tensorptrf_0
        .type           kernel_cutlass_kernel_flash_attncuteflash_fwd_sm100FlashAttentionForwardSm100_object_at__tensor0000o9611101213_tensor0000o9611101213_tensor0000o9610111213_tensor0000o9611101213_tensorptrf_0,@function
        .size           kernel_cutlass_kernel_flash_attncuteflash_fwd_sm100FlashAttentionForwardSm100_object_at__tensor0000o9611101213_tensor0000o9611101213_tensor0000o9610111213_tensor0000o9611101213_tensorptrf_0,(.L_x_180 - kernel_cutlass_kernel_flash_attncuteflash_fwd_sm100FlashAttentionForwardSm100_object_at__tensor0000o9611101213_tensor0000o9611101213_tensor0000o9610111213_tensor0000o9611101213_tensorptrf_0)
        .other          kernel_cutlass_kernel_flash_attncuteflash_fwd_sm100FlashAttentionForwardSm100_object_at__tensor0000o9611101213_tensor0000o9611101213_tensor0000o9610111213_tensor0000o9611101213_tensorptrf_0,@"STO_CUDA_ENTRY STV_DEFAULT"
kernel_cutlass_kernel_flash_attncuteflash_fwd_sm100FlashAttentionForwardSm100_object_at__tensor0000o9611101213_tensor0000o9611101213_tensor0000o9610111213_tensor0000o9611101213_tensorptrf_0:
.text.kernel_cutlass_kernel_flash_attncuteflash_fwd_sm100FlashAttentionForwardSm100_object_at__tensor0000o9611101213_tensor0000o9611101213_tensor0000o9610111213_tensor0000o9611101213_tensorptrf_0:
[----:B------:R-:W1:Y:S01]  /*0000*/  LDC R1, c[0x0][0x37c] ;  /* 0x0000df00ff017b82 */ /* 0x000e620000000800 */
[----:B------:R-:W2:Y:S07]  /*0010*/  S2R R0, SR_TID.X ;  /* 0x0000000000007919 */ /* 0x000eae0000002100 */
[----:B------:R-:W3:Y:S01]  /*0020*/  S2UR UR16, SR_CgaCtaId ;  /* 0x00000000001079c3 */ /* 0x000ee20000008800 */
[----:B------:R-:W4:Y:S01]  /*0030*/  LDCU UR7, c[0x0][0x36c] ;  /* 0x00006d80ff0777ac */ /* 0x000f220008000800 */
[----:B------:R-:W-:-:S06]  /*0040*/  UMOV UR9, 0x1 ;  /* 0x0000000100097882 */ /* 0x000fcc0000000000 */
[----:B------:R-:W5:Y:S01]  /*0050*/  S2UR UR17, SR_CTAID.X ;  /* 0x00000000001179c3 */ /* 0x000f620000002500 */
[----:B----4-:R-:W-:Y:S02]  /*0060*/  UISETP.EQ.U32.AND UP4, UPT, UR7, 0x1, UPT ;  /* 0x000000010700788c */ /* 0x010fe4000bf82070 */
[----:B---3--:R-:W-:-:S04]  /*0070*/  ULEA.HI UR5, UR16, UR16, URZ, 0x1 ;  /* 0x0000001010057291 */ /* 0x008fc8000f8f08ff */
[----:B------:R-:W-:Y:S02]  /*0080*/  ULOP3.LUT UR4, UR5, 0xfffffffe, URZ, 0xc0, !UPT ;  /* 0xfffffffe05047892 */ /* 0x000fe4000f8ec0ff */
[----:B------:R-:W-:Y:S01]  /*0090*/  USHF.R.U32.HI UR5, URZ, 0x1, UR5 ;  /* 0x00000001ff057899 */ /* 0x000fe20008011605 */
[----:B--2---:R-:W-:Y:S01]  /*00a0*/  SHF.R.U32.HI R0, RZ, 0x5, R0 ;  /* 0x00000005ff007819 */ /* 0x004fe20000011600 */
[----:B------:R-:W-:Y:S02]  /*00b0*/  UISETP.NE.AND UP0, UPT, UR16, UR4, UPT ;  /* 0x000000041000728c */ /* 0x000fe4000bf05270 */
[----:B-----5:R-:W-:Y:S01]  /*00c0*/  ULOP3.LUT UR6, UR17, 0x1, URZ, 0xc0, !UPT ;  /* 0x0000000111067892 */ /* 0x020fe2000f8ec0ff */
[----:B------:R-:W-:Y:S01]  /*00d0*/  R2UR UR10, R0 ;  /* 0x00000000000a72ca */ /* 0x000fe200000e0000 */
[----:B------:R-:W-:-:S04]  /*00e0*/  UISETP.LT.AND UP0, UPT, UR16, URZ, UP0 ;  /* 0x000000ff1000728c */ /* 0x000fc80008701270 */
[----:B------:R-:W-:Y:S01]  /*00f0*/  IMAD.U32 R6, RZ, RZ, UR6 ;  /* 0x00000006ff067e24 */ /* 0x000fe2000f8e00ff */
[----:B------:R-:W-:Y:S02]  /*0100*/  UIADD3 UR6, UPT, UPT, -UR4, UR16, URZ ;  /* 0x0000001004067290 */ /* 0x000fe4000fffe1ff */
[----:B------:R-:W-:Y:S02]  /*0110*/  UIADD3 UR4, UPT, UPT, UR5, -0x1, URZ ;  /* 0xffffffff05047890 */ /* 0x000fe4000fffe0ff */
[----:B------:R-:W-:Y:S02]  /*0120*/  ULOP3.LUT UR7, UR6, 0x1, URZ, 0x3c, !UPT ;  /* 0x0000000106077892 */ /* 0x000fe4000f8e3cff */
[----:B------:R-:W-:Y:S01]  /*0130*/  USHF.L.U32 UR8, UR9, UR6, URZ ;  /* 0x0000000609087299 */ /* 0x000fe200080006ff */
[----:B------:R-:W-:Y:S01]  /*0140*/  IMAD.U32 R2, RZ, RZ, UR10 ;  /* 0x0000000aff027e24 */ /* 0x000fe2000f8e00ff */
[----:B------:R-:W-:Y:S02]  /*0150*/  UISETP.NE.AND UP6, UPT, UR10, URZ, UPT ;  /* 0x000000ff0a00728c */ /* 0x000fe4000bfc5270 */
[----:B------:R-:W-:-:S02]  /*0160*/  USHF.L.U32 UR6, UR9, UR7, URZ ;  /* 0x0000000709067299 */ /* 0x000fc400080006ff */
[----:B------:R-:W-:Y:S02]  /*0170*/  @!UP0 UIADD3 UR4, UPT, UPT, UR5, URZ, URZ ;  /* 0x000000ff05048290 */ /* 0x000fe4000fffe0ff */
[----:B------:R-:W-:Y:S02]  /*0180*/  ULOP3.LUT UR5, UR6, UR8, URZ, 0xfc, !UPT ;  /* 0x0000000806057292 */ /* 0x000fe4000f8efcff */
[----:B------:R-:W-:Y:S02]  /*0190*/  UIADD3 UR4, UPT, UPT, UR4, UR4, URZ ;  /* 0x0000000404047290 */ /* 0x000fe4000fffe0ff */
[----:B------:R-:W-:Y:S02]  /*01a0*/  UISETP.NE.AND UP5, UPT, UR10, 0xc, UPT ;  /* 0x0000000c0a00788c */ /* 0x000fe4000bfa5270 */
[----:B------:R-:W-:Y:S02]  /*01b0*/  MOV R7, UR5 ;  /* 0x0000000500077c02 */ /* 0x000fe40008000f00 */
[----:B------:R-:W-:Y:S01]  /*01c0*/  IMAD.U32 R3, RZ, RZ, UR4 ;  /* 0x00000004ff037e24 */ /* 0x000fe2000f8e00ff */
[----:B-1----:R-:W-:Y:S06]  /*01d0*/  BRA.U UP6, `(.L_x_0) ;  /* 0x0000000106387547 */ /* 0x002fec000b800000 */
[----:B------:R-:W1:Y:S02]  /*01e0*/  LDCU.64 UR4, c[0x0][0x348] ;  /* 0x00006900ff0477ac */ /* 0x000e640008000a00 */
[----:B-1----:R-:W-:Y:S02]  /*01f0*/  UIADD3 UR10, UP3, UPT, UR4, 0x80, URZ ;  /* 0x00000080040a7890 */ /* 0x002fe4000ff7e0ff */
[----:B------:R-:W-:Y:S02]  /*0200*/  UIADD3 UR8, UP2, UPT, UR4, 0x100, URZ ;  /* 0x0000010004087890 */ /* 0x000fe4000ff5e0ff */
[----:B------:R-:W-:Y:S02]  /*0210*/  UIADD3 UR6, UP1, UPT, UR4, 0x180, URZ ;  /* 0x0000018004067890 */ /* 0x000fe4000ff3e0ff */
[----:B------:R-:W-:Y:S02]  /*0220*/  UIADD3 UR4, UP0, UPT, UR4, 0x200, URZ ;  /* 0x0000020004047890 */ /* 0x000fe4000ff1e0ff */
[----:B------:R-:W-:-:S02]  /*0230*/  UIADD3.X UR11, UPT, UPT, URZ, UR5, URZ, UP3, !UPT ;  /* 0x00000005ff0b7290 */ /* 0x000fc40009ffe4ff */
[----:B------:R-:W-:Y:S02]  /*0240*/  UIADD3.X UR9, UPT, UPT, URZ, UR5, URZ, UP2, !UPT ;  /* 0x00000005ff097290 */ /* 0x000fe400097fe4ff */
[----:B------:R-:W-:Y:S02]  /*0250*/  UIADD3.X UR7, UPT, UPT, URZ, UR5, URZ, UP1, !UPT ;  /* 0x00000005ff077290 */ /* 0x000fe40008ffe4ff */
[----:B------:R-:W-:-:S03]  /*0260*/  UIADD3.X UR5, UPT, UPT, URZ, UR5, URZ, UP0, !UPT ;  /* 0x00000005ff057290 */ /* 0x000fc600087fe4ff */
[----:B------:R1:W-:Y:S02]  /*0270*/  UTMACCTL.PF [UR10] ;  /* 0x000000000a0079b9 */ /* 0x0003e40008040000 */
[----:B------:R1:W-:Y:S02]  /*0280*/  UTMACCTL.PF [UR8] ;  /* 0x00000000080079b9 */ /* 0x0003e40008040000 */
[----:B------:R1:W-:Y:S02]  /*0290*/  UTMACCTL.PF [UR6] ;  /* 0x00000000060079b9 */ /* 0x0003e40008040000 */
[----:B------:R1:W-:Y:S02]  /*02a0*/  UTMACCTL.PF [UR4] ;  /* 0x00000000040079b9 */ /* 0x0003e40008040000 */
[----:B-1----:R-:W-:Y:S01]  /*02b0*/  NOP ;  /* 0x0000000000007918 */ /* 0x002fe20000000000 */
.L_x_0:
[----:B------:R-:W-:Y:S05]  /*02c0*/  BRA.U UP5, `(.L_x_1) ;  /* 0x00000001052c7547 */ /* 0x000fea000b800000 */
[----:B------:R-:W1:Y:S01]  /*02d0*/  S2UR UR6, SR_CgaCtaId ;  /* 0x00000000000679c3 */ /* 0x000e620000008800 */
[----:B------:R-:W-:Y:S01]  /*02e0*/  UMOV UR4, 0x400 ;  /* 0x0000040000047882 */ /* 0x000fe20000000000 */
[----:B------:R-:W-:Y:S01]  /*02f0*/  UMOV UR5, 0x20 ;  /* 0x0000002000057882 */ /* 0x000fe20000000000 */
[----:B------:R-:W-:Y:S01]  /*0300*/  ELECT P0, URZ, PT ;  /* 0x0000000000ff782f */ /* 0x000fe20003800000 */
[----:B-1----:R-:W-:Y:S02]  /*0310*/  ULEA UR6, UR6, UR4, 0x18 ;  /* 0x0000000406067291 */ /* 0x002fe4000f8ec0ff */
[----:B------:R-:W-:-:S04]  /*0320*/  UIADD3 UR4, UPT, UPT, -UR5, 0x100000, URZ ;  /* 0x0010000005047890 */ /* 0x000fc8000fffe1ff */
[----:B------:R-:W-:Y:S02]  /*0330*/  USHF.L.U32 UR5, UR4, 0xb, URZ ;  /* 0x0000000b04057899 */ /* 0x000fe400080006ff */
[----:B------:R-:W-:Y:S01]  /*0340*/  USHF.L.U32 UR4, UR4, 0x1, URZ ;  /* 0x0000000104047899 */ /* 0x000fe200080006ff */
[----:B------:R-:W1:Y:S11]  /*0350*/  FENCE.VIEW.ASYNC.S ;  /* 0x00000000000073c6 */ /* 0x000e760000000000 */
[----:B-1----:R1:W2:Y:S01]  /*0360*/  SYNCS.EXCH.64 URZ, [UR6+0x180], UR4 ;  /* 0x0001800406ff75b2 */ /* 0x0022a20008000100 */
[----:B------:R-:W-:Y:S01]  /*0370*/  NOP ;  /* 0x0000000000007918 */ /* 0x000fe20000000000 */
.L_x_1:
[----:B------:R-:W-:Y:S01]  /*0380*/  NOP ;  /* 0x0000000000007918 */ /* 0x000fe20000000000 */
[----:B------:R-:W-:Y:S05]  /*0390*/  BRA.U UP6, `(.L_x_2) ;  /* 0x0000000106347547 */ /* 0x000fea000b800000 */
[----:B-1----:R-:W1:Y:S01]  /*03a0*/  S2UR UR4, SR_CgaCtaId ;  /* 0x00000000000479c3 */ /* 0x002e620000008800 */
[----:B------:R-:W-:Y:S01]  /*03b0*/  UMOV UR5, 0x400 ;  /* 0x0000040000057882 */ /* 0x000fe20000000000 */
[----:B------:R-:W-:Y:S02]  /*03c0*/  UMOV UR6, 0x1 ;  /* 0x0000000100067882 */ /* 0x000fe40000000000 */
[----:B------:R-:W-:-:S04]  /*03d0*/  UIADD3 UR6, UPT, UPT, -UR6, 0x100000, URZ ;  /* 0x0010000006067890 */ /* 0x000fc8000fffe1ff */
[----:B------:R-:W-:Y:S02]  /*03e0*/  USHF.L.U32 UR7, UR6, 0xb, URZ ;  /* 0x0000000b06077899 */ /* 0x000fe400080006ff */
[----:B------:R-:W-:Y:S02]  /*03f0*/  USHF.L.U32 UR6, UR6, 0x1, URZ ;  /* 0x0000000106067899 */ /* 0x000fe400080006ff */
[----:B-1----:R-:W-:Y:S01]  /*0400*/  ULEA UR4, UR4, UR5, 0x18 ;  /* 0x0000000504047291 */ /* 0x002fe2000f8ec0ff */
[----:B------:R-:W1:Y:S11]  /*0410*/  FENCE.VIEW.ASYNC.S ;  /* 0x00000000000073c6 */ /* 0x000e760000000000 */
[----:B-1----:R3:W4:Y:S01]  /*0420*/  SYNCS.EXCH.64 URZ, [UR4], UR6 ;  /* 0x0000000604ff75b2 */ /* 0x0027220008000100 */
[----:B------:R3:W5:Y:S01]  /*0430*/  SYNCS.EXCH.64 URZ, [UR4+0x8], UR6 ;  /* 0x0000080604ff75b2 */ /* 0x0007620008000100 */
[----:B------:R3:W1:Y:S01]  /*0440*/  SYNCS.EXCH.64 URZ, [UR4+0x10], UR6 ;  /* 0x0000100604ff75b2 */ /* 0x0006620008000100 */
[----:B------:R3:W2:Y:S02]  /*0450*/  SYNCS.EXCH.64 URZ, [UR4+0x18], UR6 ;  /* 0x0000180604ff75b2 */ /* 0x0006a40008000100 */
[----:B---3--:R-:W-:Y:S01]  /*0460*/  NOP ;  /* 0x0000000000007918 */ /* 0x008fe20000000000 */
.L_x_2:
[----:B------:R-:W-:Y:S05]  /*0470*/  BRA.U UP6, `(.L_x_3) ;  /* 0x0000000106907547 */ /* 0x000fea000b800000 */
[----:B-1----:R-:W-:Y:S01]  /*0480*/  UMOV UR4, 0x400 ;  /* 0x0000040000047882 */ /* 0x002fe20000000000 */
[----:B------:R-:W-:Y:S01]  /*0490*/  UMOV UR6, 0x1 ;  /* 0x0000000100067882 */ /* 0x000fe20000000000 */
[----:B------:R-:W-:Y:S02]  /*04a0*/  ULEA UR4, UR16, UR4, 0x18 ;  /* 0x0000000410047291 */ /* 0x000fe4000f8ec0ff */
[----:B------:R-:W-:-:S04]  /*04b0*/  UIADD3 UR6, UPT, UPT, -UR6, 0x100000, URZ ;  /* 0x0010000006067890 */ /* 0x000fc8000fffe1ff */
[----:B------:R-:W-:Y:S02]  /*04c0*/  USHF.L.U32 UR7, UR6, 0xb, URZ ;  /* 0x0000000b06077899 */ /* 0x000fe400080006ff */
[----:B------:R-:W-:Y:S01]  /*04d0*/  USHF.L.U32 UR6, UR6, 0x1, URZ ;  /* 0x0000000106067899 */ /* 0x000fe200080006ff */
[----:B------:R-:W-:Y:S02]  /*04e0*/  UMOV UR8, 0x200 ;  /* 0x0000020000087882 */ /* 0x000fe40000000000 */
[----:B------:R-:W-:-:S04]  /*04f0*/  UIADD3 UR8, UPT, UPT, -UR8, 0x100000, URZ ;  /* 0x0010000008087890 */ /* 0x000fc8000fffe1ff */
[----:B------:R-:W-:Y:S02]  /*0500*/  USHF.L.U32 UR9, UR8, 0xb, URZ ;  /* 0x0000000b08097899 */ /* 0x000fe400080006ff */
[----:B------:R-:W-:Y:S01]  /*0510*/  USHF.L.U32 UR8, UR8, 0x1, URZ ;  /* 0x0000000108087899 */ /* 0x000fe200080006ff */
[----:B------:R-:W1:Y:S02]  /*0520*/  FENCE.VIEW.ASYNC.S ;  /* 0x00000000000073c6 */ /* 0x000e640000000000 */
[----:B-1----:R3:W1:Y:S01]  /*0530*/  SYNCS.EXCH.64 URZ, [UR4+0x20], UR6 ;  /* 0x0000200604ff75b2 */ /* 0x0026620008000100 */
[----:B------:R3:W5:Y:S01]  /*0540*/  SYNCS.EXCH.64 URZ, [UR4+0x28], UR6 ;  /* 0x0000280604ff75b2 */ /* 0x0007620008000100 */
[----:B------:R3:W4:Y:S01]  /*0550*/  SYNCS.EXCH.64 URZ, [UR4+0x30], UR6 ;  /* 0x0000300604ff75b2 */ /* 0x0007220008000100 */
[----:B------:R3:W2:Y:S01]  /*0560*/  SYNCS.EXCH.64 URZ, [UR4+0x38], UR6 ;  /* 0x0000380604ff75b2 */ /* 0x0006a20008000100 */
[----:B------:R3:W1:Y:S01]  /*0570*/  SYNCS.EXCH.64 URZ, [UR4+0x40], UR6 ;  /* 0x0000400604ff75b2 */ /* 0x0006620008000100 */
        /* <DEDUP_REMOVED lines=18> */
[----:B------:R3:W1:Y:S02]  /*06a0*/  SYNCS.EXCH.64 URZ, [UR4+0xd8], UR8 ;  /* 0x0000d80804ff75b2 */ /* 0x0006640008000100 */
[----:B---3--:R-:W-:Y:S01]  /*06b0*/  NOP ;  /* 0x0000000000007918 */ /* 0x008fe20000000000 */
.L_x_3:
[----:B------:R-:W-:Y:S05]  /*06c0*/  BRA.U UP6, `(.L_x_4) ;  /* 0x0000000106a07547 */ /* 0x000fea000b800000 */
[----:B-1----:R-:W-:Y:S01]  /*06d0*/  UMOV UR4, 0x400 ;  /* 0x0000040000047882 */ /* 0x002fe20000000000 */
[----:B------:R-:W-:Y:S01]  /*06e0*/  UMOV UR14, 0x8 ;  /* 0x00000008000e7882 */ /* 0x000fe20000000000 */
[----:B------:R-:W-:Y:S01]  /*06f0*/  UMOV UR8, 0x1 ;  /* 0x0000000100087882 */ /* 0x000fe20000000000 */
[----:B------:R-:W-:Y:S02]  /*0700*/  ULEA UR4, UR16, UR4, 0x18 ;  /* 0x0000000410047291 */ /* 0x000fe4000f8ec0ff */
[----:B------:R-:W-:-:S04]  /*0710*/  UIADD3 UR14, UPT, UPT, -UR14, 0x100000, URZ ;  /* 0x001000000e0e7890 */ /* 0x000fc8000fffe1ff */
[----:B------:R-:W-:Y:S02]  /*0720*/  USHF.L.U32 UR15, UR14, 0xb, URZ ;  /* 0x0000000b0e0f7899 */ /* 0x000fe400080006ff */
[----:B------:R-:W-:Y:S01]  /*0730*/  USHF.L.U32 UR14, UR14, 0x1, URZ ;  /* 0x000000010e0e7899 */ /* 0x000fe200080006ff */
[----:B------:R-:W-:Y:S01]  /*0740*/  UMOV UR12, 0x100 ;  /* 0x00000100000c7882 */ /* 0x000fe20000000000 */
        /* <DEDUP_REMOVED lines=10> */
[----:B------:R-:W-:Y:S02]  /*07f0*/  USHF.L.U32 UR6, UR6, 0x1, URZ ;  /* 0x0000000106067899 */ /* 0x000fe400080006ff */
        /* <DEDUP_REMOVED lines=21> */
.L_x_4:
[----:B------:R-:W-:Y:S01]  /*0950*/  NOP ;  /* 0x0000000000007918 */ /* 0x000fe20000000000 */
[----:B------:R-:W-:Y:S05]  /*0960*/  BRA.U !UP4, `(.L_x_5) ;  /* 0x000000010c087547 */ /* 0x000fea000b800000 */
[----:B-12-45:R-:W-:Y:S01]  /*0970*/  UCGABAR_ARV ;  /* 0x00000000000079c7 */ /* 0x036fe20008000000 */
[----:B------:R-:W-:Y:S05]  /*0980*/  BRA `(.L_x_6) ;  /* 0x0000000000047947 */ /* 0x000fea0003800000 */
.L_x_5:
[----:B-12-45:R-:W-:Y:S01]  /*0990*/  NOP ;  /* 0x0000000000007918 */ /* 0x036fe20000000000 */
.L_x_6:
[----:B------:R-:W-:Y:S05]  /*09a0*/  BRA.U !UP4, `(.L_x_7) ;  /* 0x000000010c0c7547 */ /* 0x000fea000b800000 */
[----:B------:R-:W-:Y:S01]  /*09b0*/  UCGABAR_WAIT ;  /* 0x0000000000007dc7 */ /* 0x000fe20008000000 */
[----:B------:R-:W-:Y:S01]  /*09c0*/  CCTL.IVALL ;  /* 0x00000000ff00798f */ /* 0x000fe20002000000 */
[----:B------:R-:W-:Y:S05]  /*09d0*/  BRA `(.L_x_8) ;  /* 0x0000000000047947 */ /* 0x000fea0003800000 */
.L_x_7:
[----:B------:R-:W-:Y:S06]  /*09e0*/  BAR.SYNC.DEFER_BLOCKING 0x0 ;  /* 0x0000000000007b1d */ /* 0x000fec0000010000 */
.L_x_8:
[----:B------:R-:W1:Y:S02]  /*09f0*/  S2UR UR4, SR_CgaSize ;  /* 0x00000000000479c3 */ /* 0x000e640000008a00 */
[----:B-1----:R-:W-:-:S12]  /*0a00*/  UIMAD UR4, UR4, -0xa0, URZ ;  /* 0xffffff60040478a4 */ /* 0x002fd8000f8e02ff */
[----:B------:R-:W1:Y:S01]  /*0a10*/  LDCU UR4, c[0x0][UR4+0x2b0] ;  /* 0x00005600040477ac */ /* 0x000e620008000800 */
[----:B------:R-:W-:Y:S01]  /*0a20*/  I2FP.F32.U32 R2, UR17 ;  /* 0x0000001100027c45 */ /* 0x000fe20008201000 */
[----:B------:R-:W-:Y:S01]  /*0a30*/  BSSY.RECONVERGENT B1, `(.L_x_9) ;  /* 0x00004bc000017945 */ /* 0x000fe20003800200 */
[----:B------:R-:W-:-:S13]  /*0a40*/  R2UR UR5, R0 ;  /* 0x00000000000572ca */ /* 0x000fda00000e0000 */
[----:B------:R-:W-:Y:S01]  /*0a50*/  UISETP.NE.AND UP0, UPT, UR5, 0xe, UPT ;  /* 0x0000000e0500788c */ /* 0x000fe2000bf05270 */
[----:B-1----:R-:W-:-:S06]  /*0a60*/  FMUL R2, R2, UR4 ;  /* 0x0000000402027c20 */ /* 0x002fcc0008400000 */
[----:B------:R-:W1:Y:S02]  /*0a70*/  F2I.U32.TRUNC.NTZ R2, R2 ;  /* 0x0000000200027305 */ /* 0x000e64000020f000 */
[----:B-1----:R-:W-:-:S13]  /*0a80*/  R2UR UR4, R2 ;  /* 0x00000000020472ca */ /* 0x002fda00000e0000 */
[----:B------:R-:W-:Y:S01]  /*0a90*/  IMAD.U32 R2, RZ, RZ, UR4 ;  /* 0x00000004ff027e24 */ /* 0x000fe2000f8e00ff */
[----:B------:R-:W-:Y:S06]  /*0aa0*/  BRA.U !UP0, `(.L_x_10) ;  /* 0x0000000108187547 */ /* 0x000fec000b800000 */
[----:B------:R-:W-:-:S13]  /*0ab0*/  R2UR UR4, R0 ;  /* 0x00000000000472ca */ /* 0x000fda00000e0000 */
[----:B------:R-:W-:-:S09]  /*0ac0*/  UISETP.NE.AND UP0, UPT, UR4, 0xf, UPT ;  /* 0x0000000f0400788c */ /* 0x000fd2000bf05270 */
[----:B------:R-:W-:Y:S05]  /*0ad0*/  BRA.U UP0, `(.L_x_11) ;  /* 0x0000001d00247547 */ /* 0x000fea000b800000 */
[----:B------:R-:W-:-:S08]  /*0ae0*/  NOP ;  /* 0x0000000000007918 */ /* 0x000fd00000000000 */
[----:B------:R-:W1:-:S00]  /*0af0*/  USETMAXREG.DEALLOC.CTAPOOL 0x30 ;  /* 0x00000030000079c8 */ /* 0x000e4000080e0500 */
[----:B-1----:R-:W-:Y:S05]  /*0b00*/  BRA `(.L_x_12) ;  /* 0x0000004800b47947 */ /* 0x002fea0003800000 */
.L_x_10:
[----:B------:R-:W-:-:S08]  /*0b10*/  NOP ;  /* 0x0000000000007918 */ /* 0x000fd00000000000 */
[----:B------:R-:W1:-:S00]  /*0b20*/  USETMAXREG.DEALLOC.CTAPOOL 0x30 ;  /* 0x00000030000079c8 */ /* 0x000e4000080e0500 */
[----:B------:R-:W2:Y:S01]  /*0b30*/  LDCU UR4, c[0x0][0x610] ;  /* 0x0000c200ff0477ac */ /* 0x000ea20008000800 */
[----:B-1----:R-:W-:Y:S01]  /*0b40*/  R2UR UR12, R2 ;  /* 0x00000000020c72ca */ /* 0x002fe200000e0000 */
[----:B------:R-:W-:Y:S02]  /*0b50*/  HFMA2 R5, -RZ, RZ, 0, 5.9604644775390625e-08 ;  /* 0x00000001ff057431 */ /* 0x000fe400000001ff */
[----:B------:R-:W-:Y:S01]  /*0b60*/  IMAD.MOV.U32 R8, RZ, RZ, 0x1 ;  /* 0x00000001ff087424 */ /* 0x000fe200078e00ff */
[----:B------:R-:W1:Y:S01]  /*0b70*/  LDCU.U8 UR9, c[0x0][0x614] ;  /* 0x0000c280ff0977ac */ /* 0x000e620008000000 */
[----:B------:R-:W3:Y:S01]  /*0b80*/  LDCU.U8 UR6, c[0x0][0x615] ;  /* 0x0000c2a0ff0677ac */ /* 0x000ee20008000000 */
[----:B------:R-:W4:Y:S01]  /*0b90*/  LDCU UR7, c[0x0][0x38c] ;  /* 0x00007180ff0777ac */ /* 0x000f220008000800 */
[----:B------:R-:W5:Y:S06]  /*0ba0*/  LDCU UR8, c[0x0][0x61c] ;  /* 0x0000c380ff0877ac */ /* 0x000f6c0008000800 */
[----:B--2---:R-:W-:Y:S01]  /*0bb0*/  UIMAD.WIDE.U32 UR4, UR12, UR4, URZ ;  /* 0x000000040c0472a5 */ /* 0x004fe2000f8e00ff */
[----:B------:R-:W2:Y:S03]  /*0bc0*/  LDCU UR11, c[0x0][0x624] ;  /* 0x0000c480ff0b77ac */ /* 0x000ea60008000800 */
[----:B------:R-:W-:Y:S01]  /*0bd0*/  UIADD3 UR4, UPT, UPT, UR12, -UR5, URZ ;  /* 0x800000050c047290 */ /* 0x000fe2000fffe0ff */
[----:B------:R-:W2:Y:S03]  /*0be0*/  LDCU.U8 UR13, c[0x0][0x620] ;  /* 0x0000c400ff0d77ac */ /* 0x000ea60008000000 */
[----:B-1----:R-:W-:-:S02]  /*0bf0*/  USHF.R.U32.HI UR4, URZ, UR9, UR4 ;  /* 0x00000009ff047299 */ /* 0x002fc40008011604 */
[----:B----4-:R-:W-:Y:S02]  /*0c00*/  UIADD3 UR10, UPT, UPT, UR7, -0x1, URZ ;  /* 0xffffffff070a7890 */ /* 0x010fe4000fffe0ff */
[----:B------:R-:W-:Y:S02]  /*0c10*/  UIADD3 UR4, UPT, UPT, UR5, UR4, URZ ;  /* 0x0000000405047290 */ /* 0x000fe4000fffe0ff */
[----:B------:R-:W-:Y:S02]  /*0c20*/  UISETP.GT.AND UP1, UPT, UR7, URZ, UPT ;  /* 0x000000ff0700728c */ /* 0x000fe4000bf24270 */
[----:B---3--:R-:W-:Y:S02]  /*0c30*/  USHF.R.U32.HI UR9, URZ, UR6, UR4 ;  /* 0x00000006ff097299 */ /* 0x008fe40008011604 */
[----:B------:R-:W-:Y:S02]  /*0c40*/  UIADD3 UR6, UPT, UPT, -UR7, URZ, URZ ;  /* 0x000000ff07067290 */ /* 0x000fe4000fffe1ff */
[----:B-----5:R-:W-:-:S02]  /*0c50*/  UIMAD.WIDE.U32 UR4, UR9, UR8, URZ ;  /* 0x00000008090472a5 */ /* 0x020fc4000f8e00ff */
[----:B------:R-:W-:Y:S02]  /*0c60*/  USHF.R.S32.HI UR6, URZ, 0x1f, UR6 ;  /* 0x0000001fff067899 */ /* 0x000fe40008011406 */
[----:B------:R-:W-:Y:S02]  /*0c70*/  USHF.R.S32.HI UR8, URZ, 0x1f, UR10 ;  /* 0x0000001fff087899 */ /* 0x000fe4000801140a */
[----:B------:R-:W-:Y:S02]  /*0c80*/  ULEA.HI UR7, UR6, -UR7, URZ, 0x7 ;  /* 0x8000000706077291 */ /* 0x000fe4000f8f38ff */
[----:B------:R-:W-:Y:S02]  /*0c90*/  ULEA.HI UR8, UR8, UR10, URZ, 0x7 ;  /* 0x0000000a08087291 */ /* 0x000fe4000f8f38ff */
[----:B------:R-:W-:Y:S02]  /*0ca0*/  USHF.R.S32.HI UR4, URZ, 0x7, UR7 ;  /* 0x00000007ff047899 */ /* 0x000fe40008011407 */
[----:B--2---:R-:W-:-:S02]  /*0cb0*/  UISETP.GE.AND UP0, UPT, UR12, UR11, UPT ;  /* 0x0000000b0c00728c */ /* 0x004fc4000bf06270 */
[----:B------:R-:W-:Y:S02]  /*0cc0*/  ULEA.HI.SX32 UR7, UR8, 0x1, 0x19 ;  /* 0x0000000108077891 */ /* 0x000fe4000f8fcaff */
[----:B------:R-:W-:Y:S01]  /*0cd0*/  UIADD3 UR4, UPT, UPT, -UR4, URZ, URZ ;  /* 0x000000ff04047290 */ /* 0x000fe2000fffe1ff */
[----:B------:R-:W-:Y:S02]  /*0ce0*/  UMOV UR6, UR5 ;  /* 0x0000000500067c82 */ /* 0x000fe40008000000 */
[----:B------:R-:W-:-:S04]  /*0cf0*/  UIADD3 UR5, UPT, UPT, UR9, -UR6, URZ ;  /* 0x8000000609057290 */ /* 0x000fc8000fffe0ff */
[----:B------:R-:W-:Y:S01]  /*0d00*/  @!UP1 UMOV UR7, UR4 ;  /* 0x0000000400079c82 */ /* 0x000fe20008000000 */
[----:B------:R-:W-:Y:S01]  /*0d10*/  USHF.R.U32.HI UR5, URZ, UR13, UR5 ;  /* 0x0000000dff057299 */ /* 0x000fe20008011605 */
[----:B------:R-:W-:-:S03]  /*0d20*/  IMAD.U32 R14, RZ, RZ, UR7 ;  /* 0x00000007ff0e7e24 */ /* 0x000fc6000f8e00ff */
[----:B------:R-:W-:-:S03]  /*0d30*/  UIADD3 UR5, UPT, UPT, UR6, UR5, URZ ;  /* 0x0000000506057290 */ /* 0x000fc6000fffe0ff */
[----:B------:R-:W-:Y:S01]  /*0d40*/  UMOV UR6, URZ ;  /* 0x000000ff00067c82 */ /* 0x000fe20008000000 */
[----:B------:R-:W-:Y:S08]  /*0d50*/  BRA.U UP0, `(.L_x_13) ;  /* 0x00000015008c7547 */ /* 0x000ff0000b800000 */
[----:B------:R-:W1:Y:S01]  /*0d60*/  LDCU.U8 UR4, c[0x0][0x621] ;  /* 0x0000c420ff0477ac */ /* 0x000e620008000000 */
[----:B------:R-:W-:Y:S01]  /*0d70*/  R2UR UR10, R14 ;  /* 0x000000000e0a72ca */ /* 0x000fe200000e0000 */
[----:B------:R-:W-:Y:S01]  /*0d80*/  IMAD.MOV.U32 R5, RZ, RZ, 0x1 ;  /* 0x00000001ff057424 */ /* 0x000fe200078e00ff */
[----:B------:R-:W-:Y:S01]  /*0d90*/  R2UR UR12, R6 ;  /* 0x00000000060c72ca */ /* 0x000fe200000e0000 */
[----:B------:R-:W2:Y:S01]  /*0da0*/  LDCU UR8, c[0x0][0x618] ;  /* 0x0000c300ff0877ac */ /* 0x000ea20008000800 */
[----:B------:R-:W-:Y:S02]  /*0db0*/  R2UR UR11, R2 ;  /* 0x00000000020b72ca */ /* 0x000fe400000e0000 */
[----:B------:R-:W-:Y:S01]  /*0dc0*/  MOV R8, 0x1 ;  /* 0x0000000100087802 */ /* 0x000fe20000000f00 */
[----:B------:R-:W3:Y:S01]  /*0dd0*/  LDCU UR6, c[0x0][0x60c] ;  /* 0x0000c180ff0677ac */ /* 0x000ee20008000800 */
[----:B------:R-:W-:Y:S01]  /*0de0*/  UMOV UR7, 0x400 ;  /* 0x0000040000077882 */ /* 0x000fe20000000000 */
[----:B------:R-:W-:-:S04]  /*0df0*/  UIADD3 UR75, UPT, UPT, -UR9, URZ, URZ ;  /* 0x000000ff094b7290 */ /* 0x000fc8000fffe1ff */
[----:B------:R-:W-:Y:S02]  /*0e00*/  UIADD3 UR15, UPT, UPT, UR10, -0x1, URZ ;  /* 0xffffffff0a0f7890 */ /* 0x000fe4000fffe0ff */
[----:B------:R-:W-:Y:S02]  /*0e10*/  ULEA UR7, UR16, UR7, 0x18 ;  /* 0x0000000710077291 */ /* 0x000fe4000f8ec0ff */
[----:B-1----:R-:W-:Y:S02]  /*0e20*/  USHF.R.U32.HI UR4, URZ, UR4, UR5 ;  /* 0x00000004ff047299 */ /* 0x002fe40008011605 */
[----:B------:R-:W-:Y:S02]  /*0e30*/  USHF.L.U32 UR59, UR15, 0x7, URZ ;  /* 0x000000070f3b7899 */ /* 0x000fe400080006ff */
[----:B------:R-:W-:Y:S02]  /*0e40*/  UIMAD UR58, UR12, 0x30, URZ ;  /* 0x000000300c3a78a4 */ /* 0x000fe4000f8e02ff */
[----:B------:R-:W-:Y:S01]  /*0e50*/  IMAD.U32 R13, RZ, RZ, UR4 ;  /* 0x00000004ff0d7e24 */ /* 0x000fe2000f8e00ff */
[----:B------:R-:W-:-:S02]  /*0e60*/  UIADD3 UR4, UPT, UPT, -UR4, URZ, URZ ;  /* 0x000000ff04047290 */ /* 0x000fc4000fffe1ff */
[----:B------:R-:W-:Y:S02]  /*0e70*/  ULEA UR5, UR12, UR59, 0x6 ;  /* 0x0000003b0c057291 */ /* 0x000fe4000f8e30ff */
[----:B--2---:R-:W-:Y:S02]  /*0e80*/  UIMAD UR4, UR4, UR8, UR9 ;  /* 0x00000008040472a4 */ /* 0x004fe4000f8e0209 */
[----:B------:R-:W-:Y:S02]  /*0e90*/  UIADD3 UR65, UPT, UPT, UR7, 0x8, URZ ;  /* 0x0000000807417890 */ /* 0x000fe4000fffe0ff */
[----:B------:R-:W-:Y:S01]  /*0ea0*/  IMAD.U32 R12, RZ, RZ, UR5 ;  /* 0x00000005ff0c7e24 */ /* 0x000fe2000f8e00ff */
[----:B------:R-:W-:Y:S01]  /*0eb0*/  UIADD3 UR62, UPT, UPT, UR10, 0x1fffffe, URZ ;  /* 0x01fffffe0a3e7890 */ /* 0x000fe2000fffe0ff */
[----:B------:R-:W-:Y:S01]  /*0ec0*/  MOV R11, UR4 ;  /* 0x00000004000b7c02 */ /* 0x000fe20008000f00 */
[----:B---3--:R-:W-:Y:S01]  /*0ed0*/  UIMAD UR75, UR75, UR6, UR11 ;  /* 0x000000064b4b72a4 */ /* 0x008fe2000f8e020b */
[----:B------:R-:W1:Y:S01]  /*0ee0*/  LDCU.64 UR70, c[0x0][0x348] ;  /* 0x00006900ff4677ac */ /* 0x000e620008000a00 */
[----:B------:R-:W-:-:S02]  /*0ef0*/  UIADD3 UR18, UPT, UPT, UR58, 0x10, URZ ;  /* 0x000000103a127890 */ /* 0x000fc4000fffe0ff */
[----:B------:R-:W-:Y:S02]  /*0f00*/  UIADD3 UR10, UPT, UPT, UR58, 0x20, URZ ;  /* 0x000000203a0a7890 */ /* 0x000fe4000fffe0ff */
[----:B------:R-:W-:Y:S02]  /*0f10*/  ULOP3.LUT UR73, UR7, 0xfefffc00, URZ, 0xc0, !UPT ;  /* 0xfefffc0007497892 */ /* 0x000fe4000f8ec0ff */
[----:B------:R-:W-:Y:S02]  /*0f20*/  ULOP3.LUT UR65, UR65, 0xfefffc08, URZ, 0xc0, !UPT ;  /* 0xfefffc0841417892 */ /* 0x000fe4000f8ec0ff */
[----:B------:R-:W-:Y:S01]  /*0f30*/  UISETP.NE.AND UP0, UPT, UR12, URZ, UPT ;  /* 0x000000ff0c00728c */ /* 0x000fe2000bf05270 */
[----:B------:R-:W-:Y:S01]  /*0f40*/  UMOV UR6, URZ ;  /* 0x000000ff00067c82 */ /* 0x000fe20008000000 */
[----:B------:R-:W-:-:S09]  /*0f50*/  UMOV UR63, UR11 ;  /* 0x0000000b003f7c82 */ /* 0x000fd20008000000 */
.L_x_28:
[----:B------:R-:W-:Y:S01]  /*0f60*/  ULEA UR4, UR6, UR7, 0x3 ;  /* 0x0000000706047291 */ /* 0x000fe2000f8e18ff */
[----:B------:R-:W-:Y:S01]  /*0f70*/  SHF.L.U32 R16, R5, 0x1f, RZ ;  /* 0x0000001f05107819 */ /* 0x000fe200000006ff */
[----:B------:R-:W-:Y:S02]  /*0f80*/  UIMAD UR5, UR6, 0x3000, UR7 ;  /* 0x00003000060578a4 */ /* 0x000fe4000f8e0207 */
[----:B------:R-:W-:Y:S02]  /*0f90*/  UIADD3 UR8, UPT, UPT, UR4, 0x20, URZ ;  /* 0x0000002004087890 */ /* 0x000fe4000fffe0ff */
[----:B------:R-:W-:Y:S02]  /*0fa0*/  UIADD3 UR16, UPT, UPT, UR5, 0x18c00, URZ ;  /* 0x00018c0005107890 */ /* 0x000fe4000fffe0ff */
[----:B------:R-:W-:Y:S01]  /*0fb0*/  ULOP3.LUT UR5, UR8, 0xfefffff8, URZ, 0xc0, !UPT ;  /* 0xfefffff808057892 */ /* 0x000fe2000f8ec0ff */
[----:B------:R-:W2:Y:S01]  /*0fc0*/  SYNCS.PHASECHK.TRANS64.TRYWAIT P0, [UR4+0x70], R16 ;  /* 0x00007010ff0075a7 */ /* 0x000ea20008001104 */
[----:B-1----:R-:W-:-:S02]  /*0fd0*/  UIADD3 UR13, UP3, UPT, UR70, 0x100, URZ ;  /* 0x00000100460d7890 */ /* 0x002fc4000ff7e0ff */
[----:B------:R-:W-:Y:S01]  /*0fe0*/  UIMAD UR32, UR6, 0x3000, UR7 ;  /* 0x00003000062078a4 */ /* 0x000fe2000f8e0207 */
[----:B------:R-:W-:Y:S01]  /*0ff0*/  MOV R10, UR16 ;  /* 0x00000010000a7c02 */ /* 0x000fe20008000f00 */
[----:B------:R-:W-:Y:S01]  /*1000*/  UIADD3 UR11, UP2, UPT, UR70, 0x100, URZ ;  /* 0x00000100460b7890 */ /* 0x000fe2000ff5e0ff */
[----:B------:R-:W-:Y:S01]  /*1010*/  MOV R9, UR5 ;  /* 0x0000000500097c02 */ /* 0x000fe20008000f00 */
[----:B------:R-:W-:Y:S02]  /*1020*/  UIMAD UR24, UR6, 0x3000, UR7 ;  /* 0x00003000061878a4 */ /* 0x000fe4000f8e0207 */
[----:B------:R-:W-:Y:S02]  /*1030*/  UIADD3 UR14, UP1, UPT, UR70, 0x100, URZ ;  /* 0x00000100460e7890 */ /* 0x000fe4000ff3e0ff */
[----:B------:R-:W-:Y:S02]  /*1040*/  UIADD3.X UR12, UPT, UPT, URZ, UR71, URZ, UP3, !UPT ;  /* 0x00000047ff0c7290 */ /* 0x000fe40009ffe4ff */
[----:B------:R-:W-:-:S02]  /*1050*/  UIADD3.X UR9, UPT, UPT, URZ, UR71, URZ, UP2, !UPT ;  /* 0x00000047ff097290 */ /* 0x000fc400097fe4ff */
[----:B------:R-:W-:Y:S02]  /*1060*/  UIADD3 UR32, UPT, UPT, UR32, 0x19c00, URZ ;  /* 0x00019c0020207890 */ /* 0x000fe4000fffe0ff */
[----:B------:R-:W-:Y:S01]  /*1070*/  UPLOP3.LUT UP6, UPT, UPT, UPT, UP0, 0x80, 0x8 ;  /* 0x000000000008789c */ /* 0x000fe20003fcf000 */
[----:B------:R-:W-:Y:S01]  /*1080*/  UMOV UR34, 0x20 ;  /* 0x0000002000227882 */ /* 0x000fe20000000000 */
[----:B--2---:R-:W-:Y:S09]  /*1090*/  @!P0 BRA `(.L_x_14) ;  /* 0x000000c000c08947 */ /* 0x004ff20003800000 */
.L_x_103:
[----:B------:R-:W-:Y:S01]  /*10a0*/  R2UR UR35, R12 ;  /* 0x000000000c2372ca */ /* 0x000fe200000e0000 */
[----:B------:R-:W-:Y:S01]  /*10b0*/  ULOP3.LUT UR13, UR13, UR12, URZ, 0x3c, !UPT ;  /* 0x0000000c0d0d7292 */ /* 0x000fe2000f8e3cff */
[----:B------:R-:W-:Y:S01]  /*10c0*/  R2UR UR36, R11 ;  /* 0x000000000b2472ca */ /* 0x000fe200000e0000 */
[----:B------:R-:W-:Y:S01]  /*10d0*/  UIADD3 UR24, UPT, UPT, UR24, 0x1ac00, URZ ;  /* 0x0001ac0018187890 */ /* 0x000fe2000fffe0ff */
[----:B------:R-:W-:Y:S01]  /*10e0*/  R2UR UR37, R13 ;  /* 0x000000000d2572ca */ /* 0x000fe200000e0000 */
[----:B------:R-:W-:Y:S01]  /*10f0*/  ULOP3.LUT UR12, UR13, UR12, URZ, 0x3c, !UPT ;  /* 0x0000000c0d0c7292 */ /* 0x000fe2000f8e3cff */
[----:B------:R-:W-:Y:S01]  /*1100*/  R2UR UR33, R9 ;  /* 0x00000000092172ca */ /* 0x000fe200000e0000 */
[----:B------:R-:W-:Y:S02]  /*1110*/  UMOV UR8, UR11 ;  /* 0x0000000b00087c82 */ /* 0x000fe40008000000 */
[----:B------:R-:W-:Y:S01]  /*1120*/  ULOP3.LUT UR13, UR13, UR12, URZ, 0x3c, !UPT ;  /* 0x0000000c0d0d7292 */ /* 0x000fe2000f8e3cff */
[----:B------:R-:W-:Y:S11]  /*1130*/  BRA.U UP6, `(.L_x_15) ;  /* 0x00000001060c7547 */ /* 0x000ff6000b800000 */
[----:B------:R-:W-:-:S13]  /*1140*/  ELECT P0, URZ, PT ;  /* 0x0000000000ff782f */ /* 0x000fda0003800000 */
[----:B-1----:R-:W-:-:S04]  /*1150*/  @P0 MOV R4, 0x6000 ;  /* 0x0000600000040802 */ /* 0x002fc80000000f00 */
[----:B------:R2:W-:Y:S03]  /*1160*/  @P0 SYNCS.ARRIVE.TRANS64 RZ, [UR4+0x20], R4 ;  /* 0x00002004ffff09a7 */ /* 0x0005e60008000004 */
.L_x_15:
[----:B------:R-:W-:Y:S01]  /*1170*/  R2UR UR40, R10 ;  /* 0x000000000a2872ca */ /* 0x000fe200000e0000 */
[----:B------:R-:W-:Y:S01]  /*1180*/  UIADD3.X UR5, UPT, UPT, URZ, UR71, URZ, UP1, !UPT ;  /* 0x00000047ff057290 */ /* 0x000fe20008ffe4ff */
[----:B------:R-:W-:Y:S01]  /*1190*/  R2UR UR41, R9 ;  /* 0x00000000092972ca */ /* 0x000fe200000e0000 */
[----:B------:R-:W-:Y:S01]  /*11a0*/  UMOV UR42, URZ ;  /* 0x000000ff002a7c82 */ /* 0x000fe20008000000 */
[----:B------:R-:W-:Y:S01]  /*11b0*/  R2UR UR43, R12 ;  /* 0x000000000c2b72ca */ /* 0x000fe200000e0000 */
[----:B------:R-:W-:Y:S01]  /*11c0*/  IMAD.U32 R9, R8, -0x80000000, RZ ;  /* 0x8000000008097824 */ /* 0x000fe200078e00ff */
[----:B------:R-:W-:Y:S01]  /*11d0*/  R2UR UR44, R11 ;  /* 0x000000000b2c72ca */ /* 0x000fe200000e0000 */
[----:B------:R-:W-:Y:S01]  /*11e0*/  UMOV UR26, 0x40 ;  /* 0x00000040001a7882 */ /* 0x000fe20000000000 */
[----:B------:R-:W-:Y:S01]  /*11f0*/  R2UR UR45, R13 ;  /* 0x000000000d2d72ca */ /* 0x000fe200000e0000 */
[----:B------:R-:W-:Y:S01]  /*1200*/  UMOV UR4, UR14 ;  /* 0x0000000e00047c82 */ /* 0x000fe20008000000 */
[----:B------:R-:W-:Y:S01]  /*1210*/  R2UR UR11, R6 ;  /* 0x00000000060b72ca */ /* 0x000fe200000e0000 */
[----:B------:R-:W-:Y:S01]  /*1220*/  UIADD3 UR72, UPT, UPT, UR7, 0xcc00, URZ ;  /* 0x0000cc0007487890 */ /* 0x000fe2000fffe0ff */
[----:B------:R-:W-:-:S05]  /*1230*/  UMOV UR74, URZ ;  /* 0x000000ff004a7c82 */ /* 0x000fca0008000000 */
[----:B------:R-:W-:Y:S02]  /*1240*/  UMOV UR17, UR43 ;  /* 0x0000002b00117c82 */ /* 0x000fe40008000000 */
[----:B------:R-:W-:Y:S01]  /*1250*/  UMOV UR16, UR44 ;  /* 0x0000002c00107c82 */ /* 0x000fe20008000000 */
[----:B------:R-:W-:Y:S01]  /*1260*/  UMOV UR27, UR17 ;  /* 0x00000011001b7c82 */ /* 0x000fe20008000000 */
[----:B------:R3:W-:Y:S01]  /*1270*/  UTMALDG.4D.2CTA [UR40], [UR12], desc[URZ] ;  /* 0x0000ff280c0075b4 */ /* 0x0007e20008219000 */
[----:B------:R-:W-:Y:S01]  /*1280*/  UMOV UR28, UR16 ;  /* 0x00000010001c7c82 */ /* 0x000fe20008000000 */
[----:B------:R-:W-:Y:S01]  /*1290*/  ULEA UR75, UR75, UR11, 0x2 ;  /* 0x0000000b4b4b7291 */ /* 0x000fe2000f8e10ff */
[----:B------:R-:W-:-:S03]  /*12a0*/  UMOV UR76, UR16 ;  /* 0x00000010004c7c82 */ /* 0x000fc60008000000 */
[----:B------:R-:W-:Y:S01]  /*12b0*/  USHF.L.U32 UR75, UR75, 0x7, URZ ;  /* 0x000000074b4b7899 */ /* 0x000fe200080006ff */
[----:B------:R4:W-:Y:S01]  /*12c0*/  UTMALDG.4D.2CTA [UR32], [UR8], desc[URZ] ;  /* 0x0000ff20080075b4 */ /* 0x0009e20008219000 */
[----:B---3--:R-:W-:Y:S01]  /*12d0*/  UMOV UR12, UR41 ;  /* 0x00000029000c7c82 */ /* 0x008fe20008000000 */
[----:B------:R-:W-:Y:S01]  /*12e0*/  UMOV UR13, UR45 ;  /* 0x0000002d000d7c82 */ /* 0x000fe20008000000 */
[----:B------:R-:W-:Y:S01]  /*12f0*/  UMOV UR25, UR12 ;  /* 0x0000000c00197c82 */ /* 0x000fe20008000000 */
[----:B------:R-:W-:Y:S01]  /*1300*/  UMOV UR29, UR13 ;  /* 0x0000000d001d7c82 */ /* 0x000fe20008000000 */
[----:B------:R-:W-:Y:S01]  /*1310*/  UIADD3 UR12, UP1, UPT, UR70, 0x80, URZ ;  /* 0x00000080460c7890 */ /* 0x000fe2000ff3e0ff */
[----:B------:R3:W-:Y:S01]  /*1320*/  UTMALDG.4D.2CTA [UR24], [UR4], desc[URZ] ;  /* 0x0000ff18040075b4 */ /* 0x0007e20008219000 */
[----:B------:R-:W5:Y:S01]  /*1330*/  SYNCS.PHASECHK.TRANS64.TRYWAIT P0, [UR7+0x10], R9 ;  /* 0x00001009ff0075a7 */ /* 0x000f620008001107 */
[----:B------:R-:W-:Y:S01]  /*1340*/  UMOV UR77, UR13 ;  /* 0x0000000d004d7c82 */ /* 0x000fe20008000000 */
[----:B----4-:R-:W-:-:S02]  /*1350*/  UIADD3 UR8, UP3, UPT, UR70, 0x80, URZ ;  /* 0x0000008046087890 */ /* 0x010fc4000ff7e0ff */
[----:B------:R-:W-:Y:S01]  /*1360*/  UIADD3 UR32, UPT, UPT, UR7, 0xec00, URZ ;  /* 0x0000ec0007207890 */ /* 0x000fe2000fffe0ff */
[----:B------:R-:W-:Y:S01]  /*1370*/  UMOV UR34, 0x20 ;  /* 0x0000002000227882 */ /* 0x000fe20000000000 */
[----:B------:R-:W-:Y:S02]  /*1380*/  UIADD3.X UR9, UPT, UPT, URZ, UR71, URZ, UP3, !UPT ;  /* 0x00000047ff097290 */ /* 0x000fe40009ffe4ff */
[----:B------:R-:W-:Y:S01]  /*1390*/  UIADD3.X UR11, UPT, UPT, URZ, UR71, URZ, UP1, !UPT ;  /* 0x00000047ff0b7290 */ /* 0x000fe20008ffe4ff */
[----:B------:R-:W-:Y:S01]  /*13a0*/  UMOV UR33, UR73 ;  /* 0x0000004900217c82 */ /* 0x000fe20008000000 */
[----:B------:R-:W-:Y:S01]  /*13b0*/  UMOV UR36, UR16 ;  /* 0x0000001000247c82 */ /* 0x000fe20008000000 */
[----:B------:R-:W-:Y:S01]  /*13c0*/  UMOV UR37, UR13 ;  /* 0x0000000d00257c82 */ /* 0x000fe20008000000 */
[----:B------:R-:W-:Y:S01]  /*13d0*/  UMOV UR35, UR75 ;  /* 0x0000004b00237c82 */ /* 0x000fe20008000000 */
[----:B---3--:R-:W-:Y:S02]  /*13e0*/  UIADD3 UR4, UP2, UPT, UR70, 0x80, URZ ;  /* 0x0000008046047890 */ /* 0x008fe4000ff5e0ff */
[----:B------:R-:W-:-:S02]  /*13f0*/  UIADD3 UR24, UPT, UPT, UR7, 0x10c00, URZ ;  /* 0x00010c0007187890 */ /* 0x000fc4000fffe0ff */
[----:B------:R-:W-:Y:S01]  /*1400*/  UIADD3.X UR5, UPT, UPT, URZ, UR71, URZ, UP2, !UPT ;  /* 0x00000047ff057290 */ /* 0x000fe200097fe4ff */
[----:B-----5:R-:W-:Y:S11]  /*1410*/  @!P0 BRA `(.L_x_16) ;  /* 0x000000bc00fc8947 */ /* 0x020ff60003800000 */
.L_x_105:
[----:B------:R-:W-:Y:S05]  /*1420*/  BRA.U UP6, `(.L_x_17) ;  /* 0x00000001060c7547 */ /* 0x000fea000b800000 */
[----:B------:R-:W-:-:S13]  /*1430*/  ELECT P0, URZ, PT ;  /* 0x0000000000ff782f */ /* 0x000fda0003800000 */
[----:B-12---:R-:W-:-:S04]  /*1440*/  @P0 MOV R4, 0xc000 ;  /* 0x0000c00000040802 */ /* 0x006fc80000000f00 */
[----:B------:R3:W-:Y:S03]  /*1450*/  @P0 SYNCS.ARRIVE.TRANS64 RZ, [UR7], R4 ;  /* 0x00000004ffff09a7 */ /* 0x0007e60008000007 */
.L_x_17:
[----:B------:R-:W-:Y:S01]  /*1460*/  R2UR UR16, R11 ;  /* 0x000000000b1072ca */ /* 0x000fe200000e0000 */
[----:B------:R4:W-:Y:S01]  /*1470*/  UTMALDG.4D.2CTA [UR72], [UR8], desc[URZ] ;  /* 0x0000ff48080075b4 */ /* 0x0009e20008219000 */
[----:B------:R-:W-:Y:S01]  /*1480*/  R2UR UR14, R13 ;  /* 0x000000000d0e72ca */ /* 0x000fe200000e0000 */
[----:B------:R-:W-:Y:S01]  /*1490*/  UMOV UR26, 0x40 ;  /* 0x00000040001a7882 */ /* 0x000fe20000000000 */
[----:B------:R-:W-:Y:S01]  /*14a0*/  UMOV UR25, UR73 ;  /* 0x0000004900197c82 */ /* 0x000fe20008000000 */
[----:B------:R-:W-:Y:S01]  /*14b0*/  UMOV UR27, UR75 ;  /* 0x0000004b001b7c82 */ /* 0x000fe20008000000 */
[----:B------:R-:W-:Y:S02]  /*14c0*/  UIADD3 UR6, UPT, UPT, UR6, 0x1, URZ ;  /* 0x0000000106067890 */ /* 0x000fe4000fffe0ff */
[----:B------:R-:W-:Y:S01]  /*14d0*/  UIADD3 UR13, UP1, UPT, UR70, 0x80, URZ ;  /* 0x00000080460d7890 */ /* 0x000fe2000ff3e0ff */
[----:B------:R5:W-:Y:S01]  /*14e0*/  UTMALDG.4D.2CTA [UR32], [UR4], desc[URZ] ;  /* 0x0000ff20040075b4 */ /* 0x000be20008219000 */
[----:B------:R-:W-:-:S02]  /*14f0*/  UISETP.NE.AND UP4, UPT, UR6, 0xa, UPT ;  /* 0x0000000a0600788c */ /* 0x000fc4000bf85270 */
[----:B------:R-:W-:Y:S01]  /*1500*/  UIADD3 UR64, UPT, UPT, UR7, 0x12c00, URZ ;  /* 0x00012c0007407890 */ /* 0x000fe2000fffe0ff */
[----:B------:R-:W-:Y:S02]  /*1510*/  UMOV UR28, UR16 ;  /* 0x00000010001c7c82 */ /* 0x000fe40008000000 */
[----:B------:R-:W-:Y:S01]  /*1520*/  UMOV UR29, UR14 ;  /* 0x0000000e001d7c82 */ /* 0x000fe20008000000 */
[----:B------:R-:W-:Y:S02]  /*1530*/  USEL UR6, UR6, URZ, UP4 ;  /* 0x000000ff06067287 */ /* 0x000fe4000a000000 */
[----:B------:R-:W-:Y:S01]  /*1540*/  UIADD3 UR67, UPT, UPT, UR75, 0x100, URZ ;  /* 0x000001004b437890 */ /* 0x000fe2000fffe0ff */
[----:B------:R-:W-:Y:S01]  /*1550*/  UMOV UR66, URZ ;  /* 0x000000ff00427c82 */ /* 0x000fe20008000000 */
[----:B------:R-:W-:Y:S01]  /*1560*/  UMOV UR68, UR16 ;  /* 0x0000001000447c82 */ /* 0x000fe20008000000 */
[----:B------:R-:W-:Y:S01]  /*1570*/  UMOV UR69, UR14 ;  /* 0x0000000e00457c82 */ /* 0x000fe20008000000 */
[----:B----4-:R-:W-:-:S04]  /*1580*/  UIADD3 UR9, UP3, UPT, UR70, 0x80, URZ ;  /* 0x0000008046097890 */ /* 0x010fc8000ff7e0ff */
[----:B------:R-:W-:Y:S01]  /*1590*/  UIADD3.X UR8, UPT, UPT, URZ, UR71, URZ, UP3, !UPT ;  /* 0x00000047ff087290 */ /* 0x000fe20009ffe4ff */
[----:B-----5:R-:W-:Y:S01]  /*15a0*/  UMOV UR4, UR12 ;  /* 0x0000000c00047c82 */ /* 0x020fe20008000000 */
[----:B------:R-:W-:Y:S01]  /*15b0*/  UMOV UR5, UR11 ;  /* 0x0000000b00057c82 */ /* 0x000fe20008000000 */
[----:B------:R-:W-:Y:S01]  /*15c0*/  UIADD3 UR32, UPT, UPT, UR7, 0x14c00, URZ ;  /* 0x00014c0007207890 */ /* 0x000fe2000fffe0ff */
[----:B------:R4:W-:Y:S01]  /*15d0*/  UTMALDG.4D.2CTA [UR24], [UR4], desc[URZ] ;  /* 0x0000ff18040075b4 */ /* 0x0009e20008219000 */
[----:B------:R-:W5:Y:S01]  /*15e0*/  SYNCS.PHASECHK.TRANS64.TRYWAIT P0, [UR7+0x18], R9 ;  /* 0x00001809ff0075a7 */ /* 0x000f620008001107 */
[----:B------:R-:W-:Y:S01]  /*15f0*/  UIADD3.X UR12, UPT, UPT, URZ, UR71, URZ, UP1, !UPT ;  /* 0x00000047ff0c7290 */ /* 0x000fe20008ffe4ff */
[----:B------:R-:W-:Y:S01]  /*1600*/  UMOV UR34, 0x20 ;  /* 0x0000002000227882 */ /* 0x000fe20000000000 */
[----:B------:R-:W-:Y:S01]  /*1610*/  UMOV UR33, UR65 ;  /* 0x0000004100217c82 */ /* 0x000fe20008000000 */
[----:B----4-:R-:W-:Y:S02]  /*1620*/  UIADD3 UR5, UP2, UPT, UR70, 0x80, URZ ;  /* 0x0000008046057890 */ /* 0x010fe4000ff5e0ff */
[----:B------:R-:W-:-:S02]  /*1630*/  UIADD3 UR24, UPT, UPT, UR7, 0x16c00, URZ ;  /* 0x00016c0007187890 */ /* 0x000fc4000fffe0ff */
[----:B------:R-:W-:Y:S01]  /*1640*/  UIADD3.X UR4, UPT, UPT, URZ, UR71, URZ, UP2, !UPT ;  /* 0x00000047ff047290 */ /* 0x000fe200097fe4ff */
[----:B-----5:R-:W-:Y:S11]  /*1650*/  @!P0 BRA `(.L_x_18) ;  /* 0x000000bc008c8947 */ /* 0x020ff60003800000 */
.L_x_107:
[----:B------:R-:W-:Y:S01]  /*1660*/  R2UR UR36, R11 ;  /* 0x000000000b2472ca */ /* 0x000fe200000e0000 */
[----:B------:R-:W-:Y:S01]  /*1670*/  ULOP3.LUT UR9, UR9, UR8, URZ, 0x3c, !UPT ;  /* 0x0000000809097292 */ /* 0x000fe2000f8e3cff */
[----:B------:R-:W-:Y:S01]  /*1680*/  R2UR UR37, R13 ;  /* 0x000000000d2572ca */ /* 0x000fe200000e0000 */
[----:B------:R-:W-:Y:S02]  /*1690*/  ULOP3.LUT UR5, UR5, UR4, URZ, 0x3c, !UPT ;  /* 0x0000000405057292 */ /* 0x000fe4000f8e3cff */
[----:B------:R-:W-:Y:S02]  /*16a0*/  ULOP3.LUT UR8, UR9, UR8, URZ, 0x3c, !UPT ;  /* 0x0000000809087292 */ /* 0x000fe4000f8e3cff */
[----:B------:R-:W-:Y:S02]  /*16b0*/  ULOP3.LUT UR4, UR5, UR4, URZ, 0x3c, !UPT ;  /* 0x0000000405047292 */ /* 0x000fe4000f8e3cff */
[----:B------:R-:W-:Y:S01]  /*16c0*/  USEL UR11, URZ, 0x1, UP4 ;  /* 0x00000001ff0b7887 */ /* 0x000fe2000a000000 */
[----:B------:R-:W-:Y:S01]  /*16d0*/  UMOV UR26, 0x40 ;  /* 0x00000040001a7882 */ /* 0x000fe20000000000 */
[----:B------:R-:W-:-:S02]  /*16e0*/  ULOP3.LUT UR9, UR9, UR8, URZ, 0x3c, !UPT ;  /* 0x0000000809097292 */ /* 0x000fc4000f8e3cff */
[----:B------:R-:W-:Y:S01]  /*16f0*/  ULOP3.LUT UR5, UR5, UR4, URZ, 0x3c, !UPT ;  /* 0x0000000405057292 */ /* 0x000fe2000f8e3cff */
[----:B------:R-:W-:Y:S01]  /*1700*/  UMOV UR35, UR67 ;  /* 0x0000004300237c82 */ /* 0x000fe20008000000 */
[----:B------:R-:W-:Y:S10]  /*1710*/  BRA.U UP6, `(.L_x_19) ;  /* 0x00000001060c7547 */ /* 0x000ff4000b800000 */
[----:B------:R-:W-:-:S13]  /*1720*/  ELECT P0, URZ, PT ;  /* 0x0000000000ff782f */ /* 0x000fda0003800000 */
[----:B-123--:R-:W-:-:S04]  /*1730*/  @P0 MOV R4, 0xc000 ;  /* 0x0000c00000040802 */ /* 0x00efc80000000f00 */
[----:B------:R4:W-:Y:S03]  /*1740*/  @P0 SYNCS.ARRIVE.TRANS64 RZ, [UR7+0x8], R4 ;  /* 0x00000804ffff09a7 */ /* 0x0009e60008000007 */
.L_x_19:
[----:B------:R-:W-:Y:S01]  /*1750*/  R2UR UR17, R13 ;  /* 0x000000000d1172ca */ /* 0x000fe200000e0000 */
[----:B------:R5:W-:Y:S01]  /*1760*/  UTMALDG.4D.2CTA [UR64], [UR8], desc[URZ] ;  /* 0x0000ff40080075b4 */ /* 0x000be20008219000 */
[----:B------:R-:W-:Y:S01]  /*1770*/  R2UR UR14, R11 ;  /* 0x000000000b0e72ca */ /* 0x000fe200000e0000 */
[----:B------:R-:W-:Y:S01]  /*1780*/  UMOV UR25, UR65 ;  /* 0x0000004100197c82 */ /* 0x000fe20008000000 */
[----:B------:R-:W-:Y:S01]  /*1790*/  LOP3.LUT R5, R5, UR11, RZ, 0x3c, !PT ;  /* 0x0000000b05057c12 */ /* 0x000fe2000f8e3cff */
[----:B------:R-:W-:Y:S01]  /*17a0*/  UMOV UR27, UR67 ;  /* 0x00000043001b7c82 */ /* 0x000fe20008000000 */
[----:B------:R-:W-:Y:S02]  /*17b0*/  UIADD3 UR23, UP1, UPT, UR70, 0x180, URZ ;  /* 0x0000018046177890 */ /* 0x000fe4000ff3e0ff */
[----:B------:R-:W-:Y:S01]  /*17c0*/  UIMAD UR56, UR6, 0x3000, UR7 ;  /* 0x00003000063878a4 */ /* 0x000fe2000f8e0207 */
[----:B------:R1:W-:Y:S01]  /*17d0*/  UTMALDG.4D.2CTA [UR32], [UR4], desc[URZ] ;  /* 0x0000ff20040075b4 */ /* 0x0003e20008219000 */
[----:B------:R-:W-:Y:S01]  /*17e0*/  IMAD.U32 R16, R5, -0x80000000, RZ ;  /* 0x8000000005107824 */ /* 0x000fe200078e00ff */
[----:B------:R-:W-:-:S02]  /*17f0*/  UIMAD UR16, UR6, 0x3000, UR7 ;  /* 0x00003000061078a4 */ /* 0x000fc4000f8e0207 */
[----:B------:R-:W-:Y:S01]  /*1800*/  UMOV UR29, UR17 ;  /* 0x00000011001d7c82 */ /* 0x000fe20008000000 */
[----:B------:R-:W-:Y:S01]  /*1810*/  UIADD3.X UR22, UPT, UPT, URZ, UR71, URZ, UP1, !UPT ;  /* 0x00000047ff167290 */ /* 0x000fe20008ffe4ff */
[----:B------:R-:W-:Y:S01]  /*1820*/  UMOV UR28, UR14 ;  /* 0x0000000e001c7c82 */ /* 0x000fe20008000000 */
[----:B------:R-:W-:Y:S01]  /*1830*/  UMOV UR60, UR14 ;  /* 0x0000000e003c7c82 */ /* 0x000fe20008000000 */
[----:B------:R-:W-:Y:S02]  /*1840*/  UIADD3 UR56, UPT, UPT, UR56, 0x18c00, URZ ;  /* 0x00018c0038387890 */ /* 0x000fe4000fffe0ff */
[----:B------:R-:W-:Y:S01]  /*1850*/  UIADD3 UR16, UPT, UPT, UR16, 0x19c00, URZ ;  /* 0x00019c0010107890 */ /* 0x000fe2000fffe0ff */
[----:B------:R-:W-:Y:S01]  /*1860*/  UMOV UR61, UR17 ;  /* 0x00000011003d7c82 */ /* 0x000fe20008000000 */
[----:B------:R-:W-:Y:S01]  /*1870*/  UMOV UR19, UR59 ;  /* 0x0000003b00137c82 */ /* 0x000fe20008000000 */
[----:B------:R-:W-:Y:S01]  /*1880*/  UMOV UR20, UR14 ;  /* 0x0000000e00147c82 */ /* 0x000fe20008000000 */
[----:B------:R-:W-:Y:S01]  /*1890*/  UMOV UR21, UR17 ;  /* 0x0000001100157c82 */ /* 0x000fe20008000000 */
[----:B------:R-:W-:Y:S01]  /*18a0*/  UMOV UR11, UR59 ;  /* 0x0000003b000b7c82 */ /* 0x000fe20008000000 */
[----:B-----5:R-:W-:Y:S01]  /*18b0*/  UMOV UR8, UR13 ;  /* 0x0000000d00087c82 */ /* 0x020fe20008000000 */
[----:B------:R-:W-:Y:S01]  /*18c0*/  UMOV UR9, UR12 ;  /* 0x0000000c00097c82 */ /* 0x000fe20008000000 */
[----:B------:R-:W-:Y:S01]  /*18d0*/  UMOV UR12, UR14 ;  /* 0x0000000e000c7c82 */ /* 0x000fe20008000000 */
[----:B------:R5:W-:Y:S01]  /*18e0*/  UTMALDG.4D.2CTA [UR24], [UR8], desc[URZ] ;  /* 0x0000ff18080075b4 */ /* 0x000be20008219000 */
[----:B-1----:R-:W-:-:S04]  /*18f0*/  ULEA UR4, UR6, UR7, 0x3 ;  /* 0x0000000706047291 */ /* 0x002fc8000f8e18ff */
[----:B------:R-:W-:-:S04]  /*1900*/  UIADD3 UR57, UPT, UPT, UR4, 0x20, URZ ;  /* 0x0000002004397890 */ /* 0x000fc8000fffe0ff */
[----:B------:R-:W-:Y:S01]  /*1910*/  ULOP3.LUT UR57, UR57, 0xfefffff8, URZ, 0xc0, !UPT ;  /* 0xfefffff839397892 */ /* 0x000fe2000f8ec0ff */
[----:B------:R-:W1:Y:S01]  /*1920*/  SYNCS.PHASECHK.TRANS64.TRYWAIT P0, [UR4+0x70], R16 ;  /* 0x00007010ff0075a7 */ /* 0x000e620008001104 */
[----:B-----5:R-:W-:Y:S02]  /*1930*/  UIADD3 UR27, UP3, UPT, UR70, 0x180, URZ ;  /* 0x00000180461b7890 */ /* 0x020fe4000ff7e0ff */
[----:B------:R-:W-:Y:S02]  /*1940*/  UIADD3 UR25, UP2, UPT, UR70, 0x180, URZ ;  /* 0x0000018046197890 */ /* 0x000fe4000ff5e0ff */
[----:B------:R-:W-:Y:S02]  /*1950*/  UIADD3.X UR26, UPT, UPT, URZ, UR71, URZ, UP3, !UPT ;  /* 0x00000047ff1a7290 */ /* 0x000fe40009ffe4ff */
[----:B------:R-:W-:Y:S02]  /*1960*/  UIADD3.X UR24, UPT, UPT, URZ, UR71, URZ, UP2, !UPT ;  /* 0x00000047ff187290 */ /* 0x000fe400097fe4ff */
[----:B------:R-:W-:Y:S01]  /*1970*/  UIMAD UR8, UR6, 0x3000, UR7 ;  /* 0x00003000060878a4 */ /* 0x000fe2000f8e0207 */
[----:B-1----:R-:W-:Y:S11]  /*1980*/  @!P0 BRA `(.L_x_20) ;  /* 0x000000b800e08947 */ /* 0x002ff60003800000 */
.L_x_109:
[----:B------:R-:W-:Y:S01]  /*1990*/  R2UR UR13, R13 ;  /* 0x000000000d0d72ca */ /* 0x000fe200000e0000 */
[----:B------:R-:W-:Y:S02]  /*19a0*/  ULOP3.LUT UR27, UR27, UR26, URZ, 0x3c, !UPT ;  /* 0x0000001a1b1b7292 */ /* 0x000fe4000f8e3cff */
[----:B------:R-:W-:Y:S02]  /*19b0*/  ULOP3.LUT UR25, UR25, UR24, URZ, 0x3c, !UPT ;  /* 0x0000001819197292 */ /* 0x000fe4000f8e3cff */
[----:B------:R-:W-:Y:S02]  /*19c0*/  ULOP3.LUT UR23, UR23, UR22, URZ, 0x3c, !UPT ;  /* 0x0000001617177292 */ /* 0x000fe4000f8e3cff */
[----:B------:R-:W-:Y:S02]  /*19d0*/  ULOP3.LUT UR26, UR27, UR26, URZ, 0x3c, !UPT ;  /* 0x0000001a1b1a7292 */ /* 0x000fe4000f8e3cff */
[----:B------:R-:W-:Y:S02]  /*19e0*/  ULOP3.LUT UR24, UR25, UR24, URZ, 0x3c, !UPT ;  /* 0x0000001819187292 */ /* 0x000fe4000f8e3cff */
[----:B------:R-:W-:-:S02]  /*19f0*/  ULOP3.LUT UR22, UR23, UR22, URZ, 0x3c, !UPT ;  /* 0x0000001617167292 */ /* 0x000fc4000f8e3cff */
[----:B------:R-:W-:Y:S02]  /*1a00*/  UIADD3 UR8, UPT, UPT, UR8, 0x1ac00, URZ ;  /* 0x0001ac0008087890 */ /* 0x000fe4000fffe0ff */
[----:B------:R-:W-:Y:S02]  /*1a10*/  ULOP3.LUT UR27, UR27, UR26, URZ, 0x3c, !UPT ;  /* 0x0000001a1b1b7292 */ /* 0x000fe4000f8e3cff */
[----:B------:R-:W-:Y:S02]  /*1a20*/  ULOP3.LUT UR25, UR25, UR24, URZ, 0x3c, !UPT ;  /* 0x0000001819197292 */ /* 0x000fe4000f8e3cff */
[----:B------:R-:W-:Y:S01]  /*1a30*/  ULOP3.LUT UR23, UR23, UR22, URZ, 0x3c, !UPT ;  /* 0x0000001617177292 */ /* 0x000fe2000f8e3cff */
[----:B------:R-:W-:Y:S01]  /*1a40*/  UMOV UR17, UR57 ;  /* 0x0000003900117c82 */ /* 0x000fe20008000000 */
[----:B------:R-:W-:Y:S01]  /*1a50*/  UMOV UR9, UR57 ;  /* 0x0000003900097c82 */ /* 0x000fe20008000000 */
[----:B------:R-:W-:Y:S09]  /*1a60*/  BRA.U UP6, `(.L_x_21) ;  /* 0x00000001060c7547 */ /* 0x000ff2000b800000 */
[----:B------:R-:W-:-:S13]  /*1a70*/  ELECT P0, URZ, PT ;  /* 0x0000000000ff782f */ /* 0x000fda0003800000 */
[----:B-1234-:R-:W-:-:S04]  /*1a80*/  @P0 MOV R4, 0x6000 ;  /* 0x0000600000040802 */ /* 0x01efc80000000f00 */
[----:B------:R5:W-:Y:S03]  /*1a90*/  @P0 SYNCS.ARRIVE.TRANS64 RZ, [UR4+0x20], R4 ;  /* 0x00002004ffff09a7 */ /* 0x000be60008000004 */
.L_x_21:
[----:B------:R-:W-:Y:S01]  /*1aa0*/  R2UR UR5, R14 ;  /* 0x000000000e0572ca */ /* 0x000fe200000e0000 */
[----:B------:R1:W-:Y:S01]  /*1ab0*/  UTMALDG.4D.2CTA [UR56], [UR26], desc[URZ] ;  /* 0x0000ff381a0075b4 */ /* 0x0003e20008219000 */
[----:B------:R-:W-:Y:S01]  /*1ac0*/  UIADD3 UR6, UPT, UPT, UR6, 0x1, URZ ;  /* 0x0000000106067890 */ /* 0x000fe2000fffe0ff */
[----:B------:R-:W-:-:S03]  /*1ad0*/  LOP3.LUT R8, R8, 0x1, RZ, 0x3c, !PT ;  /* 0x0000000108087812 */ /* 0x000fc600078e3cff */
[----:B------:R-:W-:Y:S01]  /*1ae0*/  UISETP.NE.AND UP1, UPT, UR6, 0xa, UPT ;  /* 0x0000000a0600788c */ /* 0x000fe2000bf25270 */
[----:B------:R1:W-:Y:S03]  /*1af0*/  UTMALDG.4D.2CTA [UR16], [UR24], desc[URZ] ;  /* 0x0000ff10180075b4 */ /* 0x0003e60008219000 */
[----:B------:R-:W-:Y:S02]  /*1b00*/  USEL UR6, UR6, URZ, UP1 ;  /* 0x000000ff06067287 */ /* 0x000fe40008800000 */
[----:B------:R-:W-:Y:S02]  /*1b10*/  USEL UR4, URZ, 0x1, UP1 ;  /* 0x00000001ff047887 */ /* 0x000fe40008800000 */
[----:B------:R-:W-:Y:S01]  /*1b20*/  UISETP.GE.AND UP1, UPT, UR5, 0x2, UPT ;  /* 0x000000020500788c */ /* 0x000fe2000bf26270 */
[----:B------:R1:W-:Y:S03]  /*1b30*/  UTMALDG.4D.2CTA [UR8], [UR22], desc[URZ] ;  /* 0x0000ff08160075b4 */ /* 0x0003e60008219000 */
[----:B------:R-:W-:-:S05]  /*1b40*/  LOP3.LUT R5, R5, UR4, RZ, 0x3c, !PT ;  /* 0x0000000405057c12 */ /* 0x000fca000f8e3cff */
[----:B-1----:R-:W-:Y:S05]  /*1b50*/  BRA.U !UP1, `(.L_x_22) ;  /* 0x00000005098c7547 */ /* 0x002fea000b800000 */
[----:B------:R-:W-:Y:S01]  /*1b60*/  R2UR UR4, R6 ;  /* 0x00000000060472ca */ /* 0x000fe200000e0000 */
[----:B------:R-:W-:Y:S02]  /*1b70*/  UIADD3 UR56, UP1, UPT, UR70, 0x100, URZ ;  /* 0x0000010046387890 */ /* 0x000fe4000ff3e0ff */
[----:B------:R-:W-:Y:S02]  /*1b80*/  UIADD3 UR54, UP5, UPT, UR70, 0x100, URZ ;  /* 0x0000010046367890 */ /* 0x000fe4000ffbe0ff */
[----:B------:R-:W-:Y:S02]  /*1b90*/  UIADD3.X UR57, UPT, UPT, URZ, UR71, URZ, UP1, !UPT ;  /* 0x00000047ff397290 */ /* 0x000fe40008ffe4ff */
[----:B------:R-:W-:Y:S02]  /*1ba0*/  UIADD3 UR22, UP1, UPT, UR70, 0x180, URZ ;  /* 0x0000018046167890 */ /* 0x000fe4000ff3e0ff */
[----:B------:R-:W-:Y:S02]  /*1bb0*/  UIADD3 UR46, UP4, UPT, UR70, 0x100, URZ ;  /* 0x00000100462e7890 */ /* 0x000fe4000ff9e0ff */
[----:B------:R-:W-:-:S02]  /*1bc0*/  UIADD3 UR38, UP3, UPT, UR70, 0x180, URZ ;  /* 0x0000018046267890 */ /* 0x000fc4000ff7e0ff */
[----:B------:R-:W-:Y:S02]  /*1bd0*/  UIADD3 UR30, UP2, UPT, UR70, 0x180, URZ ;  /* 0x00000180461e7890 */ /* 0x000fe4000ff5e0ff */
[----:B------:R-:W-:Y:S02]  /*1be0*/  UIADD3.X UR23, UPT, UPT, URZ, UR71, URZ, UP1, !UPT ;  /* 0x00000047ff177290 */ /* 0x000fe40008ffe4ff */
[----:B------:R-:W-:Y:S02]  /*1bf0*/  UIADD3.X UR55, UPT, UPT, URZ, UR71, URZ, UP5, !UPT ;  /* 0x00000047ff377290 */ /* 0x000fe4000affe4ff */
[----:B------:R-:W-:Y:S02]  /*1c00*/  UIADD3.X UR47, UPT, UPT, URZ, UR71, URZ, UP4, !UPT ;  /* 0x00000047ff2f7290 */ /* 0x000fe4000a7fe4ff */
[----:B------:R-:W-:Y:S02]  /*1c10*/  UIADD3.X UR39, UPT, UPT, URZ, UR71, URZ, UP3, !UPT ;  /* 0x00000047ff277290 */ /* 0x000fe40009ffe4ff */
[----:B------:R-:W-:-:S02]  /*1c20*/  UIADD3.X UR31, UPT, UPT, URZ, UR71, URZ, UP2, !UPT ;  /* 0x00000047ff1f7290 */ /* 0x000fc400097fe4ff */
[----:B------:R-:W-:Y:S01]  /*1c30*/  UISETP.NE.AND UP1, UPT, UR4, URZ, UPT ;  /* 0x000000ff0400728c */ /* 0x000fe2000bf25270 */
[----:B------:R-:W-:Y:S01]  /*1c40*/  UMOV UR14, URZ ;  /* 0x000000ff000e7c82 */ /* 0x000fe20008000000 */
[----:B------:R-:W-:Y:S01]  /*1c50*/  UMOV UR50, URZ ;  /* 0x000000ff00327c82 */ /* 0x000fe20008000000 */
[----:B------:R-:W-:Y:S01]  /*1c60*/  UMOV UR42, 0x20 ;  /* 0x00000020002a7882 */ /* 0x000fe20000000000 */
[----:B------:R-:W-:-:S07]  /*1c70*/  UMOV UR34, 0x40 ;  /* 0x0000004000227882 */ /* 0x000fce0000000000 */
.L_x_27:
[----:B------:R-:W-:Y:S01]  /*1c80*/  ULEA UR4, UR6, UR7, 0x3 ;  /* 0x0000000706047291 */ /* 0x000fe2000f8e18ff */
[----:B------:R-:W-:Y:S01]  /*1c90*/  IMAD.U32 R16, R5, -0x80000000, RZ ;  /* 0x8000000005107824 */ /* 0x000fe200078e00ff */
[----:B------:R-:W-:Y:S01]  /*1ca0*/  R2UR UR12, R6 ;  /* 0x00000000060c72ca */ /* 0x000fe200000e0000 */
[----:B------:R-:W-:Y:S01]  /*1cb0*/  UIADD3 UR27, UPT, UPT, UR62, -UR14, URZ ;  /* 0x8000000e3e1b7290 */ /* 0x000fe2000fffe0ff */
[----:B------:R-:W-:Y:S01]  /*1cc0*/  R2UR UR11, R11 ;  /* 0x000000000b0b72ca */ /* 0x000fe200000e0000 */
[----:B------:R-:W-:Y:S01]  /*1cd0*/  UIADD3 UR5, UPT, UPT, UR6, 0x1, URZ ;  /* 0x0000000106057890 */ /* 0x000fe2000fffe0ff */
[----:B------:R-:W-:Y:S01]  /*1ce0*/  R2UR UR9, R13 ;  /* 0x000000000d0972ca */ /* 0x000fe200000e0000 */
[----:B------:R-:W-:Y:S02]  /*1cf0*/  UIMAD UR48, UR6, 0x3000, UR7 ;  /* 0x00003000063078a4 */ /* 0x000fe4000f8e0207 */
[----:B------:R-:W1:Y:S01]  /*1d00*/  SYNCS.PHASECHK.TRANS64.TRYWAIT P0, [UR4+0x70], R16 ;  /* 0x00007010ff0075a7 */ /* 0x000e620008001104 */
[----:B------:R-:W-:-:S02]  /*1d10*/  UIMAD UR40, UR6, 0x3000, UR7 ;  /* 0x00003000062878a4 */ /* 0x000fc4000f8e0207 */
[----:B------:R-:W-:Y:S02]  /*1d20*/  UIMAD UR32, UR6, 0x3000, UR7 ;  /* 0x00003000062078a4 */ /* 0x000fe4000f8e0207 */
[----:B------:R-:W-:Y:S02]  /*1d30*/  UIADD3 UR49, UPT, UPT, UR4, 0x20, URZ ;  /* 0x0000002004317890 */ /* 0x000fe4000fffe0ff */
[----:B------:R-:W-:Y:S02]  /*1d40*/  UISETP.NE.AND UP2, UPT, UR5, 0xa, UPT ;  /* 0x0000000a0500788c */ /* 0x000fe4000bf45270 */
[----:B------:R-:W-:Y:S02]  /*1d50*/  USHF.L.U32 UR27, UR27, 0x7, URZ ;  /* 0x000000071b1b7899 */ /* 0x000fe400080006ff */
[----:B------:R-:W-:Y:S02]  /*1d60*/  UIADD3 UR48, UPT, UPT, UR48, 0x18c00, URZ ;  /* 0x00018c0030307890 */ /* 0x000fe4000fffe0ff */
[----:B------:R-:W-:-:S02]  /*1d70*/  UIADD3 UR40, UPT, UPT, UR40, 0x19c00, URZ ;  /* 0x00019c0028287890 */ /* 0x000fc4000fffe0ff */
[----:B------:R-:W-:Y:S02]  /*1d80*/  UIADD3 UR32, UPT, UPT, UR32, 0x1ac00, URZ ;  /* 0x0001ac0020207890 */ /* 0x000fe4000fffe0ff */
[----:B------:R-:W-:Y:S02]  /*1d90*/  USEL UR6, UR5, URZ, UP2 ;  /* 0x000000ff05067287 */ /* 0x000fe40009000000 */
[----:B------:R-:W-:Y:S02]  /*1da0*/  USEL UR8, URZ, 0x1, UP2 ;  /* 0x00000001ff087887 */ /* 0x000fe40009000000 */
[----:B------:R-:W-:Y:S02]  /*1db0*/  ULEA UR51, UR12, UR27, 0x6 ;  /* 0x0000001b0c337291 */ /* 0x000fe4000f8e30ff */
[----:B------:R-:W-:Y:S01]  /*1dc0*/  ULOP3.LUT UR49, UR49, 0xfefffff8, URZ, 0xc0, !UPT ;  /* 0xfefffff831317892 */ /* 0x000fe2000f8ec0ff */
[----:B------:R-:W-:Y:S01]  /*1dd0*/  UMOV UR52, UR11 ;  /* 0x0000000b00347c82 */ /* 0x000fe20008000000 */
[----:B------:R-:W-:Y:S01]  /*1de0*/  UMOV UR53, UR9 ;  /* 0x0000000900357c82 */ /* 0x000fe20008000000 */
[----:B------:R-:W-:Y:S01]  /*1df0*/  UMOV UR44, UR11 ;  /* 0x0000000b002c7c82 */ /* 0x000fe20008000000 */
[----:B------:R-:W-:Y:S01]  /*1e00*/  UMOV UR45, UR9 ;  /* 0x00000009002d7c82 */ /* 0x000fe20008000000 */
[----:B------:R-:W-:Y:S01]  /*1e10*/  UMOV UR36, UR11 ;  /* 0x0000000b00247c82 */ /* 0x000fe20008000000 */
[----:B------:R-:W-:Y:S01]  /*1e20*/  UMOV UR37, UR9 ;  /* 0x0000000900257c82 */ /* 0x000fe20008000000 */
[----:B-1----:R-:W-:Y:S05]  /*1e30*/  @!P0 BRA `(.L_x_23) ;  /* 0x000000b400d08947 */ /* 0x002fea0003800000 */
.L_x_111:
[----:B------:R-:W-:Y:S01]  /*1e40*/  LOP3.LUT R5, R5, UR8, RZ, 0x3c, !PT ;  /* 0x0000000805057c12 */ /* 0x000fe2000f8e3cff */
[----:B------:R-:W-:Y:S01]  /*1e50*/  ULEA UR5, UR6, UR7, 0x3 ;  /* 0x0000000706057291 */ /* 0x000fe2000f8e18ff */
[----:B------:R-:W-:Y:S02]  /*1e60*/  UMOV UR41, UR49 ;  /* 0x0000003100297c82 */ /* 0x000fe40008000000 */
[----:B------:R-:W-:Y:S01]  /*1e70*/  SHF.L.U32 R9, R5, 0x1f, RZ ;  /* 0x0000001f05097819 */ /* 0x000fe200000006ff */
[----:B------:R-:W-:Y:S01]  /*1e80*/  UMOV UR43, UR51 ;  /* 0x00000033002b7c82 */ /* 0x000fe20008000000 */
[----:B------:R-:W-:Y:S01]  /*1e90*/  UMOV UR33, UR49 ;  /* 0x0000003100217c82 */ /* 0x000fe20008000000 */
[----:B------:R-:W-:Y:S01]  /*1ea0*/  UMOV UR35, UR51 ;  /* 0x0000003300237c82 */ /* 0x000fe20008000000 */
[----:B------:R-:W-:Y:S05]  /*1eb0*/  BRA.U UP6, `(.L_x_24) ;  /* 0x00000001060c7547 */ /* 0x000fea000b800000 */
[----:B------:R-:W-:-:S13]  /*1ec0*/  ELECT P0, URZ, PT ;  /* 0x0000000000ff782f */ /* 0x000fda0003800000 */
[----:B-12345:R-:W-:-:S04]  /*1ed0*/  @P0 MOV R4, 0x6000 ;  /* 0x0000600000040802 */ /* 0x03efc80000000f00 */
[----:B------:R1:W-:Y:S03]  /*1ee0*/  @P0 SYNCS.ARRIVE.TRANS64 RZ, [UR4+0x20], R4 ;  /* 0x00002004ffff09a7 */ /* 0x0003e60008000004 */
.L_x_24:
[----:B------:R1:W-:Y:S01]  /*1ef0*/  UTMALDG.4D.2CTA [UR48], [UR56], desc[URZ] ;  /* 0x0000ff30380075b4 */ /* 0x0003e20008219000 */
[----:B------:R-:W-:Y:S01]  /*1f00*/  UPLOP3.LUT UP6, UPT, UPT, UPT, UP1, 0x80, 0x8 ;  /* 0x000000000008789c */ /* 0x000fe20003fcf010 */
[----:B------:R1:W-:Y:S01]  /*1f10*/  UTMALDG.4D.2CTA [UR40], [UR54], desc[URZ] ;  /* 0x0000ff28360075b4 */ /* 0x0003e20008219000 */
[----:B------:R1:W-:Y:S01]  /*1f20*/  UTMALDG.4D.2CTA [UR32], [UR46], desc[URZ] ;  /* 0x0000ff202e0075b4 */ /* 0x0003e20008219000 */
[----:B------:R-:W2:Y:S02]  /*1f30*/  SYNCS.PHASECHK.TRANS64.TRYWAIT P0, [UR5+0x70], R9 ;  /* 0x00007009ff0075a7 */ /* 0x000ea40008001105 */
[----:B-12---:R-:W-:Y:S06]  /*1f40*/  @!P0 BRA `(.L_x_25) ;  /* 0x000000b400a88947 */ /* 0x006fec0003800000 */
.L_x_113:
[----:B------:R-:W-:Y:S05]  /*1f50*/  BRA.U UP6, `(.L_x_26) ;  /* 0x00000001060c7547 */ /* 0x000fea000b800000 */
[----:B------:R-:W-:-:S13]  /*1f60*/  ELECT P0, URZ, PT ;  /* 0x0000000000ff782f */ /* 0x000fda0003800000 */
[----:B-1-345:R-:W-:-:S04]  /*1f70*/  @P0 MOV R4, 0x6000 ;  /* 0x0000600000040802 */ /* 0x03afc80000000f00 */
[----:B------:R2:W-:Y:S03]  /*1f80*/  @P0 SYNCS.ARRIVE.TRANS64 RZ, [UR5+0x20], R4 ;  /* 0x00002004ffff09a7 */ /* 0x0005e60008000005 */
.L_x_26:
[----:B------:R-:W-:Y:S01]  /*1f90*/  R2UR UR9, R11 ;  /* 0x000000000b0972ca */ /* 0x000fe200000e0000 */
[----:B------:R-:W-:Y:S01]  /*1fa0*/  UIADD3 UR25, UPT, UPT, UR5, 0x20, URZ ;  /* 0x0000002005197890 */ /* 0x000fe2000fffe0ff */
[----:B------:R-:W-:Y:S01]  /*1fb0*/  R2UR UR4, R13 ;  /* 0x000000000d0472ca */ /* 0x000fe200000e0000 */
[----:B------:R-:W-:Y:S02]  /*1fc0*/  UIMAD UR24, UR6, 0x3000, UR7 ;  /* 0x00003000061878a4 */ /* 0x000fe4000f8e0207 */
[----:B------:R-:W-:Y:S02]  /*1fd0*/  UIMAD UR16, UR6, 0x3000, UR7 ;  /* 0x00003000061078a4 */ /* 0x000fe4000f8e0207 */
[----:B------:R-:W-:Y:S02]  /*1fe0*/  UIMAD UR8, UR6, 0x3000, UR7 ;  /* 0x00003000060878a4 */ /* 0x000fe4000f8e0207 */
[----:B------:R-:W-:Y:S02]  /*1ff0*/  ULOP3.LUT UR25, UR25, 0xfefffff8, URZ, 0xc0, !UPT ;  /* 0xfefffff819197892 */ /* 0x000fe4000f8ec0ff */
[----:B------:R-:W-:-:S02]  /*2000*/  UIADD3 UR24, UPT, UPT, UR24, 0x18c00, URZ ;  /* 0x00018c0018187890 */ /* 0x000fc4000fffe0ff */
[----:B------:R-:W-:Y:S02]  /*2010*/  UIADD3 UR16, UPT, UPT, UR16, 0x19c00, URZ ;  /* 0x00019c0010107890 */ /* 0x000fe4000fffe0ff */
[----:B------:R-:W-:Y:S01]  /*2020*/  UIADD3 UR8, UPT, UPT, UR8, 0x1ac00, URZ ;  /* 0x0001ac0008087890 */ /* 0x000fe2000fffe0ff */
[----:B------:R-:W-:Y:S01]  /*2030*/  UMOV UR26, UR58 ;  /* 0x0000003a001a7c82 */ /* 0x000fe20008000000 */
        /* <DEDUP_REMOVED lines=9> */
[----:B------:R1:W-:Y:S01]  /*20d0*/  UTMALDG.4D.2CTA [UR24], [UR38], desc[URZ] ;  /* 0x0000ff18260075b4 */ /* 0x0003e20008219000 */
[----:B------:R-:W-:Y:S01]  /*20e0*/  UMOV UR9, UR25 ;  /* 0x0000001900097c82 */ /* 0x000fe20008000000 */
[----:B------:R-:W-:-:S02]  /*20f0*/  UIADD3 UR4, UPT, UPT, UR6, 0x1, URZ ;  /* 0x0000000106047890 */ /* 0x000fc4000fffe0ff */
[----:B------:R-:W-:Y:S02]  /*2100*/  UIADD3 UR14, UPT, UPT, UR14, 0x1, URZ ;  /* 0x000000010e0e7890 */ /* 0x000fe4000fffe0ff */
[----:B------:R-:W-:Y:S01]  /*2110*/  UISETP.NE.AND UP2, UPT, UR4, 0xa, UPT ;  /* 0x0000000a0400788c */ /* 0x000fe2000bf45270 */
[----:B------:R1:W-:Y:S03]  /*2120*/  UTMALDG.4D.2CTA [UR16], [UR30], desc[URZ] ;  /* 0x0000ff101e0075b4 */ /* 0x0003e60008219000 */
[----:B------:R-:W-:Y:S02]  /*2130*/  USEL UR6, UR4, URZ, UP2 ;  /* 0x000000ff04067287 */ /* 0x000fe40009000000 */
[----:B------:R-:W-:Y:S02]  /*2140*/  USEL UR4, URZ, 0x1, UP2 ;  /* 0x00000001ff047887 */ /* 0x000fe40009000000 */
[----:B------:R-:W-:Y:S01]  /*2150*/  UISETP.NE.AND UP2, UPT, UR14, UR15, UPT ;  /* 0x0000000f0e00728c */ /* 0x000fe2000bf45270 */
[----:B------:R1:W-:Y:S03]  /*2160*/  UTMALDG.4D.2CTA [UR8], [UR22], desc[URZ] ;  /* 0x0000ff08160075b4 */ /* 0x0003e60008219000 */
[----:B------:R-:W-:-:S05]  /*2170*/  LOP3.LUT R5, R5, UR4, RZ, 0x3c, !PT ;  /* 0x0000000405057c12 */ /* 0x000fca000f8e3cff */
[----:B-1----:R-:W-:Y:S05]  /*2180*/  BRA.U UP2, `(.L_x_27) ;  /* 0xfffffff902bc7547 */ /* 0x002fea000b83ffff */
.L_x_22:
[----:B------:R-:W1:Y:S02]  /*2190*/  S2UR UR5, SR_CgaSize ;  /* 0x00000000000579c3 */ /* 0x000e640000008a00 */
[----:B-1----:R-:W-:-:S12]  /*21a0*/  UIMAD UR5, UR5, -0xa0, URZ ;  /* 0xffffff60050578a4 */ /* 0x002fd8000f8e02ff */
[----:B------:R-:W1:Y:S01]  /*21b0*/  LDCU UR5, c[0x0][UR5+0x2c0] ;  /* 0x00005800050577ac */ /* 0x000e620008000800 */
[----:B------:R-:W2:Y:S01]  /*21c0*/  LDCU UR4, c[0x0][0x610] ;  /* 0x0000c200ff0477ac */ /* 0x000ea20008000800 */
[----:B------:R-:W3:Y:S01]  /*21d0*/  LDCU.U8 UR9, c[0x0][0x614] ;  /* 0x0000c280ff0977ac */ /* 0x000ee20008000000 */
[----:B------:R-:W4:Y:S01]  /*21e0*/  LDCU.U8 UR8, c[0x0][0x615] ;  /* 0x0000c2a0ff0877ac */ /* 0x000f220008000000 */
[----:B------:R-:W5:Y:S01]  /*21f0*/  LDCU.64 UR12, c[0x0][0x618] ;  /* 0x0000c300ff0c77ac */ /* 0x000f620008000a00 */
[----:B-1----:R-:W-:Y:S01]  /*2200*/  UIADD3 UR63, UPT, UPT, UR5, UR63, URZ ;  /* 0x0000003f053f7290 */ /* 0x002fe2000fffe0ff */
[----:B------:R-:W1:Y:S03]  /*2210*/  LDCU.U8 UR14, c[0x0][0x620] ;  /* 0x0000c400ff0e77ac */ /* 0x000e660008000000 */
[----:B--2---:R-:W-:Y:S01]  /*2220*/  UIMAD.WIDE.U32 UR4, UR63, UR4, URZ ;  /* 0x000000043f0472a5 */ /* 0x004fe2000f8e00ff */
[----:B------:R-:W2:Y:S01]  /*2230*/  LDCU.U8 UR11, c[0x0][0x621] ;  /* 0x0000c420ff0b77ac */ /* 0x000ea20008000000 */
[----:B------:R-:W1:Y:S05]  /*2240*/  LDCU UR75, c[0x0][0x60c] ;  /* 0x0000c180ff4b77ac */ /* 0x000e6a0008000800 */
[----:B------:R-:W-:-:S02]  /*2250*/  UMOV UR4, UR5 ;  /* 0x0000000500047c82 */ /* 0x000fc40008000000 */
[----:B------:R-:W-:-:S04]  /*2260*/  UIADD3 UR5, UPT, UPT, UR63, -UR4, URZ ;  /* 0x800000043f057290 */ /* 0x000fc8000fffe0ff */
[----:B---3--:R-:W-:-:S04]  /*2270*/  USHF.R.U32.HI UR5, URZ, UR9, UR5 ;  /* 0x00000009ff057299 */ /* 0x008fc80008011605 */
[----:B------:R-:W-:-:S04]  /*2280*/  UIADD3 UR4, UPT, UPT, UR4, UR5, URZ ;  /* 0x0000000504047290 */ /* 0x000fc8000fffe0ff */
[----:B----4-:R-:W-:-:S04]  /*2290*/  USHF.R.U32.HI UR4, URZ, UR8, UR4 ;  /* 0x00000008ff047299 */ /* 0x010fc80008011604 */
[----:B-----5:R-:W-:-:S07]  /*22a0*/  UIMAD.WIDE.U32 UR8, UR4, UR13, URZ ;  /* 0x0000000d040872a5 */ /* 0x020fce000f8e00ff */
[----:B------:R-:W-:Y:S02]  /*22b0*/  UMOV UR5, UR9 ;  /* 0x0000000900057c82 */ /* 0x000fe40008000000 */
[----:B------:R-:W-:Y:S02]  /*22c0*/  UIADD3 UR8, UPT, UPT, UR4, -UR5, URZ ;  /* 0x8000000504087290 */ /* 0x000fe4000fffe0ff */
[----:B------:R-:W3:Y:S02]  /*22d0*/  LDCU UR9, c[0x0][0x624] ;  /* 0x0000c480ff0977ac */ /* 0x000ee40008000800 */
[----:B-1----:R-:W-:-:S04]  /*22e0*/  USHF.R.U32.HI UR8, URZ, UR14, UR8 ;  /* 0x0000000eff087299 */ /* 0x002fc80008011608 */
[----:B------:R-:W-:Y:S02]  /*22f0*/  UIADD3 UR5, UPT, UPT, UR5, UR8, URZ ;  /* 0x0000000805057290 */ /* 0x000fe4000fffe0ff */
[----:B------:R-:W-:Y:S02]  /*2300*/  UIADD3 UR8, UPT, UPT, -UR4, URZ, URZ ;  /* 0x000000ff04087290 */ /* 0x000fe4000fffe1ff */
[----:B--2---:R-:W-:Y:S02]  /*2310*/  USHF.R.U32.HI UR11, URZ, UR11, UR5 ;  /* 0x0000000bff0b7299 */ /* 0x004fe40008011605 */
[----:B------:R-:W-:Y:S02]  /*2320*/  UIMAD UR75, UR75, UR8, UR63 ;  /* 0x000000084b4b72a4 */ /* 0x000fe4000f8e023f */
[----:B------:R-:W-:Y:S02]  /*2330*/  UIADD3 UR5, UPT, UPT, -UR11, URZ, URZ ;  /* 0x000000ff0b057290 */ /* 0x000fe4000fffe1ff */
[----:B---3--:R-:W-:Y:S01]  /*2340*/  UISETP.GE.AND UP1, UPT, UR63, UR9, UPT ;  /* 0x000000093f00728c */ /* 0x008fe2000bf26270 */
[----:B------:R-:W-:Y:S01]  /*2350*/  MOV R13, UR11 ;  /* 0x0000000b000d7c02 */ /* 0x000fe20008000f00 */
[----:B------:R-:W-:-:S06]  /*2360*/  UIMAD UR4, UR12, UR5, UR4 ;  /* 0x000000050c0472a4 */ /* 0x000fcc000f8e0204 */
[----:B------:R-:W-:Y:S01]  /*2370*/  MOV R11, UR4 ;  /* 0x00000004000b7c02 */ /* 0x000fe20008000f00 */
[----:B------:R-:W-:Y:S06]  /*2380*/  BRA.U !UP1, `(.L_x_28) ;  /* 0xffffffe909f47547 */ /* 0x000fec000b83ffff */
.L_x_13:
[----:B------:R-:W-:Y:S01]  /*2390*/  UIADD3 UR4, UPT, UPT, UR6, 0x2, URZ ;  /* 0x0000000206047890 */ /* 0x000fe2000fffe0ff */
[----:B------:R-:W1:Y:S01]  /*23a0*/  S2UR UR16, SR_CgaCtaId ;  /* 0x00000000001079c3 */ /* 0x000e620000008800 */
[----:B------:R-:W-:Y:S01]  /*23b0*/  UISETP.NE.AND UP0, UPT, UR6, 0x9, UPT ;  /* 0x000000090600788c */ /* 0x000fe2000bf05270 */
[----:B------:R-:W-:-:S03]  /*23c0*/  R2UR UR9, R6 ;  /* 0x00000000060972ca */ /* 0x000fc600000e0000 */
[----:B------:R-:W-:-:S04]  /*23d0*/  USEL UR4, UR4, 0x1, UP0 ;  /* 0x0000000104047887 */ /* 0x000fc80008000000 */
[----:B------:R-:W-:Y:S02]  /*23e0*/  UIADD3 UR5, UPT, UPT, UR4, 0x1, URZ ;  /* 0x0000000104057890 */ /* 0x000fe4000fffe0ff */
[----:B------:R-:W-:-:S04]  /*23f0*/  UISETP.NE.AND UP1, UPT, UR4, 0xa, UPT ;  /* 0x0000000a0400788c */ /* 0x000fc8000bf25270 */
[----:B------:R-:W-:Y:S02]  /*2400*/  USEL UR8, UR5, 0x1, UP1 ;  /* 0x0000000105087887 */ /* 0x000fe40008800000 */
[----:B------:R-:W-:Y:S02]  /*2410*/  UISETP.EQ.XOR UP1, UPT, UR6, 0x9, !UP1 ;  /* 0x000000090600788c */ /* 0x000fe4000cf22a70 */
[----:B------:R-:W-:Y:S02]  /*2420*/  UIADD3 UR4, UPT, UPT, UR8, 0x1, URZ ;  /* 0x0000000108047890 */ /* 0x000fe4000fffe0ff */
[----:B------:R-:W-:Y:S02]  /*2430*/  UISETP.NE.AND UP0, UPT, UR8, 0xa, UPT ;  /* 0x0000000a0800788c */ /* 0x000fe4000bf05270 */
[----:B------:R-:W-:Y:S02]  /*2440*/  UISETP.EQ.XOR UP1, UPT, UR8, 0xa, UP1 ;  /* 0x0000000a0800788c */ /* 0x000fe40008f22a70 */
[----:B------:R-:W-:-:S04]  /*2450*/  USEL UR7, UR4, 0x1, UP0 ;  /* 0x0000000104077887 */ /* 0x000fc80008000000 */
        /* <DEDUP_REMOVED lines=19> */
[----:B------:R-:W-:Y:S01]  /*2590*/  USEL UR5, UR5, 0x1, UP0 ;  /* 0x0000000105057887 */ /* 0x000fe20008000000 */
[----:B------:R-:W-:-:S03]  /*25a0*/  UMOV UR4, 0x400 ;  /* 0x0000040000047882 */ /* 0x000fc60000000000 */
[----:B------:R-:W-:Y:S02]  /*25b0*/  UISETP.EQ.XOR UP1, UPT, UR5, 0xa, UP1 ;  /* 0x0000000a0500788c */ /* 0x000fe40008f22a70 */
[----:B------:R-:W-:Y:S02]  /*25c0*/  UISETP.NE.AND UP0, UPT, UR5, 0xa, UPT ;  /* 0x0000000a0500788c */ /* 0x000fe4000bf05270 */
[----:B------:R-:W-:Y:S02]  /*25d0*/  USEL UR6, URZ, 0x1, !UP1 ;  /* 0x00000001ff067887 */ /* 0x000fe4000c800000 */
[----:B-1----:R-:W-:Y:S02]  /*25e0*/  ULEA UR4, UR16, UR4, 0x18 ;  /* 0x0000000410047291 */ /* 0x002fe4000f8ec0ff */
[----:B------:R-:W-:Y:S02]  /*25f0*/  USEL UR5, UR5, URZ, UP0 ;  /* 0x000000ff05057287 */ /* 0x000fe40008000000 */
[----:B------:R-:W-:Y:S01]  /*2600*/  LOP3.LUT R5, R5, UR6, RZ, 0x3c, !PT ;  /* 0x0000000605057c12 */ /* 0x000fe2000f8e3cff */
[----:B------:R-:W-:-:S02]  /*2610*/  UISETP.NE.AND UP0, UPT, UR9, URZ, UPT ;  /* 0x000000ff0900728c */ /* 0x000fc4000bf05270 */
[----:B------:R-:W-:Y:S02]  /*2620*/  ULEA UR5, UR5, UR4, 0x3 ;  /* 0x0000000405057291 */ /* 0x000fe4000f8e18ff */
[----:B------:R-:W-:-:S07]  /*2630*/  IMAD.U32 R10, R5, -0x80000000, RZ ;  /* 0x80000000050a7824 */ /* 0x000fce00078e00ff */
[----:B------:R-:W1:Y:S02]  /*2640*/  SYNCS.PHASECHK.TRANS64.TRYWAIT P0, [UR5+0x70], R10 ;  /* 0x0000700aff0075a7 */ /* 0x000e640008001105 */
[----:B-1----:R-:W-:Y:S05]  /*2650*/  @!P0 BRA `(.L_x_29) ;  /* 0x000000b000048947 */ /* 0x002fea0003800000 */
.L_x_115:
[----:B------:R-:W-:Y:S04]  /*2660*/  BSSY.RECONVERGENT B0, `(.L_x_11) ;  /* 0x0000010000007945 */ /* 0x000fe80003800200 */
[----:B------:R-:W-:Y:S05]  /*2670*/  BRA.U UP0, `(.L_x_30) ;  /* 0x00000001002c7547 */ /* 0x000fea000b800000 */
[----:B------:R-:W-:Y:S02]  /*2680*/  ELECT P0, URZ, PT ;  /* 0x0000000000ff782f */ /* 0x000fe40003800000 */
[----:B------:R-:W-:-:S11]  /*2690*/  SHF.L.U32 R8, R8, 0x1f, RZ ;  /* 0x0000001f08087819 */ /* 0x000fd600000006ff */
[----:B-1----:R-:W-:-:S04]  /*26a0*/  @P0 IMAD.MOV.U32 R4, RZ, RZ, 0x6000 ;  /* 0x00006000ff040424 */ /* 0x002fc800078e00ff */
[----:B------:R1:W-:Y:S01]  /*26b0*/  @P0 SYNCS.ARRIVE.TRANS64 RZ, [UR5+0x20], R4 ;  /* 0x00002004ffff09a7 */ /* 0x0003e20008000005 */
[----:B------:R-:W2:Y:S02]  /*26c0*/  SYNCS.PHASECHK.TRANS64.TRYWAIT P0, [UR4+0x18], R8 ;  /* 0x00001808ff0075a7 */ /* 0x000ea40008001104 */
[----:B-12---:R-:W-:Y:S05]  /*26d0*/  @!P0 BRA `(.L_x_31) ;  /* 0x000000b000008947 */ /* 0x006fea0003800000 */
.L_x_117:
[----:B------:R-:W-:-:S13]  /*26e0*/  ELECT P0, URZ, PT ;  /* 0x0000000000ff782f */ /* 0x000fda0003800000 */
[----:B------:R-:W-:Y:S05]  /*26f0*/  @!P0 BRA `(.L_x_32) ;  /* 0x0000000000188947 */ /* 0x000fea0003800000 */
[----:B-1----:R-:W-:-:S04]  /*2700*/  HFMA2 R4, -RZ, RZ, 0, -2 ;  /* 0x0000c000ff047431 */ /* 0x002fc800000001ff */
[----:B------:R2:W-:Y:S01]  /*2710*/  SYNCS.ARRIVE.TRANS64 RZ, [UR4+0x8], R4 ;  /* 0x00000804ffff79a7 */ /* 0x0005e20008000004 */
[----:B------:R-:W-:Y:S05]  /*2720*/  BRA `(.L_x_32) ;  /* 0x00000000000c7947 */ /* 0x000fea0003800000 */
.L_x_30:
[----:B------:R-:W-:-:S04]  /*2730*/  SHF.L.U32 R8, R8, 0x1f, RZ ;  /* 0x0000001f08087819 */ /* 0x000fc800000006ff */
[----:B------:R-:W2:Y:S02]  /*2740*/  SYNCS.PHASECHK.TRANS64.TRYWAIT P0, [UR4+0x18], R8 ;  /* 0x00001808ff0075a7 */ /* 0x000ea40008001104 */
[----:B--2---:R-:W-:Y:S05]  /*2750*/  @!P0 BRA `(.L_x_33) ;  /* 0x000000ac00fc8947 */ /* 0x004fea0003800000 */
.L_x_32:
[----:B------:R-:W-:Y:S05]  /*2760*/  BSYNC.RECONVERGENT B0 ;  /* 0x0000000000007941 */ /* 0x000fea0003800200 */
.L_x_11:
[----:B------:R-:W-:-:S13]  /*2770*/  R2UR UR4, R0 ;  /* 0x00000000000472ca */ /* 0x000fda00000e0000 */
[----:B------:R-:W-:-:S09]  /*2780*/  UISETP.NE.AND UP0, UPT, UR4, 0xc, UPT ;  /* 0x0000000c0400788c */ /* 0x000fd2000bf05270 */
[----:B------:R-:W-:Y:S05]  /*2790*/  BRA.U UP0, `(.L_x_12) ;  /* 0x0000002d00907547 */ /* 0x000fea000b800000 */
[----:B------:R-:W-:Y:S01]  /*27a0*/  UMOV UR6, 0x400 ;  /* 0x0000040000067882 */ /* 0x000fe20000000000 */
[----:B------:R-:W-:Y:S01]  /*27b0*/  UMOV UR4, 0x20 ;  /* 0x0000002000047882 */ /* 0x000fe20000000000 */
[----:B------:R-:W-:Y:S02]  /*27c0*/  ULEA UR6, UR16, UR6, 0x18 ;  /* 0x0000000610067291 */ /* 0x000fe4000f8ec0ff */
[----:B------:R-:W-:-:S04]  /*27d0*/  UIADD3 UR4, UPT, UPT, -UR4, 0x100000, URZ ;  /* 0x0010000004047890 */ /* 0x000fc8000fffe1ff */
[----:B------:R-:W-:Y:S02]  /*27e0*/  USHF.L.U32 UR5, UR4, 0xb, URZ ;  /* 0x0000000b04057899 */ /* 0x000fe400080006ff */
[----:B------:R-:W-:Y:S01]  /*27f0*/  USHF.L.U32 UR4, UR4, 0x1, URZ ;  /* 0x0000000104047899 */ /* 0x000fe200080006ff */
[----:B------:R-:W-:Y:S01]  /*2800*/  ELECT P0, URZ, PT ;  /* 0x0000000000ff782f */ /* 0x000fe20003800000 */
[----:B------:R-:W3:Y:S10]  /*2810*/  FENCE.VIEW.ASYNC.S ;  /* 0x00000000000073c6 */ /* 0x000ef40000000000 */
[----:B---3--:R3:W4:Y:S01]  /*2820*/  SYNCS.EXCH.64 URZ, [UR6+0x180], UR4 ;  /* 0x0001800406ff75b2 */ /* 0x0087220008000100 */
[----:B------:R-:W-:Y:S01]  /*2830*/  NOP ;  /* 0x0000000000007918 */ /* 0x000fe20000000000 */
[----:B------:R-:W5:-:S00]  /*2840*/  USETMAXREG.DEALLOC.CTAPOOL 0x30 ;  /* 0x00000030000079c8 */ /* 0x000f4000080e0500 */
[----:B----4-:R-:W-:Y:S01]  /*2850*/  NOP ;  /* 0x0000000000007918 */ /* 0x010fe20000000000 */
[----:B---3--:R-:W-:Y:S01]  /*2860*/  UMOV UR4, 0x40 ;  /* 0x0000004000047882 */ /* 0x008fe20000000000 */
[----:B------:R-:W-:Y:S01]  /*2870*/  UMOV UR5, 0x400 ;  /* 0x0000040000057882 */ /* 0x000fe20000000000 */
[----:B------:R-:W-:Y:S02]  /*2880*/  ULEA UR4, UR16, UR4, 0x18 ;  /* 0x0000000410047291 */ /* 0x000fe4000f8ec0ff */
[----:B------:R-:W-:-:S07]  /*2890*/  ULEA UR5, UR16, UR5, 0x18 ;  /* 0x0000000510057291 */ /* 0x000fce000f8ec0ff */
[----:B-12--5:R-:W1:Y:S02]  /*28a0*/  LDS.U8 R4, [UR4] ;  /* 0x00000004ff047984 */ /* 0x026e640008000000 */
[----:B-1----:R-:W-:-:S13]  /*28b0*/  ISETP.NE.AND P0, PT, R4, RZ, PT ;  /* 0x000000ff0400720c */ /* 0x002fda0003f05270 */
[----:B------:R-:W-:Y:S05]  /*28c0*/  @P0 BRA `(.L_x_34) ;  /* 0x0000000400640947 */ /* 0x000fea0003800000 */
[----:B------:R-:W-:Y:S02]  /*28d0*/  ULOP3.LUT UR4, UR16, 0x1, URZ, 0xc0, !UPT ;  /* 0x0000000110047892 */ /* 0x000fe4000f8ec0ff */
[----:B------:R-:W-:Y:S02]  /*28e0*/  ULOP3.LUT UR6, UR16, 0x1, URZ, 0x3c, !UPT ;  /* 0x0000000110067892 */ /* 0x000fe4000f8e3cff */
[----:B------:R-:W-:-:S09]  /*28f0*/  UISETP.NE.U32.AND UP0, UPT, UR4, 0x1, UPT ;  /* 0x000000010400788c */ /* 0x000fd2000bf05070 */
[----:B------:R-:W-:Y:S05]  /*2900*/  BRA.U !UP0, `(.L_x_35) ;  /* 0x0000000108d07547 */ /* 0x000fea000b800000 */
[----:B------:R-:W-:Y:S01]  /*2910*/  ELECT P0, URZ, PT ;  /* 0x0000000000ff782f */ /* 0x000fe20003800000 */
[----:B------:R-:W-:-:S12]  /*2920*/  BSSY B0, `(.L_x_35) ;  /* 0x0000032000007945 */ /* 0x000fd80003800000 */
[----:B------:R-:W-:Y:S05]  /*2930*/  @!P0 BRA `(.L_x_36) ;  /* 0x0000000000c08947 */ /* 0x000fea0003800000 */
[----:B------:R-:W-:Y:S01]  /*2940*/  UMOV UR4, 0x10 ;  /* 0x0000001000047882 */ /* 0x000fe20000000000 */
[----:B------:R-:W-:-:S04]  /*2950*/  IMAD.U32 R10, RZ, RZ, UR16 ;  /* 0x00000010ff0a7e24 */ /* 0x000fc8000f8e00ff */
[----:B------:R-:W-:Y:S04]  /*2960*/  DEPBAR.LE SB1, 0x36 ;  /* 0x00009d800000791a */ /* 0x000fe80000000000 */
[----:B------:R-:W1:Y:S02]  /*2970*/  UTCATOMSWS.2CTA.FIND_AND_SET.ALIGN UP1, UR4, UR4 ;  /* 0x00000004000475e3 */ /* 0x000e640008220800 */
[----:B-1----:R-:W-:Y:S01]  /*2980*/  PLOP3.LUT P0, PT, PT, PT, UP1, 0x80, 0x8 ;  /* 0x000000000008781c */ /* 0x002fe20003f0f018 */
[----:B------:R-:W-:-:S03]  /*2990*/  IMAD.U32 R9, RZ, RZ, UR4 ;  /* 0x00000004ff097e24 */ /* 0x000fc6000f8e00ff */
[----:B------:R-:W-:-:S04]  /*29a0*/  SEL R4, RZ, 0xffffffff, !P0 ;  /* 0xffffffffff047807 */ /* 0x000fc80004000000 */
[----:B------:R-:W-:-:S13]  /*29b0*/  ISETP.NE.AND P0, PT, R4, RZ, PT ;  /* 0x000000ff0400720c */ /* 0x000fda0003f05270 */
[----:B------:R-:W-:Y:S05]  /*29c0*/  @P0 BRA `(.L_x_37) ;  /* 0x0000000000240947 */ /* 0x000fea0003800000 */
.L_x_38:
[----:B------:R-:W-:Y:S05]  /*29d0*/  NANOSLEEP 0x64 ;  /* 0x000000640000795d */ /* 0x000fea0003800000 */
[----:B------:R-:W-:-:S05]  /*29e0*/  UMOV UR4, 0x10 ;  /* 0x0000001000047882 */ /* 0x000fca0000000000 */
[----:B------:R-:W-:Y:S04]  /*29f0*/  DEPBAR.LE SB1, 0x36 ;  /* 0x00009d800000791a */ /* 0x000fe80000000000 */
[----:B------:R-:W1:Y:S02]  /*2a00*/  UTCATOMSWS.2CTA.FIND_AND_SET.ALIGN UP1, UR4, UR4 ;  /* 0x00000004000475e3 */ /* 0x000e640008220800 */
[----:B-1----:R-:W-:Y:S01]  /*2a10*/  PLOP3.LUT P0, PT, PT, PT, UP1, 0x80, 0x8 ;  /* 0x000000000008781c */ /* 0x002fe20003f0f018 */
[----:B------:R-:W-:-:S03]  /*2a20*/  IMAD.U32 R9, RZ, RZ, UR4 ;  /* 0x00000004ff097e24 */ /* 0x000fc6000f8e00ff */
[----:B------:R-:W-:-:S04]  /*2a30*/  SEL R4, RZ, 0xffffffff, !P0 ;  /* 0xffffffffff047807 */ /* 0x000fc80004000000 */
[----:B------:R-:W-:-:S13]  /*2a40*/  ISETP.NE.AND P0, PT, R4, RZ, PT ;  /* 0x000000ff0400720c */ /* 0x000fda0003f05270 */
[----:B------:R-:W-:Y:S05]  /*2a50*/  @!P0 BRA `(.L_x_38) ;  /* 0xfffffffc00dc8947 */ /* 0x000fea000383ffff */
.L_x_37:
[----:B------:R-:W-:Y:S01]  /*2a60*/  MOV R5, 0x60 ;  /* 0x0000006000057802 */ /* 0x000fe20000000f00 */
[----:B------:R-:W-:-:S03]  /*2a70*/  IMAD.U32 R4, RZ, RZ, UR5 ;  /* 0x00000005ff047e24 */ /* 0x000fc6000f8e00ff */
[----:B------:R-:W-:Y:S01]  /*2a80*/  LEA R8, R10, R5, 0x18 ;  /* 0x000000050a087211 */ /* 0x000fe200078ec0ff */
[----:B------:R-:W-:Y:S01]  /*2a90*/  VIADD R4, R4, 0x188 ;  /* 0x0000018804047836 */ /* 0x000fe20000000000 */
[----:B------:R-:W-:-:S03]  /*2aa0*/  MOV R5, 0x58 ;  /* 0x0000005800057802 */ /* 0x000fc60000000f00 */
[----:B------:R-:W1:Y:S01]  /*2ab0*/  LDS R12, [R8] ;  /* 0x00000000080c7984 */ /* 0x000e620000000800 */
[----:B------:R-:W-:Y:S01]  /*2ac0*/  LEA R10, R10, R5, 0x18 ;  /* 0x000000050a0a7211 */ /* 0x000fe200078ec0ff */
[----:B------:R-:W-:Y:S02]  /*2ad0*/  IMAD.U32 R5, RZ, RZ, UR6 ;  /* 0x00000006ff057e24 */ /* 0x000fe4000f8e00ff */
[----:B-1----:R-:W-:-:S04]  /*2ae0*/  IMAD.U32 R12, R12, -0x80000000, RZ ;  /* 0x800000000c0c7824 */ /* 0x002fc800078e00ff */
[----:B------:R-:W1:Y:S02]  /*2af0*/  SYNCS.PHASECHK.TRANS64.TRYWAIT P0, [R10+URZ], R12 ;  /* 0x0000000c0a0075a7 */ /* 0x000e6400080011ff */
[----:B-1----:R-:W-:Y:S05]  /*2b00*/  @P0 BRA `(.L_x_39) ;  /* 0x0000000000080947 */ /* 0x002fea0003800000 */
[----:B------:R-:W1:Y:S02]  /*2b10*/  SYNCS.PHASECHK.TRANS64.TRYWAIT P0, [R10+URZ], R12 ;  /* 0x0000000c0a0075a7 */ /* 0x000e6400080011ff */
[----:B-1----:R-:W-:Y:S05]  /*2b20*/  @!P0 BRA `(.L_x_40) ;  /* 0x000000ac00248947 */ /* 0x002fea0003800000 */
.L_x_39:
[----:B------:R-:W-:Y:S01]  /*2b30*/  PRMT R4, R5, 0x654, R4 ;  /* 0x0000065405047816 */ /* 0x000fe20000000004 */
[----:B------:R-:W-:Y:S01]  /*2b40*/  IMAD.SHL.U32 R11, R9, 0x20, RZ ;  /* 0x00000020090b7824 */ /* 0x000fe200078e00ff */
[----:B------:R-:W-:Y:S01]  /*2b50*/  PRMT R5, R5, 0x654, R10 ;  /* 0x0000065405057816 */ /* 0x000fe2000000000a */
[----:B-1----:R-:W-:Y:S02]  /*2b60*/  IMAD.MOV.U32 R10, RZ, RZ, 0x4 ;  /* 0x00000004ff0a7424 */ /* 0x002fe400078e00ff */
[----:B------:R-:W-:Y:S02]  /*2b70*/  IMAD.MOV.U32 R13, RZ, RZ, 0x1 ;  /* 0x00000001ff0d7424 */ /* 0x000fe400078e00ff */
[----:B------:R1:W-:Y:S01]  /*2b80*/  SYNCS.ARRIVE.TRANS64.RED RZ, [R5+URZ], R10 ;  /* 0x0000000a05ff79a7 */ /* 0x0003e200080004ff */
[----:B------:R-:W-:Y:S01]  /*2b90*/  VIADD R12, R9, 0x10 ;  /* 0x00000010090c7836 */ /* 0x000fe20000000000 */
[----:B------:R2:W-:Y:S04]  /*2ba0*/  STS [UR5+0x188], R11 ;  /* 0x0001880bff007988 */ /* 0x0005e80008000805 */
[----:B------:R2:W-:Y:S01]  /*2bb0*/  STAS [R4.64], R9 ;  /* 0x0000000904007dbd */ /* 0x0005e2000c0008ff */
[----:B------:R-:W-:Y:S01]  /*2bc0*/  UMOV UR4, 0x50 ;  /* 0x0000005000047882 */ /* 0x000fe20000000000 */
[----:B------:R-:W-:Y:S01]  /*2bd0*/  SHF.L.U32 R15, R13, R12, RZ ;  /* 0x0000000c0d0f7219 */ /* 0x000fe200000006ff */
[----:B------:R-:W-:Y:S01]  /*2be0*/  ULEA UR4, UR16, UR4, 0x18 ;  /* 0x0000000410047291 */ /* 0x000fe2000f8ec0ff */
[----:B-1----:R-:W-:-:S05]  /*2bf0*/  IMAD.MOV.U32 R10, RZ, RZ, 0xffff ;  /* 0x0000ffffff0a7424 */ /* 0x002fca00078e00ff */
[----:B------:R-:W-:-:S04]  /*2c00*/  SHF.L.U32 R10, R10, R9, RZ ;  /* 0x000000090a0a7219 */ /* 0x000fc800000006ff */
[----:B------:R-:W-:-:S05]  /*2c10*/  LOP3.LUT R10, R15, R10, RZ, 0xfc, !PT ;  /* 0x0000000a0f0a7212 */ /* 0x000fca00078efcff */
[----:B------:R2:W-:Y:S04]  /*2c20*/  ATOMS.OR RZ, [UR4], R10 ;  /* 0x0000000affff798c */ /* 0x0005e8000b000004 */
[----:B------:R2:W-:Y:S02]  /*2c30*/  ATOMS.XOR RZ, [R8], R13 ;  /* 0x0000000d08ff738c */ /* 0x0005e40003800000 */
.L_x_36:
[----:B------:R-:W-:Y:S05]  /*2c40*/  BSYNC B0 ;  /* 0x0000000000007941 */ /* 0x000fea0003800000 */
.L_x_35:
[----:B------:R-:W-:Y:S05]  /*2c50*/  BRA.U UP0, `(.L_x_41) ;  /* 0x0000000100907547 */ /* 0x000fea000b800000 */
[----:B------:R-:W-:Y:S05]  /*2c60*/  WARPSYNC.ALL ;  /* 0x0000000000007948 */ /* 0x000fea0003800000 */
[----:B------:R-:W-:Y:S01]  /*2c70*/  NOP ;  /* 0x0000000000007918 */ /* 0x000fe20000000000 */
[----:B------:R-:W-:-:S13]  /*2c80*/  ELECT P0, URZ, PT ;  /* 0x0000000000ff782f */ /* 0x000fda0003800000 */
[----:B------:R-:W-:Y:S05]  /*2c90*/  @!P0 BRA `(.L_x_41) ;  /* 0x0000000000808947 */ /* 0x000fea0003800000 */
[----:B--2---:R-:W-:Y:S01]  /*2ca0*/  IMAD.U32 R9, RZ, RZ, UR16 ;  /* 0x00000010ff097e24 */ /* 0x004fe2000f8e00ff */
[----:B------:R-:W-:Y:S02]  /*2cb0*/  MOV R8, 0x60 ;  /* 0x0000006000087802 */ /* 0x000fe40000000f00 */
[----:B------:R-:W-:Y:S02]  /*2cc0*/  MOV R10, 0x58 ;  /* 0x00000058000a7802 */ /* 0x000fe40000000f00 */
[C---:B------:R-:W-:Y:S02]  /*2cd0*/  LEA R8, R9.reuse, R8, 0x18 ;  /* 0x0000000809087211 */ /* 0x040fe400078ec0ff */
[----:B------:R-:W-:-:S03]  /*2ce0*/  LEA R9, R9, R10, 0x18 ;  /* 0x0000000a09097211 */ /* 0x000fc600078ec0ff */
[----:B------:R-:W1:Y:S02]  /*2cf0*/  LDS R4, [R8] ;  /* 0x0000000008047984 */ /* 0x000e640000000800 */
[----:B-1----:R-:W-:-:S04]  /*2d00*/  IMAD.U32 R4, R4, -0x80000000, RZ ;  /* 0x8000000004047824 */ /* 0x002fc800078e00ff */
[----:B------:R-:W1:Y:S02]  /*2d10*/  SYNCS.PHASECHK.TRANS64.TRYWAIT P0, [R9+URZ], R4 ;  /* 0x00000004090075a7 */ /* 0x000e6400080011ff */
[----:B-1----:R-:W-:Y:S05]  /*2d20*/  @P0 BRA `(.L_x_42) ;  /* 0x0000000000080947 */ /* 0x002fea0003800000 */
[----:B------:R-:W1:Y:S02]  /*2d30*/  SYNCS.PHASECHK.TRANS64.TRYWAIT P0, [R9+URZ], R4 ;  /* 0x00000004090075a7 */ /* 0x000e6400080011ff */
[----:B-1----:R-:W-:Y:S05]  /*2d40*/  @!P0 BRA `(.L_x_43) ;  /* 0x000000a800b48947 */ /* 0x002fea0003800000 */
.L_x_42:
[----:B------:R-:W2:Y:S01]  /*2d50*/  LDS R4, [UR5+0x188] ;  /* 0x00018805ff047984 */ /* 0x000ea20008000800 */
[----:B-1----:R-:W-:Y:S02]  /*2d60*/  HFMA2 R5, -RZ, RZ, 0, 5.9604644775390625e-08 ;  /* 0x00000001ff057431 */ /* 0x002fe400000001ff */
[----:B------:R-:W-:Y:S02]  /*2d70*/  IMAD.MOV.U32 R11, RZ, RZ, 0xffff ;  /* 0x0000ffffff0b7424 */ /* 0x000fe400078e00ff */
[----:B--2---:R-:W-:-:S03]  /*2d80*/  IMAD.SHL.U32 R12, R4, 0x20, RZ ;  /* 0x00000020040c7824 */ /* 0x004fc600078e00ff */
[----:B------:R-:W-:Y:S01]  /*2d90*/  SHF.L.U32 R11, R11, R4, RZ ;  /* 0x000000040b0b7219 */ /* 0x000fe200000006ff */
[----:B------:R-:W-:Y:S01]  /*2da0*/  VIADD R10, R4, 0x10 ;  /* 0x00000010040a7836 */ /* 0x000fe20000000000 */
[----:B------:R-:W-:Y:S01]  /*2db0*/  MOV R4, UR6 ;  /* 0x0000000600047c02 */ /* 0x000fe20008000f00 */
[----:B------:R1:W-:Y:S01]  /*2dc0*/  STS [UR5+0x188], R12 ;  /* 0x0001880cff007988 */ /* 0x0003e20008000805 */
[----:B------:R-:W-:Y:S02]  /*2dd0*/  UMOV UR4, 0x50 ;  /* 0x0000005000047882 */ /* 0x000fe40000000000 */
[----:B------:R-:W-:Y:S01]  /*2de0*/  SHF.L.U32 R10, R5, R10, RZ ;  /* 0x0000000a050a7219 */ /* 0x000fe200000006ff */
[----:B------:R-:W-:Y:S01]  /*2df0*/  ULEA UR4, UR16, UR4, 0x18 ;  /* 0x0000000410047291 */ /* 0x000fe2000f8ec0ff */
[----:B------:R-:W-:Y:S02]  /*2e00*/  PRMT R4, R4, 0x654, R9 ;  /* 0x0000065404047816 */ /* 0x000fe40000000009 */
[----:B------:R-:W-:-:S06]  /*2e10*/  LOP3.LUT R10, R10, R11, RZ, 0xfc, !PT ;  /* 0x0000000b0a0a7212 */ /* 0x000fcc00078efcff */
[----:B------:R1:W-:Y:S01]  /*2e20*/  ATOMS.OR RZ, [UR4], R10 ;  /* 0x0000000affff798c */ /* 0x0003e2000b000004 */
[----:B------:R1:W-:Y:S03]  /*2e30*/  SYNCS.ARRIVE.TRANS64.RED.A1T0 RZ, [R4+URZ], RZ ;  /* 0x000000ff04ff79a7 */ /* 0x0003e600081004ff */
[----:B------:R1:W-:Y:S01]  /*2e40*/  ATOMS.XOR RZ, [R8], R5 ;  /* 0x0000000508ff738c */ /* 0x0003e20003800000 */
[----:B------:R-:W-:Y:S05]  /*2e50*/  BRA `(.L_x_41) ;  /* 0x0000000000107947 */ /* 0x000fea0003800000 */
.L_x_34:
[----:B------:R-:W-:-:S05]  /*2e60*/  MOV R4, 0xffffffff ;  /* 0xffffffff00047802 */ /* 0x000fca0000000f00 */
[----:B------:R1:W-:Y:S02]  /*2e70*/  STS [UR5+0x188], R4 ;  /* 0x00018804ff007988 */ /* 0x0003e40008000805 */
[----:B-1----:R-:W-:Y:S02]  /*2e80*/  MOV R4, 0x2ea0 ;  /* 0x00002ea000047802 */ /* 0x002fe40000000f00 */
[----:B------:R-:W-:Y:S05]  /*2e90*/  CALL.REL.NOINC `($__internal_1_$__cuda_sm10x_tcgen05_guardrail_trap_phase_invalid_during_alloc) ;  /* 0x000000b800007944 */ /* 0x000fea0003c00000 */
.L_x_41:
[----:B------:R-:W-:Y:S05]  /*2ea0*/  WARPSYNC.ALL ;  /* 0x0000000000007948 */ /* 0x000fea0003800000 */
[----:B------:R-:W-:Y:S01]  /*2eb0*/  NOP ;  /* 0x0000000000007918 */ /* 0x000fe20000000000 */
[----:B------:R-:W3:Y:S08]  /*2ec0*/  S2UR UR4, SR_CgaCtaId ;  /* 0x00000000000479c3 */ /* 0x000ef00000008800 */
[----:B------:R-:W-:Y:S01]  /*2ed0*/  BAR.SYNC.DEFER_BLOCKING 0x2, 0x1a0 ;  /* 0x0086800000007b1d */ /* 0x000fe20000010000 */
[----:B------:R-:W-:-:S05]  /*2ee0*/  R2UR UR7, R2 ;  /* 0x00000000020772ca */ /* 0x000fca00000e0000 */
[----:B------:R-:W-:Y:S01]  /*2ef0*/  UMOV UR5, 0x400 ;  /* 0x0000040000057882 */ /* 0x000fe20000000000 */
[----:B------:R-:W4:Y:S01]  /*2f00*/  LDCU UR6, c[0x0][0x624] ;  /* 0x0000c480ff0677ac */ /* 0x000f220008000800 */
[----:B---3--:R-:W-:-:S06]  /*2f10*/  IMAD.U32 R18, RZ, RZ, UR4 ;  /* 0x00000004ff127e24 */ /* 0x008fcc000f8e00ff */
[----:B----4-:R-:W-:Y:S01]  /*2f20*/  UISETP.GE.AND UP0, UPT, UR7, UR6, UPT ;  /* 0x000000060700728c */ /* 0x010fe2000bf06270 */
[----:B------:R-:W-:-:S13]  /*2f30*/  R2UR UR4, R18 ;  /* 0x00000000120472ca */ /* 0x000fda00000e0000 */
[----:B------:R-:W-:-:S04]  /*2f40*/  ULEA UR4, UR4, UR5, 0x18 ;  /* 0x0000000504047291 */ /* 0x000fc8000f8ec0ff */
[----:B------:R-:W-:-:S04]  /*2f50*/  UIADD3 UR5, UPT, UPT, UR4, 0x12c00, URZ ;  /* 0x00012c0004057890 */ /* 0x000fc8000fffe0ff */
[----:B------:R-:W-:Y:S01]  /*2f60*/  USHF.R.U32.HI UR5, URZ, 0x4, UR5 ;  /* 0x00000004ff057899 */ /* 0x000fe20008011605 */
[----:B-12---:R-:W1:Y:S03]  /*2f70*/  LDS R4, [UR4+0x188] ;  /* 0x00018804ff047984 */ /* 0x006e660008000800 */
[----:B------:R-:W-:-:S04]  /*2f80*/  ULOP3.LUT UR5, UR5, 0x3fc0, URZ, 0xc0, !UPT ;  /* 0x00003fc005057892 */ /* 0x000fc8000f8ec0ff */
[----:B------:R-:W-:-:S06]  /*2f90*/  ULOP3.LUT UR5, UR5, 0x10000, URZ, 0xfc, !UPT ;  /* 0x0001000005057892 */ /* 0x000fcc000f8efcff */
[----:B------:R-:W-:-:S05]  /*2fa0*/  IMAD.U32 R5, RZ, RZ, UR5 ;  /* 0x00000005ff057e24 */ /* 0x000fca000f8e00ff */
[----:B------:R-:W-:Y:S02]  /*2fb0*/  R2UR UR48, R5 ;  /* 0x00000000053072ca */ /* 0x000fe400000e0000 */
[----:B-1----:R-:W-:-:S13]  /*2fc0*/  R2UR UR5, R4 ;  /* 0x00000000040572ca */ /* 0x002fda00000e0000 */
[----:B------:R-:W-:Y:S01]  /*2fd0*/  IMAD.U32 R31, RZ, RZ, UR5 ;  /* 0x00000005ff1f7e24 */ /* 0x000fe2000f8e00ff */
[----:B------:R-:W-:Y:S06]  /*2fe0*/  BRA.U UP0, `(.L_x_44) ;  /* 0x0000002100707547 */ /* 0x000fec000b800000 */
[----:B------:R-:W-:Y:S01]  /*2ff0*/  R2UR UR6, R6 ;  /* 0x00000000060672ca */ /* 0x000fe200000e0000 */
[----:B------:R-:W1:Y:S01]  /*3000*/  LDCU UR8, c[0x0][0x38c] ;  /* 0x00007180ff0877ac */ /* 0x000e620008000800 */
[----:B------:R-:W-:Y:S01]  /*3010*/  R2UR UR5, R7 ;  /* 0x00000000070572ca */ /* 0x000fe200000e0000 */
[----:B------:R-:W-:Y:S02]  /*3020*/  UIADD3 UR54, UPT, UPT, UR48, 0x2, URZ ;  /* 0x0000000230367890 */ /* 0x000fe4000fffe0ff */
[----:B------:R-:W-:Y:S02]  /*3030*/  UIADD3 UR52, UPT, UPT, UR48, 0x200, URZ ;  /* 0x0000020030347890 */ /* 0x000fe4000fffe0ff */
[----:B------:R-:W-:Y:S02]  /*3040*/  UIADD3 UR50, UPT, UPT, UR48, 0x202, URZ ;  /* 0x0000020230327890 */ /* 0x000fe4000fffe0ff */
[----:B------:R-:W-:-:S04]  /*3050*/  UIADD3 UR46, UPT, UPT, UR48, 0x400, URZ ;  /* 0x00000400302e7890 */ /* 0x000fc8000fffe0ff */
[----:B------:R-:W-:Y:S02]  /*3060*/  UISETP.NE.AND UP0, UPT, UR6, URZ, UPT ;  /* 0x000000ff0600728c */ /* 0x000fe4000bf05270 */
[----:B------:R-:W-:Y:S02]  /*3070*/  ULOP3.LUT UR6, UR5, 0xffff, URZ, 0xc0, !UPT ;  /* 0x0000ffff05067892 */ /* 0x000fe4000f8ec0ff */
[----:B------:R-:W-:Y:S02]  /*3080*/  ULOP3.LUT UR63, UR5, 0xffff, URZ, 0xc0, !UPT ;  /* 0x0000ffff053f7892 */ /* 0x000fe4000f8ec0ff */
[----:B------:R-:W-:Y:S02]  /*3090*/  ULOP3.LUT UR61, UR5, 0xffff, URZ, 0xc0, !UPT ;  /* 0x0000ffff053d7892 */ /* 0x000fe4000f8ec0ff */
[----:B------:R-:W-:Y:S01]  /*30a0*/  ULOP3.LUT UR7, UR5, 0xffff, URZ, 0xc0, !UPT ;  /* 0x0000ffff05077892 */ /* 0x000fe2000f8ec0ff */
[----:B------:R-:W-:Y:S01]  /*30b0*/  IMAD.U32 R27, RZ, RZ, UR6 ;  /* 0x00000006ff1b7e24 */ /* 0x000fe2000f8e00ff */
[----:B------:R-:W-:Y:S01]  /*30c0*/  ULOP3.LUT UR5, UR5, 0xffff, URZ, 0xc0, !UPT ;  /* 0x0000ffff05057892 */ /* 0x000fe2000f8ec0ff */
[----:B------:R-:W-:Y:S01]  /*30d0*/  MOV R20, UR6 ;  /* 0x0000000600147c02 */ /* 0x000fe20008000f00 */
[----:B------:R-:W-:-:S02]  /*30e0*/  UIADD3 UR6, UPT, UPT, UR4, 0xc0, URZ ;  /* 0x000000c004067890 */ /* 0x000fc4000fffe0ff */
[----:B------:R-:W-:Y:S01]  /*30f0*/  IMAD.U32 R21, RZ, RZ, UR7 ;  /* 0x00000007ff157e24 */ /* 0x000fe2000f8e00ff */
[----:B------:R-:W-:Y:S01]  /*3100*/  UIADD3 UR7, UPT, UPT, UR4, 0x18, URZ ;  /* 0x0000001804077890 */ /* 0x000fe2000fffe0ff */
[----:B------:R-:W-:Y:S01]  /*3110*/  IMAD.U32 R19, RZ, RZ, UR5 ;  /* 0x00000005ff137e24 */ /* 0x000fe2000f8e00ff */
[----:B------:R-:W-:Y:S01]  /*3120*/  R2UR UR5, R2 ;  /* 0x00000000020572ca */ /* 0x000fe200000e0000 */
[----:B------:R-:W-:Y:S01]  /*3130*/  IMAD.U32 R29, RZ, RZ, UR6 ;  /* 0x00000006ff1d7e24 */ /* 0x000fe2000f8e00ff */
[----:B------:R-:W-:Y:S02]  /*3140*/  UIADD3 UR6, UPT, UPT, UR4, 0x10, URZ ;  /* 0x0000001004067890 */ /* 0x000fe4000fffe0ff */
[----:B------:R-:W-:Y:S01]  /*3150*/  MOV R25, UR7 ;  /* 0x0000000700197c02 */ /* 0x000fe20008000f00 */
[----:B-1----:R-:W-:Y:S02]  /*3160*/  UIADD3 UR7, UPT, UPT, UR8, -0x1, URZ ;  /* 0xffffffff08077890 */ /* 0x002fe4000fffe0ff */
[----:B------:R-:W-:Y:S01]  /*3170*/  UISETP.GT.AND UP1, UPT, UR8, URZ, UPT ;  /* 0x000000ff0800728c */ /* 0x000fe2000bf24270 */
[----:B------:R-:W-:Y:S01]  /*3180*/  IMAD.U32 R26, RZ, RZ, UR6 ;  /* 0x00000006ff1a7e24 */ /* 0x000fe2000f8e00ff */
[----:B------:R-:W-:-:S02]  /*3190*/  UIADD3 UR6, UPT, UPT, UR4, 0x108, URZ ;  /* 0x0000010804067890 */ /* 0x000fc4000fffe0ff */
[----:B------:R-:W-:Y:S02]  /*31a0*/  UIADD3 UR44, UPT, UPT, UR48, 0x402, URZ ;  /* 0x00000402302c7890 */ /* 0x000fe4000fffe0ff */
[----:B------:R-:W-:Y:S01]  /*31b0*/  MOV R30, UR5 ;  /* 0x00000005001e7c02 */ /* 0x000fe20008000f00 */
[----:B------:R-:W-:Y:S01]  /*31c0*/  UIADD3 UR5, UPT, UPT, UR4, 0xc8, URZ ;  /* 0x000000c804057890 */ /* 0x000fe2000fffe0ff */
[----:B------:R-:W-:Y:S01]  /*31d0*/  MOV R23, UR6 ;  /* 0x0000000600177c02 */ /* 0x000fe20008000f00 */
[----:B------:R-:W-:Y:S01]  /*31e0*/  USHF.R.S32.HI UR6, URZ, 0x1f, UR7 ;  /* 0x0000001fff067899 */ /* 0x000fe20008011407 */
[----:B------:R-:W-:Y:S01]  /*31f0*/  UMOV UR24, URZ ;  /* 0x000000ff00187c82 */ /* 0x000fe20008000000 */
[----:B------:R-:W-:Y:S02]  /*3200*/  UMOV UR22, URZ ;  /* 0x000000ff00167c82 */ /* 0x000fe40008000000 */
[----:B------:R-:W-:Y:S01]  /*3210*/  MOV R28, UR5 ;  /* 0x00000005001c7c02 */ /* 0x000fe20008000f00 */
[----:B------:R-:W-:-:S02]  /*3220*/  UIADD3 UR5, UPT, UPT, UR4, 0x100, URZ ;  /* 0x0000010004057890 */ /* 0x000fc4000fffe0ff */
[----:B------:R-:W-:Y:S01]  /*3230*/  ULEA.HI UR6, UR6, UR7, URZ, 0x7 ;  /* 0x0000000706067291 */ /* 0x000fe2000f8f38ff */
[----:B------:R-:W-:Y:S01]  /*3240*/  UMOV UR58, URZ ;  /* 0x000000ff003a7c82 */ /* 0x000fe20008000000 */
[----:B------:R-:W-:Y:S02]  /*3250*/  UMOV UR65, URZ ;  /* 0x000000ff00417c82 */ /* 0x000fe40008000000 */
[----:B------:R-:W-:Y:S01]  /*3260*/  IMAD.U32 R24, RZ, RZ, UR5 ;  /* 0x00000005ff187e24 */ /* 0x000fe2000f8e00ff */
[----:B------:R-:W-:Y:S02]  /*3270*/  UIADD3 UR5, UPT, UPT, -UR8, URZ, URZ ;  /* 0x000000ff08057290 */ /* 0x000fe4000fffe1ff */
[----:B------:R-:W-:Y:S02]  /*3280*/  USHF.R.S32.HI UR60, URZ, 0x7, UR6 ;  /* 0x00000007ff3c7899 */ /* 0x000fe40008011406 */
[----:B------:R-:W-:Y:S02]  /*3290*/  USHF.R.S32.HI UR5, URZ, 0x1f, UR5 ;  /* 0x0000001fff057899 */ /* 0x000fe40008011405 */
[----:B------:R-:W-:-:S02]  /*32a0*/  UIADD3 UR59, UPT, UPT, UR4, 0x20, URZ ;  /* 0x00000020043b7890 */ /* 0x000fc4000fffe0ff */
[----:B------:R-:W-:Y:S02]  /*32b0*/  ULEA.HI UR5, UR5, -UR8, URZ, 0x7 ;  /* 0x8000000805057291 */ /* 0x000fe4000f8f38ff */
[----:B------:R-:W-:Y:S02]  /*32c0*/  UIADD3 UR64, UPT, UPT, UR4, 0xc0, URZ ;  /* 0x000000c004407890 */ /* 0x000fe4000fffe0ff */
[----:B------:R-:W-:Y:S02]  /*32d0*/  USHF.R.S32.HI UR5, URZ, 0x7, UR5 ;  /* 0x00000007ff057899 */ /* 0x000fe40008011405 */
[----:B------:R-:W-:Y:S01]  /*32e0*/  UIADD3 UR62, UPT, UPT, UR4, 0xc8, URZ ;  /* 0x000000c8043e7890 */ /* 0x000fe2000fffe0ff */
[----:B------:R-:W-:Y:S01]  /*32f0*/  UMOV UR49, 0x80004020 ;  /* 0x8000402000317882 */ /* 0x000fe20000000000 */
[----:B------:R-:W-:Y:S01]  /*3300*/  UMOV UR55, 0x80004020 ;  /* 0x8000402000377882 */ /* 0x000fe20000000000 */
[----:B------:R-:W-:Y:S01]  /*3310*/  UMOV UR53, 0x80004020 ;  /* 0x8000402000357882 */ /* 0x000fe20000000000 */
[----:B------:R-:W-:Y:S01]  /*3320*/  UMOV UR51, 0x80004020 ;  /* 0x8000402000337882 */ /* 0x000fe20000000000 */
[----:B------:R-:W-:Y:S01]  /*3330*/  @!UP1 ULOP3.LUT UR60, URZ, UR5, URZ, 0x33, !UPT ;  /* 0x00000005ff3c9292 */ /* 0x000fe2000f8e33ff */
[----:B------:R-:W-:Y:S01]  /*3340*/  UMOV UR47, 0x80004020 ;  /* 0x80004020002f7882 */ /* 0x000fe20000000000 */
        /* <DEDUP_REMOVED lines=12> */
[----:B------:R-:W-:-:S05]  /*3410*/  UMOV UR67, 0x10200490 ;  /* 0x1020049000437882 */ /* 0x000fca0000000000 */
.L_x_62:
[----:B-1----:R-:W1:Y:S02]  /*3420*/  S2UR UR5, SR_CgaSize ;  /* 0x00000000000579c3 */ /* 0x002e640000008a00 */
[----:B-1----:R-:W-:-:S12]  /*3430*/  UIMAD UR5, UR5, -0xa0, URZ ;  /* 0xffffff60050578a4 */ /* 0x002fd8000f8e02ff */
[----:B------:R-:W1:Y:S01]  /*3440*/  LDCU UR5, c[0x0][UR5+0x2c0] ;  /* 0x00005800050577ac */ /* 0x000e620008000800 */
[----:B------:R-:W-:-:S13]  /*3450*/  R2UR UR6, R30 ;  /* 0x000000001e0672ca */ /* 0x000fda00000e0000 */
[----:B-1----:R-:W-:-:S06]  /*3460*/  UIADD3 UR5, UPT, UPT, UR5, UR6, URZ ;  /* 0x0000000605057290 */ /* 0x002fcc000fffe0ff */
[----:B------:R-:W-:Y:S01]  /*3470*/  IMAD.U32 R22, RZ, RZ, UR5 ;  /* 0x00000005ff167e24 */ /* 0x000fe2000f8e00ff */
[----:B------:R-:W-:Y:S01]  /*3480*/  MOV R30, UR5 ;  /* 0x00000005001e7c02 */ /* 0x000fe20008000f00 */
[----:B--2---:R-:W-:Y:S06]  /*3490*/  BRA.U UP0, `(.L_x_45) ;  /* 0x0000001d00347547 */ /* 0x004fec000b800000 */
[----:B------:R-:W-:-:S06]  /*34a0*/  USHF.L.U32 UR5, UR65, 0x1f, URZ ;  /* 0x0000001f41057899 */ /* 0x000fcc00080006ff */
[----:B------:R-:W-:-:S04]  /*34b0*/  MOV R4, UR5 ;  /* 0x0000000500047c02 */ /* 0x000fc80008000f00 */
[----:B------:R-:W1:Y:S02]  /*34c0*/  SYNCS.PHASECHK.TRANS64.TRYWAIT P0, [UR4], R4 ;  /* 0x00000004ff0075a7 */ /* 0x000e640008001104 */
[----:B-1----:R-:W-:Y:S05]  /*34d0*/  @!P0 BRA `(.L_x_46) ;  /* 0x000000a000e88947 */ /* 0x002fea0003800000 */
.L_x_122:
[----:B------:R-:W-:Y:S02]  /*34e0*/  USHF.L.U32 UR6, UR24, 0x1f, URZ ;  /* 0x0000001f18067899 */ /* 0x000fe400080006ff */
[----:B------:R-:W-:-:S04]  /*34f0*/  ULEA UR23, UR22, UR4, 0x3 ;  /* 0x0000000416177291 */ /* 0x000fc8000f8e18ff */
[----:B-1----:R-:W-:-:S05]  /*3500*/  MOV R4, UR6 ;  /* 0x0000000600047c02 */ /* 0x002fca0008000f00 */
[----:B------:R-:W1:Y:S02]  /*3510*/  SYNCS.PHASECHK.TRANS64.TRYWAIT P0, [UR23+0x20], R4 ;  /* 0x00002004ff0075a7 */ /* 0x000e640008001117 */
[----:B-1----:R-:W-:Y:S05]  /*3520*/  @!P0 BRA `(.L_x_47) ;  /* 0x000000a000f48947 */ /* 0x002fea0003800000 */
.L_x_124:
[----:B------:R-:W-:Y:S01]  /*3530*/  UIMAD UR6, UR22, 0x3000, UR4 ;  /* 0x00003000160678a4 */ /* 0x000fe2000f8e0204 */
[----:B-1----:R-:W-:Y:S01]  /*3540*/  IMAD.MOV.U32 R4, RZ, RZ, RZ ;  /* 0x000000ffff047224 */ /* 0x002fe200078e00ff */
[----:B------:R-:W-:Y:S01]  /*3550*/  UIADD3 UR8, UPT, UPT, UR48, -0x600, URZ ;  /* 0xfffffa0030087890 */ /* 0x000fe2000fffe0ff */
[----:B------:R-:W-:Y:S01]  /*3560*/  R2UR UR28, R29 ;  /* 0x000000001d1c72ca */ /* 0x000fe200000e0000 */
[----:B------:R-:W-:Y:S02]  /*3570*/  UIADD3 UR6, UPT, UPT, UR6, 0x18c00, URZ ;  /* 0x00018c0006067890 */ /* 0x000fe4000fffe0ff */
[C---:B------:R-:W-:Y:S01]  /*3580*/  R2UR UR10, R4.reuse ;  /* 0x00000000040a72ca */ /* 0x040fe200000e0000 */
[----:B------:R-:W-:Y:S01]  /*3590*/  UMOV UR9, UR49 ;  /* 0x0000003100097c82 */ /* 0x000fe20008000000 */
[----:B------:R-:W-:Y:S01]  /*35a0*/  USHF.R.U32.HI UR6, URZ, 0x4, UR6 ;  /* 0x00000004ff067899 */ /* 0x000fe20008011606 */
[C---:B------:R-:W-:Y:S01]  /*35b0*/  R2UR UR11, R4.reuse ;  /* 0x00000000040b72ca */ /* 0x040fe200000e0000 */
[----:B------:R-:W-:Y:S01]  /*35c0*/  UMOV UR26, 0x0 ;  /* 0x00000000001a7882 */ /* 0x000fe20000000000 */
[----:B------:R-:W-:Y:S01]  /*35d0*/  UMOV UR27, 0x10200490 ;  /* 0x10200490001b7882 */ /* 0x000fe20000000000 */
[----:B------:R-:W-:Y:S01]  /*35e0*/  ULOP3.LUT UR6, UR6, 0x3fc0, URZ, 0xc0, !UPT ;  /* 0x00003fc006067892 */ /* 0x000fe2000f8ec0ff */
[C---:B------:R-:W-:Y:S01]  /*35f0*/  R2UR UR12, R4.reuse ;  /* 0x00000000040c72ca */ /* 0x040fe200000e0000 */
[----:B------:R-:W-:Y:S01]  /*3600*/  UMOV UR7, 0x80004020 ;  /* 0x8000402000077882 */ /* 0x000fe20000000000 */
[----:B------:R-:W-:Y:S01]  /*3610*/  UIADD3 UR48, UPT, UPT, UR8, 0x600, URZ ;  /* 0x0000060008307890 */ /* 0x000fe2000fffe0ff */
[----:B------:R-:W-:Y:S01]  /*3620*/  R2UR UR25, R4 ;  /* 0x00000000041972ca */ /* 0x000fe200000e0000 */
[----:B------:R-:W-:-:S02]  /*3630*/  ULOP3.LUT UR6, UR6, 0x10000, URZ, 0xfc, !UPT ;  /* 0x0001000006067892 */ /* 0x000fc4000f8efcff */
[----:B------:R-:W-:Y:S02]  /*3640*/  UIADD3 UR54, UPT, UPT, UR54, -0x600, URZ ;  /* 0xfffffa0036367890 */ /* 0x000fe4000fffe0ff */
[----:B------:R-:W-:Y:S02]  /*3650*/  UIADD3 UR20, UPT, UPT, UR6, 0x2, URZ ;  /* 0x0000000206147890 */ /* 0x000fe4000fffe0ff */
[----:B------:R-:W-:Y:S02]  /*3660*/  UIADD3 UR52, UPT, UPT, UR52, -0x600, URZ ;  /* 0xfffffa0034347890 */ /* 0x000fe4000fffe0ff */
[----:B------:R-:W-:Y:S01]  /*3670*/  UIADD3 UR18, UPT, UPT, UR6, 0x100, URZ ;  /* 0x0000010006127890 */ /* 0x000fe2000fffe0ff */
[----:B------:R1:W-:Y:S01]  /*3680*/  UTCHMMA.2CTA gdesc[UR8], gdesc[UR6], tmem[UR10], tmem[UR26], idesc[UR27], !UPT ;  /* 0x00ff1a06080075ea */ /* 0x0003e2000fa0000a */
[----:B------:R-:W-:Y:S02]  /*3690*/  UIADD3 UR50, UPT, UPT, UR50, -0x600, URZ ;  /* 0xfffffa0032327890 */ /* 0x000fe4000fffe0ff */
[----:B------:R-:W-:-:S02]  /*36a0*/  UIADD3 UR16, UPT, UPT, UR6, 0x102, URZ ;  /* 0x0000010206107890 */ /* 0x000fc4000fffe0ff */
[----:B------:R-:W-:Y:S01]  /*36b0*/  UIADD3 UR14, UPT, UPT, UR6, 0x200, URZ ;  /* 0x00000200060e7890 */ /* 0x000fe2000fffe0ff */
[----:B------:R-:W-:Y:S01]  /*36c0*/  UMOV UR21, 0x80004020 ;  /* 0x8000402000157882 */ /* 0x000fe20000000000 */
[----:B------:R-:W-:Y:S01]  /*36d0*/  UMOV UR19, 0x80004020 ;  /* 0x8000402000137882 */ /* 0x000fe20000000000 */
[----:B------:R2:W-:Y:S01]  /*36e0*/  UTCHMMA.2CTA gdesc[UR54], gdesc[UR20], tmem[UR11], tmem[UR26], idesc[UR27], UPT ;  /* 0x00ff1a14360075ea */ /* 0x0005e2000ba0000b */
[----:B------:R-:W-:Y:S01]  /*36f0*/  UMOV UR17, 0x80004020 ;  /* 0x8000402000117882 */ /* 0x000fe20000000000 */
[----:B------:R-:W-:Y:S01]  /*3700*/  UMOV UR15, 0x80004020 ;  /* 0x80004020000f7882 */ /* 0x000fe20000000000 */
[----:B------:R-:W-:Y:S01]  /*3710*/  UMOV UR49, UR9 ;  /* 0x0000000900317c82 */ /* 0x000fe20008000000 */
[----:B------:R-:W-:Y:S01]  /*3720*/  UMOV UR30, 0x0 ;  /* 0x00000000001e7882 */ /* 0x000fe20000000000 */
[----:B------:R-:W-:Y:S01]  /*3730*/  UMOV UR31, 0x10200490 ;  /* 0x10200490001f7882 */ /* 0x000fe20000000000 */
[----:B------:R-:W-:Y:S01]  /*3740*/  UMOV UR13, 0x80004020 ;  /* 0x80004020000d7882 */ /* 0x000fe20000000000 */
[----:B-1----:R-:W-:Y:S01]  /*3750*/  R2UR UR8, R4 ;  /* 0x00000000040872ca */ /* 0x002fe200000e0000 */
[----:B------:R-:W-:Y:S01]  /*3760*/  UIADD3 UR10, UPT, UPT, UR46, -0x600, URZ ;  /* 0xfffffa002e0a7890 */ /* 0x000fe2000fffe0ff */
[----:B------:R-:W-:Y:S01]  /*3770*/  UMOV UR9, UR45 ;  /* 0x0000002d00097c82 */ /* 0x000fe20008000000 */
[----:B--2---:R-:W-:-:S10]  /*3780*/  UMOV UR11, UR47 ;  /* 0x0000002f000b7c82 */ /* 0x004fd40008000000 */
[----:B------:R1:W-:Y:S01]  /*3790*/  UTCHMMA.2CTA gdesc[UR52], gdesc[UR18], tmem[UR8], tmem[UR26], idesc[UR27], UPT ;  /* 0x00ff1a12340075ea */ /* 0x0003e2000ba00008 */
[----:B------:R-:W-:Y:S01]  /*37a0*/  UTCHMMA.2CTA gdesc[UR50], gdesc[UR16], tmem[UR12], tmem[UR26], idesc[UR27], UPT ;  /* 0x00ff1a10320075ea */ /* 0x000fe2000ba0000c */
[----:B------:R2:W-:Y:S01]  /*37b0*/  UTCHMMA.2CTA gdesc[UR10], gdesc[UR14], tmem[UR25], tmem[UR26], idesc[UR27], UPT ;  /* 0x00ff1a0e0a0075ea */ /* 0x0005e2000ba00019 */
[----:B-1----:R-:W-:Y:S01]  /*37c0*/  UIADD3 UR8, UPT, UPT, UR44, -0x600, URZ ;  /* 0xfffffa002c087890 */ /* 0x002fe2000fffe0ff */
[----:B--2---:R-:W-:Y:S01]  /*37d0*/  R2UR UR26, R4 ;  /* 0x00000000041a72ca */ /* 0x004fe200000e0000 */
[----:B------:R-:W-:Y:S01]  /*37e0*/  UIADD3 UR12, UPT, UPT, UR6, 0x202, URZ ;  /* 0x00000202060c7890 */ /* 0x000fe2000fffe0ff */
[----:B------:R-:W-:Y:S01]  /*37f0*/  IMAD.U32 R4, RZ, RZ, UR5 ;  /* 0x00000005ff047e24 */ /* 0x000fe2000f8e00ff */
[----:B------:R-:W-:-:S10]  /*3800*/  UMOV UR27, 0x3 ;  /* 0x00000003001b7882 */ /* 0x000fd40000000000 */
[----:B------:R1:W-:Y:S01]  /*3810*/  UTCHMMA.2CTA gdesc[UR8], gdesc[UR12], tmem[UR26], tmem[UR30], idesc[UR31], UPT ;  /* 0x00ff1e0c080075ea */ /* 0x0003e2000ba0001a */
[----:B------:R1:W-:Y:S01]  /*3820*/  UTCBAR.2CTA.MULTICAST [UR28], URZ, UR27 ;  /* 0x000000ff1c0073e9 */ /* 0x0003e2000820081b */
[----:B------:R-:W2:Y:S02]  /*3830*/  SYNCS.PHASECHK.TRANS64.TRYWAIT P0, [UR4+0x8], R4 ;  /* 0x00000804ff0075a7 */ /* 0x000ea40008001104 */
[----:B-12---:R-:W-:Y:S05]  /*3840*/  @!P0 BRA `(.L_x_48) ;  /* 0x000000a0004c8947 */ /* 0x006fea0003800000 */
.L_x_126:
[----:B-1----:R-:W-:Y:S01]  /*3850*/  IMAD.MOV.U32 R4, RZ, RZ, 0x80 ;  /* 0x00000080ff047424 */ /* 0x002fe200078e00ff */
[----:B------:R-:W-:Y:S01]  /*3860*/  UMOV UR30, 0x0 ;  /* 0x00000000001e7882 */ /* 0x000fe20000000000 */
[----:B------:R-:W-:Y:S01]  /*3870*/  UMOV UR31, 0x10200490 ;  /* 0x10200490001f7882 */ /* 0x000fe20000000000 */
[----:B------:R-:W-:Y:S01]  /*3880*/  UIADD3 UR46, UPT, UPT, UR10, 0x600, URZ ;  /* 0x000006000a2e7890 */ /* 0x000fe2000fffe0ff */
[----:B------:R-:W-:Y:S01]  /*3890*/  R2UR UR28, R28 ;  /* 0x000000001c1c72ca */ /* 0x000fe200000e0000 */
[----:B------:R-:W-:Y:S01]  /*38a0*/  UIADD3 UR54, UPT, UPT, UR54, 0x600, URZ ;  /* 0x0000060036367890 */ /* 0x000fe2000fffe0ff */
[C---:B------:R-:W-:Y:S01]  /*38b0*/  R2UR UR26, R4.reuse ;  /* 0x00000000041a72ca */ /* 0x040fe200000e0000 */
[----:B------:R-:W-:Y:S01]  /*38c0*/  UIADD3 UR52, UPT, UPT, UR52, 0x600, URZ ;  /* 0x0000060034347890 */ /* 0x000fe2000fffe0ff */
[C---:B------:R-:W-:Y:S01]  /*38d0*/  R2UR UR25, R4.reuse ;  /* 0x00000000041972ca */ /* 0x040fe200000e0000 */
[----:B------:R-:W-:Y:S01]  /*38e0*/  UIADD3 UR50, UPT, UPT, UR50, 0x600, URZ ;  /* 0x0000060032327890 */ /* 0x000fe2000fffe0ff */
[C---:B------:R-:W-:Y:S01]  /*38f0*/  R2UR UR5, R4.reuse ;  /* 0x00000000040572ca */ /* 0x040fe200000e0000 */
[----:B------:R-:W-:Y:S01]  /*3900*/  UIADD3 UR44, UPT, UPT, UR8, 0x600, URZ ;  /* 0x00000600082c7890 */ /* 0x000fe2000fffe0ff */
[----:B------:R-:W-:Y:S01]  /*3910*/  R2UR UR10, R4 ;  /* 0x00000000040a72ca */ /* 0x000fe200000e0000 */
[----:B------:R-:W-:Y:S01]  /*3920*/  UMOV UR47, UR11 ;  /* 0x0000000b002f7c82 */ /* 0x000fe20008000000 */
[----:B------:R-:W-:Y:S01]  /*3930*/  R2UR UR27, R27 ;  /* 0x000000001b1b72ca */ /* 0x000fe200000e0000 */
[----:B------:R-:W-:Y:S01]  /*3940*/  UMOV UR45, UR9 ;  /* 0x00000009002d7c82 */ /* 0x000fe20008000000 */
[----:B------:R-:W-:-:S03]  /*3950*/  UMOV UR8, 0x3 ;  /* 0x0000000300087882 */ /* 0x000fc60000000000 */
[----:B------:R1:W-:Y:S02]  /*3960*/  UTCHMMA.2CTA gdesc[UR48], gdesc[UR6], tmem[UR26], tmem[UR30], idesc[UR31], !UPT ;  /* 0x00ff1e06300075ea */ /* 0x0003e4000fa0001a */
[----:B------:R-:W-:Y:S02]  /*3970*/  UTCHMMA.2CTA gdesc[UR54], gdesc[UR20], tmem[UR25], tmem[UR30], idesc[UR31], UPT ;  /* 0x00ff1e14360075ea */ /* 0x000fe4000ba00019 */
[----:B------:R-:W-:Y:S01]  /*3980*/  UTCHMMA.2CTA gdesc[UR52], gdesc[UR18], tmem[UR5], tmem[UR30], idesc[UR31], UPT ;  /* 0x00ff1e12340075ea */ /* 0x000fe2000ba00005 */
[----:B-1----:R-:W-:Y:S01]  /*3990*/  R2UR UR6, R4 ;  /* 0x00000000040672ca */ /* 0x002fe200000e0000 */
[----:B------:R-:W-:-:S12]  /*39a0*/  UIADD3 UR7, UPT, UPT, UR23, 0x70, URZ ;  /* 0x0000007017077890 */ /* 0x000fd8000fffe0ff */
[----:B------:R1:W-:Y:S01]  /*39b0*/  UTCHMMA.2CTA gdesc[UR50], gdesc[UR16], tmem[UR6], tmem[UR30], idesc[UR31], UPT ;  /* 0x00ff1e10320075ea */ /* 0x0003e2000ba00006 */
[----:B------:R-:W-:Y:S01]  /*39c0*/  UTCHMMA.2CTA gdesc[UR46], gdesc[UR14], tmem[UR10], tmem[UR30], idesc[UR31], UPT ;  /* 0x00ff1e0e2e0075ea */ /* 0x000fe2000ba0000a */
[----:B------:R2:W-:Y:S01]  /*39d0*/  UTCHMMA.2CTA gdesc[UR44], gdesc[UR12], tmem[UR5], tmem[UR30], idesc[UR31], UPT ;  /* 0x00ff1e0c2c0075ea */ /* 0x0005e2000ba00005 */
[----:B------:R3:W-:Y:S01]  /*39e0*/  UTCBAR.2CTA.MULTICAST [UR28], URZ, UR8 ;  /* 0x000000ff1c0073e9 */ /* 0x0007e20008200808 */
[----:B------:R3:W-:Y:S01]  /*39f0*/  UTCBAR.2CTA.MULTICAST [UR7], URZ, UR27 ;  /* 0x000000ff070073e9 */ /* 0x0007e2000820081b */
[----:B-1----:R-:W-:Y:S01]  /*3a00*/  UIADD3 UR6, UPT, UPT, UR22, 0x1, URZ ;  /* 0x0000000116067890 */ /* 0x002fe2000fffe0ff */
[----:B--2---:R-:W-:-:S03]  /*3a10*/  UMOV UR5, URZ ;  /* 0x000000ff00057c82 */ /* 0x004fc60008000000 */
[----:B------:R-:W-:-:S04]  /*3a20*/  UISETP.NE.AND UP1, UPT, UR6, 0xa, UPT ;  /* 0x0000000a0600788c */ /* 0x000fc8000bf25270 */
[----:B------:R-:W-:Y:S02]  /*3a30*/  USEL UR14, URZ, 0x1, UP1 ;  /* 0x00000001ff0e7887 */ /* 0x000fe40008800000 */
[----:B------:R-:W-:Y:S02]  /*3a40*/  USEL UR6, UR6, URZ, UP1 ;  /* 0x000000ff06067287 */ /* 0x000fe40008800000 */
[----:B------:R-:W-:Y:S02]  /*3a50*/  UISETP.GE.AND UP1, UPT, UR60, 0x1, UPT ;  /* 0x000000013c00788c */ /* 0x000fe4000bf26270 */
[----:B------:R-:W-:-:S07]  /*3a60*/  ULOP3.LUT UR14, UR24, UR14, URZ, 0x3c, !UPT ;  /* 0x0000000e180e7292 */ /* 0x000fce000f8e3cff */
[----:B------:R-:W-:Y:S05]  /*3a70*/  BRA.U !UP1, `(.L_x_49) ;  /* 0x0000000d09787547 */ /* 0x000fea000b800000 */
[----:B------:R-:W-:Y:S02]  /*3a80*/  HFMA2 R12, -RZ, RZ, 0, 1.4781951904296875e-05 ;  /* 0x000000f8ff0c7431 */ /* 0x000fe400000001ff */
[----:B------:R-:W-:Y:S02]  /*3a90*/  IMAD.MOV.U32 R14, RZ, RZ, 0xf0 ;  /* 0x000000f0ff0e7424 */ /* 0x000fe400078e00ff */
[----:B------:R-:W-:Y:S02]  /*3aa0*/  HFMA2 R8, -RZ, RZ, 0, 7.62939453125e-06 ;  /* 0x00000080ff087431 */ /* 0x000fe400000001ff */
[----:B------:R-:W-:Y:S02]  /*3ab0*/  IMAD.MOV.U32 R13, RZ, RZ, 0x160 ;  /* 0x00000160ff0d7424 */ /* 0x000fe400078e00ff */
[----:B------:R-:W-:Y:S02]  /*3ac0*/  HFMA2 R4, -RZ, RZ, 0, 7.62939453125e-06 ;  /* 0x00000080ff047431 */ /* 0x000fe400000001ff */
[----:B------:R-:W-:Y:S01]  /*3ad0*/  IMAD.MOV.U32 R11, RZ, RZ, 0x160 ;  /* 0x00000160ff0b7424 */ /* 0x000fe200078e00ff */
[----:B------:R-:W-:Y:S01]  /*3ae0*/  MOV R10, 0x80 ;  /* 0x00000080000a7802 */ /* 0x000fe20000000f00 */
[----:B------:R-:W-:Y:S01]  /*3af0*/  IMAD.MOV.U32 R9, RZ, RZ, 0x80 ;  /* 0x00000080ff097424 */ /* 0x000fe200078e00ff */
[----:B------:R-:W-:Y:S01]  /*3b00*/  MOV R5, 0x80 ;  /* 0x0000008000057802 */ /* 0x000fe20000000f00 */
[----:B------:R-:W-:Y:S01]  /*3b10*/  IMAD.MOV.U32 R7, RZ, RZ, 0x80 ;  /* 0x00000080ff077424 */ /* 0x000fe200078e00ff */
[----:B------:R-:W-:Y:S01]  /*3b20*/  UMOV UR5, URZ ;  /* 0x000000ff00057c82 */ /* 0x000fe20008000000 */
[----:B------:R-:W-:-:S05]  /*3b30*/  UMOV UR57, URZ ;  /* 0x000000ff00397c82 */ /* 0x000fca0008000000 */
.L_x_56:
[----:B------:R-:W-:Y:S02]  /*3b40*/  UISETP.NE.U32.AND UP1, UPT, UR5, URZ, UPT ;  /* 0x000000ff0500728c */ /* 0x000fe4000bf25070 */
[----:B------:R-:W-:Y:S02]  /*3b50*/  USHF.L.U32 UR5, UR14, 0x1f, URZ ;  /* 0x0000001f0e057899 */ /* 0x000fe400080006ff */
[----:B------:R-:W-:Y:S04]  /*3b60*/  ULEA UR42, UR6, UR59, 0x3 ;  /* 0x0000003b062a7291 */ /* 0x000fe8000f8e18ff */
[----:B-1----:R-:W-:Y:S05]  /*3b70*/  MOV R15, UR5 ;  /* 0x00000005000f7c02 */ /* 0x002fea0008000f00 */
[----:B------:R-:W1:Y:S02]  /*3b80*/  SYNCS.PHASECHK.TRANS64.TRYWAIT P0, [UR42], R15 ;  /* 0x0000000fff0075a7 */ /* 0x000e64000800112a */
[----:B-1--4-:R-:W-:Y:S05]  /*3b90*/  @!P0 BRA `(.L_x_50) ;  /* 0x0000009c00988947 */ /* 0x012fea0003800000 */
.L_x_128:
[----:B---3--:R-:W-:Y:S01]  /*3ba0*/  USHF.L.U32 UR7, UR58, 0x1f, URZ ;  /* 0x0000001f3a077899 */ /* 0x008fe200080006ff */
[----:B------:R-:W-:Y:S01]  /*3bb0*/  HFMA2 R16, -RZ, RZ, 0, 3.814697265625e-06 ;  /* 0x00000040ff107431 */ /* 0x000fe200000001ff */
[----:B------:R-:W-:Y:S01]  /*3bc0*/  UIMAD UR5, UR6, 0x3000, UR4 ;  /* 0x00003000060578a4 */ /* 0x000fe2000f8e0204 */
[----:B-1----:R-:W-:Y:S03]  /*3bd0*/  MOV R15, 0x100 ;  /* 0x00000100000f7802 */ /* 0x002fe60000000f00 */
[----:B------:R-:W-:Y:S01]  /*3be0*/  MOV R17, UR7 ;  /* 0x0000000700117c02 */ /* 0x000fe20008000f00 */
[----:B------:R-:W-:Y:S03]  /*3bf0*/  UIADD3 UR5, UPT, UPT, UR5, 0x18c00, URZ ;  /* 0x00018c0005057890 */ /* 0x000fe6000fffe0ff */
[----:B------:R-:W1:Y:S01]  /*3c00*/  SYNCS.PHASECHK.TRANS64.TRYWAIT P0, [UR4+0xd0], R17 ;  /* 0x0000d011ff0075a7 */ /* 0x000e620008001104 */
[----:B------:R-:W-:Y:S04]  /*3c10*/  USHF.R.U32.HI UR5, URZ, 0x4, UR5 ;  /* 0x00000004ff057899 */ /* 0x000fe80008011605 */
[----:B------:R-:W-:Y:S04]  /*3c20*/  ULOP3.LUT UR5, UR5, 0x3fc0, URZ, 0xc0, !UPT ;  /* 0x00003fc005057892 */ /* 0x000fe8000f8ec0ff */
[----:B------:R-:W-:Y:S01]  /*3c30*/  ULOP3.LUT UR5, UR5, 0x1000000, URZ, 0xfc, !UPT ;  /* 0x0100000005057892 */ /* 0x000fe2000f8efcff */
[----:B-1----:R-:W-:Y:S11]  /*3c40*/  @!P0 BRA `(.L_x_51) ;  /* 0x0000009c008c8947 */ /* 0x002ff60003800000 */
.L_x_130:
[----:B------:R-:W-:Y:S01]  /*3c50*/  UIADD3 UR36, UPT, UPT, UR5, 0x20, URZ ;  /* 0x0000002005247890 */ /* 0x000fe2000fffe0ff */
[----:B------:R-:W-:Y:S01]  /*3c60*/  R2UR UR9, R16 ;  /* 0x00000000100972ca */ /* 0x000fe200000e0000 */
[----:B------:R-:W-:Y:S01]  /*3c70*/  UIADD3 UR34, UPT, UPT, UR5, 0x40, URZ ;  /* 0x0000004005227890 */ /* 0x000fe2000fffe0ff */
[----:B------:R-:W-:Y:S01]  /*3c80*/  R2UR UR11, R15 ;  /* 0x000000000f0b72ca */ /* 0x000fe200000e0000 */
[----:B------:R-:W-:Y:S01]  /*3c90*/  UIADD3 UR32, UPT, UPT, UR5, 0x60, URZ ;  /* 0x0000006005207890 */ /* 0x000fe2000fffe0ff */
[----:B------:R-:W-:Y:S01]  /*3ca0*/  IMAD.MOV.U32 R16, RZ, RZ, 0x48 ;  /* 0x00000048ff107424 */ /* 0x000fe200078e00ff */
[----:B------:R-:W-:Y:S01]  /*3cb0*/  UMOV UR12, 0x0 ;  /* 0x00000000000c7882 */ /* 0x000fe20000000000 */
[----:B------:R-:W-:Y:S01]  /*3cc0*/  IMAD.MOV.U32 R15, RZ, RZ, 0x100 ;  /* 0x00000100ff0f7424 */ /* 0x000fe200078e00ff */
[----:B------:R-:W-:Y:S01]  /*3cd0*/  UMOV UR13, 0x10190490 ;  /* 0x10190490000d7882 */ /* 0x000fe20000000000 */
[----:B------:R-:W-:Y:S01]  /*3ce0*/  UMOV UR40, UR5 ;  /* 0x0000000500287c82 */ /* 0x000fe20008000000 */
[----:B------:R-:W-:Y:S01]  /*3cf0*/  R2UR UR8, R16 ;  /* 0x00000000100872ca */ /* 0x000fe200000e0000 */
[----:B------:R-:W-:Y:S01]  /*3d00*/  UMOV UR41, 0xc0004010 ;  /* 0xc000401000297882 */ /* 0x000fe20000000000 */
[C---:B------:R-:W-:Y:S01]  /*3d10*/  R2UR UR10, R15.reuse ;  /* 0x000000000f0a72ca */ /* 0x040fe200000e0000 */
[----:B------:R-:W-:Y:S01]  /*3d20*/  UMOV UR37, 0xc0004010 ;  /* 0xc000401000257882 */ /* 0x000fe20000000000 */
[----:B------:R-:W-:Y:S01]  /*3d30*/  IMAD.MOV.U32 R16, RZ, RZ, 0x50 ;  /* 0x00000050ff107424 */ /* 0x000fe200078e00ff */
[----:B------:R-:W-:Y:S01]  /*3d40*/  UMOV UR16, 0x0 ;  /* 0x0000000000107882 */ /* 0x000fe20000000000 */
[----:B------:R2:W-:Y:S01]  /*3d50*/  UTCHMMA.2CTA tmem[UR9], gdesc[UR40], tmem[UR11], tmem[UR12], idesc[UR13], UP1 ;  /* 0x00ff0c28090079ea */ /* 0x0005e20008a0000b */
[----:B------:R-:W-:Y:S01]  /*3d60*/  UMOV UR17, 0x10190490 ;  /* 0x1019049000117882 */ /* 0x000fe20000000000 */
[----:B------:R-:W-:Y:S01]  /*3d70*/  UMOV UR35, 0xc0004010 ;  /* 0xc000401000237882 */ /* 0x000fe20000000000 */
[----:B------:R-:W-:Y:S01]  /*3d80*/  UIADD3 UR30, UPT, UPT, UR5, 0x80, URZ ;  /* 0x00000080051e7890 */ /* 0x000fe2000fffe0ff */
[----:B-1----:R-:W-:Y:S01]  /*3d90*/  IMAD.U32 R17, RZ, RZ, UR7 ;  /* 0x00000007ff117e24 */ /* 0x002fe2000f8e00ff */
[----:B------:R-:W-:Y:S01]  /*3da0*/  UIADD3 UR28, UPT, UPT, UR5, 0xa0, URZ ;  /* 0x000000a0051c7890 */ /* 0x000fe2000fffe0ff */
[----:B------:R-:W-:Y:S01]  /*3db0*/  UMOV UR33, 0xc0004010 ;  /* 0xc000401000217882 */ /* 0x000fe20000000000 */
[----:B------:R-:W-:Y:S02]  /*3dc0*/  UMOV UR31, 0xc0004010 ;  /* 0xc0004010001f7882 */ /* 0x000fe40000000000 */
[----:B------:R1:W-:Y:S01]  /*3dd0*/  UTCHMMA.2CTA tmem[UR8], gdesc[UR36], tmem[UR10], tmem[UR12], idesc[UR13], UPT ;  /* 0x00ff0c24080079ea */ /* 0x0003e2000ba0000a */
[----:B------:R-:W-:Y:S01]  /*3de0*/  UMOV UR29, 0xc0004010 ;  /* 0xc0004010001d7882 */ /* 0x000fe20000000000 */
[C---:B--2---:R-:W-:Y:S02]  /*3df0*/  R2UR UR9, R15.reuse ;  /* 0x000000000f0972ca */ /* 0x044fe400000e0000 */
[----:B-1----:R-:W-:Y:S01]  /*3e00*/  R2UR UR12, R16 ;  /* 0x00000000100c72ca */ /* 0x002fe200000e0000 */
[----:B------:R-:W-:Y:S01]  /*3e10*/  IMAD.MOV.U32 R16, RZ, RZ, 0x58 ;  /* 0x00000058ff107424 */ /* 0x000fe200078e00ff */
[----:B------:R-:W-:Y:S04]  /*3e20*/  R2UR UR8, R15 ;  /* 0x000000000f0872ca */ /* 0x000fe800000e0000 */
[----:B------:R-:W-:Y:S01]  /*3e30*/  R2UR UR11, R16 ;  /* 0x00000000100b72ca */ /* 0x000fe200000e0000 */
[----:B------:R-:W-:Y:S05]  /*3e40*/  IMAD.MOV.U32 R16, RZ, RZ, 0x60 ;  /* 0x00000060ff107424 */ /* 0x000fea00078e00ff */
[----:B------:R-:W-:Y:S01]  /*3e50*/  R2UR UR10, R16 ;  /* 0x00000000100a72ca */ /* 0x000fe200000e0000 */
[----:B------:R1:W-:Y:S01]  /*3e60*/  UTCHMMA.2CTA tmem[UR12], gdesc[UR34], tmem[UR9], tmem[UR16], idesc[UR17], UPT ;  /* 0x00ff10220c0079ea */ /* 0x0003e2000ba00009 */
[----:B------:R-:W-:Y:S05]  /*3e70*/  IMAD.MOV.U32 R16, RZ, RZ, 0x68 ;  /* 0x00000068ff107424 */ /* 0x000fea00078e00ff */
[----:B------:R2:W-:Y:S06]  /*3e80*/  UTCHMMA.2CTA tmem[UR11], gdesc[UR32], tmem[UR8], tmem[UR16], idesc[UR17], UPT ;  /* 0x00ff10200b0079ea */ /* 0x0005ec000ba00008 */
[----:B------:R2:W-:Y:S01]  /*3e90*/  UTCHMMA.2CTA tmem[UR10], gdesc[UR30], tmem[UR9], tmem[UR16], idesc[UR17], UPT ;  /* 0x00ff101e0a0079ea */ /* 0x0005e2000ba00009 */
[----:B-1----:R-:W-:Y:S01]  /*3ea0*/  R2UR UR12, R16 ;  /* 0x00000000100c72ca */ /* 0x002fe200000e0000 */
[----:B------:R-:W-:Y:S11]  /*3eb0*/  IMAD.MOV.U32 R16, RZ, RZ, 0x70 ;  /* 0x00000070ff107424 */ /* 0x000ff600078e00ff */
[----:B------:R-:W-:Y:S01]  /*3ec0*/  @!UPT UIADD3 URZ, UPT, UPT, URZ, URZ, URZ ;  /* 0x000000fffffff290 */ /* 0x000fe2000fffe0ff */
[----:B------:R2:W-:Y:S01]  /*3ed0*/  UTCHMMA.2CTA tmem[UR12], gdesc[UR28], tmem[UR8], tmem[UR16], idesc[UR17], UPT ;  /* 0x00ff101c0c0079ea */ /* 0x0005e2000ba00008 */
[----:B------:R-:W1:Y:S02]  /*3ee0*/  SYNCS.PHASECHK.TRANS64.TRYWAIT P0, [UR4+0xe0], R17 ;  /* 0x0000e011ff0075a7 */ /* 0x000e640008001104 */
[----:B-12---:R-:W-:Y:S05]  /*3ef0*/  @!P0 BRA `(.L_x_52) ;  /* 0x0000009c00008947 */ /* 0x006fea0003800000 */
.L_x_132:
[----:B------:R-:W-:Y:S01]  /*3f00*/  UIADD3 UR26, UPT, UPT, UR5, 0xc0, URZ ;  /* 0x000000c0051a7890 */ /* 0x000fe2000fffe0ff */
[----:B------:R-:W-:Y:S01]  /*3f10*/  R2UR UR10, R16 ;  /* 0x00000000100a72ca */ /* 0x000fe200000e0000 */
[----:B------:R-:W-:Y:S01]  /*3f20*/  UIADD3 UR6, UPT, UPT, UR6, 0x1, URZ ;  /* 0x0000000106067890 */ /* 0x000fe2000fffe0ff */
[----:B------:R-:W-:Y:S01]  /*3f30*/  R2UR UR11, R15 ;  /* 0x000000000f0b72ca */ /* 0x000fe200000e0000 */
[----:B------:R-:W-:Y:S01]  /*3f40*/  UIADD3 UR24, UPT, UPT, UR5, 0xe0, URZ ;  /* 0x000000e005187890 */ /* 0x000fe2000fffe0ff */
[----:B------:R-:W-:Y:S01]  /*3f50*/  IMAD.MOV.U32 R16, RZ, RZ, 0x78 ;  /* 0x00000078ff107424 */ /* 0x000fe200078e00ff */
[----:B------:R-:W-:Y:S01]  /*3f60*/  UISETP.NE.AND UP2, UPT, UR6, 0xa, UPT ;  /* 0x0000000a0600788c */ /* 0x000fe2000bf45270 */
[----:B------:R-:W-:Y:S01]  /*3f70*/  IMAD.MOV.U32 R15, RZ, RZ, 0x100 ;  /* 0x00000100ff0f7424 */ /* 0x000fe200078e00ff */
[----:B------:R-:W-:Y:S01]  /*3f80*/  UMOV UR8, 0x0 ;  /* 0x0000000000087882 */ /* 0x000fe20000000000 */
[----:B------:R-:W-:Y:S01]  /*3f90*/  UMOV UR9, 0x10190490 ;  /* 0x1019049000097882 */ /* 0x000fe20000000000 */
[----:B------:R-:W-:Y:S01]  /*3fa0*/  UMOV UR27, 0xc0004010 ;  /* 0xc0004010001b7882 */ /* 0x000fe20000000000 */
[----:B------:R-:W-:Y:S02]  /*3fb0*/  USEL UR5, URZ, 0x1, UP2 ;  /* 0x00000001ff057887 */ /* 0x000fe40009000000 */
[----:B------:R-:W-:Y:S02]  /*3fc0*/  USEL UR6, UR6, URZ, UP2 ;  /* 0x000000ff06067287 */ /* 0x000fe40009000000 */
[----:B------:R-:W-:Y:S01]  /*3fd0*/  ULOP3.LUT UR39, UR14, UR5, URZ, 0x3c, !UPT ;  /* 0x000000050e277292 */ /* 0x000fe2000f8e3cff */
[----:B------:R2:W-:Y:S01]  /*3fe0*/  UTCHMMA.2CTA tmem[UR10], gdesc[UR26], tmem[UR11], tmem[UR8], idesc[UR9], UPT ;  /* 0x00ff081a0a0079ea */ /* 0x0005e2000ba0000b */
[----:B------:R-:W-:Y:S02]  /*3ff0*/  ULEA UR38, UR6, UR59, 0x3 ;  /* 0x0000003b06267291 */ /* 0x000fe4000f8e18ff */
[----:B------:R-:W-:Y:S01]  /*4000*/  USHF.L.U32 UR5, UR39, 0x1f, URZ ;  /* 0x0000001f27057899 */ /* 0x000fe200080006ff */
[----:B------:R-:W-:Y:S01]  /*4010*/  UMOV UR12, 0x0 ;  /* 0x00000000000c7882 */ /* 0x000fe20000000000 */
[----:B------:R-:W-:Y:S01]  /*4020*/  UMOV UR13, 0x10190490 ;  /* 0x10190490000d7882 */ /* 0x000fe20000000000 */
[----:B------:R-:W-:Y:S03]  /*4030*/  UMOV UR25, 0xc0004010 ;  /* 0xc000401000197882 */ /* 0x000fe60000000000 */
[----:B-1----:R-:W-:Y:S01]  /*4040*/  IMAD.U32 R17, RZ, RZ, UR5 ;  /* 0x00000005ff117e24 */ /* 0x002fe2000f8e00ff */
[----:B--2---:R-:W-:Y:S02]  /*4050*/  R2UR UR8, R16 ;  /* 0x00000000100872ca */ /* 0x004fe400000e0000 */
[----:B------:R-:W-:Y:S11]  /*4060*/  R2UR UR9, R15 ;  /* 0x000000000f0972ca */ /* 0x000ff600000e0000 */
[----:B------:R-:W-:Y:S02]  /*4070*/  @!UPT UIADD3 URZ, UPT, UPT, URZ, URZ, URZ ;  /* 0x000000fffffff290 */ /* 0x000fe4000fffe0ff */
[----:B------:R1:W-:Y:S01]  /*4080*/  UTCHMMA.2CTA tmem[UR8], gdesc[UR24], tmem[UR9], tmem[UR12], idesc[UR13], UPT ;  /* 0x00ff0c18080079ea */ /* 0x0003e2000ba00009 */
[----:B------:R-:W2:Y:S02]  /*4090*/  SYNCS.PHASECHK.TRANS64.TRYWAIT P0, [UR38], R17 ;  /* 0x00000011ff0075a7 */ /* 0x000ea40008001126 */
[----:B-12---:R-:W-:Y:S05]  /*40a0*/  @!P0 BRA `(.L_x_53) ;  /* 0x0000009800b48947 */ /* 0x006fea0003800000 */
.L_x_134:
[----:B------:R-:W-:Y:S01]  /*40b0*/  UIMAD UR5, UR6, 0x3000, UR4 ;  /* 0x00003000060578a4 */ /* 0x000fe2000f8e0204 */
[----:B-1----:R-:W-:Y:S01]  /*40c0*/  MOV.SPILL R17, UR25 ;  /* 0x0000001900117c02 */ /* 0x002fe20009000f00 */
[----:B------:R-:W-:Y:S01]  /*40d0*/  UIADD3 UR10, UPT, UPT, UR48, -0x600, URZ ;  /* 0xfffffa00300a7890 */ /* 0x000fe2000fffe0ff */
[----:B------:R-:W-:Y:S01]  /*40e0*/  IMAD.MOV.U32 R15, RZ, RZ, RZ ;  /* 0x000000ffff0f7224 */ /* 0x000fe200078e00ff */
[----:B------:R-:W-:Y:S01]  /*40f0*/  UIADD3 UR5, UPT, UPT, UR5, 0x18c00, URZ ;  /* 0x00018c0005057890 */ /* 0x000fe2000fffe0ff */
[----:B------:R-:W-:Y:S01]  /*4100*/  MOV.SPILL R16, UR24 ;  /* 0x0000001800107c02 */ /* 0x000fe20009000f00 */
[----:B------:R-:W-:Y:S02]  /*4110*/  UIADD3 UR12, UPT, UPT, UR54, -0x600, URZ ;  /* 0xfffffa00360c7890 */ /* 0x000fe4000fffe0ff */
[----:B------:R-:W-:Y:S01]  /*4120*/  USHF.R.U32.HI UR5, URZ, 0x4, UR5 ;  /* 0x00000004ff057899 */ /* 0x000fe20008011605 */
[C---:B------:R-:W-:Y:S01]  /*4130*/  R2UR UR16, R15.reuse ;  /* 0x000000000f1072ca */ /* 0x040fe200000e0000 */
[----:B------:R-:W-:Y:S01]  /*4140*/  UIADD3 UR8, UPT, UPT, UR52, -0x600, URZ ;  /* 0xfffffa0034087890 */ /* 0x000fe2000fffe0ff */
[C---:B------:R-:W-:Y:S01]  /*4150*/  R2UR UR43, R15.reuse ;  /* 0x000000000f2b72ca */ /* 0x040fe200000e0000 */
[----:B------:R-:W-:Y:S01]  /*4160*/  ULOP3.LUT UR5, UR5, 0x3fc0, URZ, 0xc0, !UPT ;  /* 0x00003fc005057892 */ /* 0x000fe2000f8ec0ff */
[C---:B------:R-:W-:Y:S01]  /*4170*/  R2UR UR56, R15.reuse ;  /* 0x000000000f3872ca */ /* 0x040fe200000e0000 */
[----:B------:R-:W-:Y:S01]  /*4180*/  UMOV UR25, 0x10200490 ;  /* 0x1020049000197882 */ /* 0x000fe20000000000 */
[----:B------:R-:W-:Y:S01]  /*4190*/  UMOV UR24, 0x0 ;  /* 0x0000000000187882 */ /* 0x000fe20000000000 */
[----:B------:R-:W-:Y:S01]  /*41a0*/  ULOP3.LUT UR14, UR5, 0x10000, URZ, 0xfc, !UPT ;  /* 0x00010000050e7892 */ /* 0x000fe2000f8efcff */
[----:B------:R-:W-:Y:S02]  /*41b0*/  UMOV UR11, UR49 ;  /* 0x00000031000b7c82 */ /* 0x000fe40008000000 */
[----:B------:R-:W-:Y:S01]  /*41c0*/  R2UR UR5, R15 ;  /* 0x000000000f0572ca */ /* 0x000fe200000e0000 */
[----:B------:R-:W-:Y:S01]  /*41d0*/  UIADD3 UR22, UPT, UPT, UR14, 0x2, URZ ;  /* 0x000000020e167890 */ /* 0x000fe2000fffe0ff */
[----:B------:R-:W-:Y:S01]  /*41e0*/  IMAD.MOV.U32 R15, RZ, RZ, 0x160 ;  /* 0x00000160ff0f7424 */ /* 0x000fe200078e00ff */
[----:B------:R-:W-:Y:S02]  /*41f0*/  UIADD3 UR20, UPT, UPT, UR14, 0x100, URZ ;  /* 0x000001000e147890 */ /* 0x000fe4000fffe0ff */
[----:B------:R-:W-:Y:S01]  /*4200*/  UIADD3 UR18, UPT, UPT, UR14, 0x102, URZ ;  /* 0x000001020e127890 */ /* 0x000fe2000fffe0ff */
[----:B------:R-:W-:Y:S01]  /*4210*/  UMOV UR15, 0x80004020 ;  /* 0x80004020000f7882 */ /* 0x000fe20000000000 */
[----:B------:R-:W-:Y:S01]  /*4220*/  UMOV UR13, UR55 ;  /* 0x00000037000d7c82 */ /* 0x000fe20008000000 */
[----:B------:R1:W-:Y:S01]  /*4230*/  UTCHMMA.2CTA gdesc[UR10], gdesc[UR14], tmem[UR16], tmem[UR24], idesc[UR25], !UPT ;  /* 0x00ff180e0a0075ea */ /* 0x0003e2000fa00010 */
[----:B------:R-:W-:Y:S01]  /*4240*/  UMOV UR23, 0x80004020 ;  /* 0x8000402000177882 */ /* 0x000fe20000000000 */
[----:B------:R-:W-:Y:S01]  /*4250*/  UMOV UR9, UR53 ;  /* 0x0000003500097c82 */ /* 0x000fe20008000000 */
[----:B------:R-:W-:Y:S02]  /*4260*/  UMOV UR21, 0x80004020 ;  /* 0x8000402000157882 */ /* 0x000fe40000000000 */
[----:B------:R2:W-:Y:S01]  /*4270*/  UTCHMMA.2CTA gdesc[UR12], gdesc[UR22], tmem[UR5], tmem[UR24], idesc[UR25], UPT ;  /* 0x00ff18160c0075ea */ /* 0x0005e2000ba00005 */
[----:B------:R3:W-:Y:S01]  /*4280*/  UTCHMMA.2CTA gdesc[UR8], gdesc[UR20], tmem[UR43], tmem[UR24], idesc[UR25], UPT ;  /* 0x00ff1814080075ea */ /* 0x0007e2000ba0002b */
[----:B------:R-:W-:Y:S01]  /*4290*/  UMOV UR19, 0x80004020 ;  /* 0x8000402000137882 */ /* 0x000fe20000000000 */
[----:B------:R-:W-:Y:S01]  /*42a0*/  UMOV UR17, UR47 ;  /* 0x0000002f00117c82 */ /* 0x000fe20008000000 */
[----:B-1----:R-:W-:Y:S02]  /*42b0*/  UIADD3 UR10, UPT, UPT, UR50, -0x600, URZ ;  /* 0xfffffa00320a7890 */ /* 0x002fe4000fffe0ff */
[----:B------:R-:W-:Y:S02]  /*42c0*/  UIADD3 UR16, UPT, UPT, UR46, -0x600, URZ ;  /* 0xfffffa002e107890 */ /* 0x000fe4000fffe0ff */
[----:B--2---:R-:W-:Y:S01]  /*42d0*/  UIADD3 UR12, UPT, UPT, UR14, 0x200, URZ ;  /* 0x000002000e0c7890 */ /* 0x004fe2000fffe0ff */
[----:B------:R-:W-:Y:S01]  /*42e0*/  UMOV UR11, UR51 ;  /* 0x00000033000b7c82 */ /* 0x000fe20008000000 */
[----:B------:R-:W-:Y:S01]  /*42f0*/  UMOV UR13, 0x80004020 ;  /* 0x80004020000d7882 */ /* 0x000fe20000000000 */
[----:B---3--:R-:W-:Y:S02]  /*4300*/  UIADD3 UR8, UPT, UPT, UR14, 0x202, URZ ;  /* 0x000002020e087890 */ /* 0x008fe4000fffe0ff */
[----:B------:R1:W-:Y:S01]  /*4310*/  UTCHMMA.2CTA gdesc[UR10], gdesc[UR18], tmem[UR56], tmem[UR24], idesc[UR25], UPT ;  /* 0x00ff18120a0075ea */ /* 0x0003e2000ba00038 */
[----:B------:R-:W-:Y:S03]  /*4320*/  UMOV UR9, 0x80004020 ;  /* 0x8000402000097882 */ /* 0x000fe60000000000 */
[----:B------:R2:W-:Y:S01]  /*4330*/  UTCHMMA.2CTA gdesc[UR16], gdesc[UR12], tmem[UR5], tmem[UR24], idesc[UR25], UPT ;  /* 0x00ff180c100075ea */ /* 0x0005e2000ba00005 */
[----:B-1----:R-:W-:Y:S01]  /*4340*/  UIADD3 UR10, UPT, UPT, UR44, -0x600, URZ ;  /* 0xfffffa002c0a7890 */ /* 0x002fe2000fffe0ff */
[----:B------:R-:W-:Y:S01]  /*4350*/  UMOV UR11, UR45 ;  /* 0x0000002d000b7c82 */ /* 0x000fe20008000000 */
[----:B------:R-:W-:Y:S01]  /*4360*/  UMOV UR56, 0x3 ;  /* 0x0000000300387882 */ /* 0x000fe20000000000 */
[----:B--2---:R-:W-:Y:S01]  /*4370*/  R2UR.FILL UR25, R17 ;  /* 0x00000000111972ca */ /* 0x004fe200004e0000 */
[----:B------:R-:W-:Y:S01]  /*4380*/  IMAD.U32 R17, RZ, RZ, UR7 ;  /* 0x00000007ff117e24 */ /* 0x000fe2000f8e00ff */
[----:B------:R-:W-:Y:S01]  /*4390*/  UMOV UR16, 0x0 ;  /* 0x0000000000107882 */ /* 0x000fe20000000000 */
[----:B------:R-:W-:Y:S01]  /*43a0*/  UMOV UR17, 0x10200490 ;  /* 0x1020049000117882 */ /* 0x000fe20000000000 */
[----:B------:R-:W-:Y:S02]  /*43b0*/  R2UR.FILL UR24, R16 ;  /* 0x00000000101872ca */ /* 0x000fe400004e0000 */
[----:B------:R1:W-:Y:S01]  /*43c0*/  UTCHMMA.2CTA gdesc[UR10], gdesc[UR8], tmem[UR43], tmem[UR16], idesc[UR17], UPT ;  /* 0x00ff10080a0075ea */ /* 0x0003e2000ba0002b */
[----:B------:R1:W-:Y:S01]  /*43d0*/  UTCBAR.2CTA.MULTICAST [UR64], URZ, UR56 ;  /* 0x000000ff400073e9 */ /* 0x0003e20008200838 */
[----:B------:R-:W2:Y:S01]  /*43e0*/  SYNCS.PHASECHK.TRANS64.TRYWAIT P0, [UR4+0xd8], R17 ;  /* 0x0000d811ff0075a7 */ /* 0x000ea20008001104 */
[----:B------:R-:W-:Y:S01]  /*43f0*/  IMAD.MOV.U32 R16, RZ, RZ, 0xc0 ;  /* 0x000000c0ff107424 */ /* 0x000fe200078e00ff */
[----:B-12---:R-:W-:Y:S09]  /*4400*/  @!P0 BRA `(.L_x_54) ;  /* 0x0000009400fc8947 */ /* 0x006ff20003800000 */
.L_x_136:
[----:B------:R-:W-:Y:S01]  /*4410*/  R2UR UR17, R16 ;  /* 0x00000000101172ca */ /* 0x000fe200000e0000 */
[----:B-1----:R-:W-:Y:S01]  /*4420*/  IMAD.U32 R17, RZ, RZ, UR7 ;  /* 0x00000007ff117e24 */ /* 0x002fe2000f8e00ff */
[----:B------:R-:W-:Y:S01]  /*4430*/  R2UR UR43, R15 ;  /* 0x000000000f2b72ca */ /* 0x000fe200000e0000 */
[----:B------:R-:W-:Y:S01]  /*4440*/  UMOV UR10, 0x0 ;  /* 0x00000000000a7882 */ /* 0x000fe20000000000 */
[----:B------:R-:W-:Y:S01]  /*4450*/  UMOV UR11, 0x10190490 ;  /* 0x10190490000b7882 */ /* 0x000fe20000000000 */
[----:B------:R-:W-:Y:S02]  /*4460*/  IMAD.MOV.U32 R16, RZ, RZ, 0xc8 ;  /* 0x000000c8ff107424 */ /* 0x000fe400078e00ff */
[----:B------:R-:W-:Y:S05]  /*4470*/  IMAD.MOV.U32 R15, RZ, RZ, 0x160 ;  /* 0x00000160ff0f7424 */ /* 0x000fea00078e00ff */
[C---:B------:R-:W-:Y:S03]  /*4480*/  R2UR UR16, R15.reuse ;  /* 0x000000000f1072ca */ /* 0x040fe600000e0000 */
[----:B------:R1:W-:Y:S02]  /*4490*/  UTCHMMA.2CTA tmem[UR17], gdesc[UR40], tmem[UR43], tmem[UR10], idesc[UR11], UP1 ;  /* 0x00ff0a28110079ea */ /* 0x0003e40008a0002b */
[----:B-1----:R-:W-:Y:S01]  /*44a0*/  R2UR UR11, R16 ;  /* 0x00000000100b72ca */ /* 0x002fe200000e0000 */
[----:B------:R-:W-:Y:S01]  /*44b0*/  IMAD.MOV.U32 R16, RZ, RZ, 0xd0 ;  /* 0x000000d0ff107424 */ /* 0x000fe200078e00ff */
[C---:B------:R-:W-:Y:S01]  /*44c0*/  R2UR UR10, R15.reuse ;  /* 0x000000000f0a72ca */ /* 0x040fe200000e0000 */
[----:B------:R-:W-:Y:S01]  /*44d0*/  UMOV UR40, 0x0 ;  /* 0x0000000000287882 */ /* 0x000fe20000000000 */
[----:B------:R-:W-:Y:S02]  /*44e0*/  UMOV UR41, 0x10190490 ;  /* 0x1019049000297882 */ /* 0x000fe40000000000 */
[----:B------:R-:W-:Y:S01]  /*44f0*/  R2UR UR5, R16 ;  /* 0x00000000100572ca */ /* 0x000fe200000e0000 */
[----:B------:R-:W-:Y:S05]  /*4500*/  IMAD.MOV.U32 R16, RZ, RZ, 0xd8 ;  /* 0x000000d8ff107424 */ /* 0x000fea00078e00ff */
[----:B------:R-:W-:Y:S01]  /*4510*/  R2UR UR17, R16 ;  /* 0x00000000101172ca */ /* 0x000fe200000e0000 */
[----:B------:R1:W-:Y:S01]  /*4520*/  UTCHMMA.2CTA tmem[UR11], gdesc[UR36], tmem[UR16], tmem[UR40], idesc[UR41], UPT ;  /* 0x00ff28240b0079ea */ /* 0x0003e2000ba00010 */
[----:B------:R-:W-:Y:S05]  /*4530*/  IMAD.MOV.U32 R16, RZ, RZ, 0xe0 ;  /* 0x000000e0ff107424 */ /* 0x000fea00078e00ff */
[----:B------:R2:W-:Y:S01]  /*4540*/  UTCHMMA.2CTA tmem[UR5], gdesc[UR34], tmem[UR10], tmem[UR40], idesc[UR41], UPT ;  /* 0x00ff2822050079ea */ /* 0x0005e2000ba0000a */
[----:B-1----:R-:W-:Y:S01]  /*4550*/  R2UR UR11, R16 ;  /* 0x00000000100b72ca */ /* 0x002fe200000e0000 */
[----:B------:R-:W-:Y:S01]  /*4560*/  IMAD.MOV.U32 R16, RZ, RZ, 0xe8 ;  /* 0x000000e8ff107424 */ /* 0x000fe200078e00ff */
[----:B------:R-:W-:Y:S01]  /*4570*/  UMOV UR36, 0x0 ;  /* 0x0000000000247882 */ /* 0x000fe20000000000 */
[----:B------:R-:W-:Y:S01]  /*4580*/  UMOV UR37, 0x10190490 ;  /* 0x1019049000257882 */ /* 0x000fe20000000000 */
[----:B--2---:R-:W-:Y:S02]  /*4590*/  R2UR UR40, R15 ;  /* 0x000000000f2872ca */ /* 0x004fe400000e0000 */
[----:B------:R-:W-:Y:S11]  /*45a0*/  R2UR UR5, R16 ;  /* 0x00000000100572ca */ /* 0x000ff600000e0000 */
[----:B------:R1:W-:Y:S01]  /*45b0*/  UTCHMMA.2CTA tmem[UR17], gdesc[UR32], tmem[UR40], tmem[UR36], idesc[UR37], UPT ;  /* 0x00ff2420110079ea */ /* 0x0003e2000ba00028 */
[----:B------:R1:W-:Y:S01]  /*45c0*/  UTCHMMA.2CTA tmem[UR11], gdesc[UR30], tmem[UR16], tmem[UR36], idesc[UR37], UPT ;  /* 0x00ff241e0b0079ea */ /* 0x0003e2000ba00010 */
[----:B------:R1:W-:Y:S01]  /*45d0*/  UTCHMMA.2CTA tmem[UR5], gdesc[UR28], tmem[UR10], tmem[UR36], idesc[UR37], UPT ;  /* 0x00ff241c050079ea */ /* 0x0003e2000ba0000a */
[----:B------:R-:W2:Y:S02]  /*45e0*/  SYNCS.PHASECHK.TRANS64.TRYWAIT P0, [UR4+0xe8], R17 ;  /* 0x0000e811ff0075a7 */ /* 0x000ea40008001104 */
[----:B-12---:R-:W-:Y:S05]  /*45f0*/  @!P0 BRA `(.L_x_55) ;  /* 0x0000009400a08947 */ /* 0x006fea0003800000 */
.L_x_138:
[----:B------:R-:W-:Y:S01]  /*4600*/  UIADD3 UR7, UPT, UPT, UR42, 0x50, URZ ;  /* 0x000000502a077890 */ /* 0x000fe2000fffe0ff */
[----:B------:R-:W-:Y:S01]  /*4610*/  R2UR UR29, R13 ;  /* 0x000000000d1d72ca */ /* 0x000fe200000e0000 */
[----:B------:R-:W-:Y:S01]  /*4620*/  UIADD3 UR6, UPT, UPT, UR6, 0x1, URZ ;  /* 0x0000000106067890 */ /* 0x000fe2000fffe0ff */
[----:B------:R-:W-:Y:S01]  /*4630*/  R2UR UR5, R14 ;  /* 0x000000000e0572ca */ /* 0x000fe200000e0000 */
[----:B------:R-:W-:Y:S01]  /*4640*/  UIADD3 UR57, UPT, UPT, UR57, 0x1, URZ ;  /* 0x0000000139397890 */ /* 0x000fe2000fffe0ff */
[----:B------:R-:W-:Y:S01]  /*4650*/  R2UR UR28, R10 ;  /* 0x000000000a1c72ca */ /* 0x000fe200000e0000 */
[----:B------:R-:W-:Y:S02]  /*4660*/  UISETP.NE.AND UP1, UPT, UR6, 0xa, UPT ;  /* 0x0000000a0600788c */ /* 0x000fe4000bf25270 */
[----:B------:R-:W-:Y:S02]  /*4670*/  ULOP3.LUT UR58, UR58, 0x1, URZ, 0x3c, !UPT ;  /* 0x000000013a3a7892 */ /* 0x000fe4000f8e3cff */
[----:B------:R-:W-:Y:S01]  /*4680*/  USEL UR6, UR6, URZ, UP1 ;  /* 0x000000ff06067287 */ /* 0x000fe20008800000 */
[----:B------:R-:W-:Y:S01]  /*4690*/  UMOV UR10, 0x0 ;  /* 0x00000000000a7882 */ /* 0x000fe20000000000 */
[----:B------:R-:W-:Y:S01]  /*46a0*/  UMOV UR11, 0x10190490 ;  /* 0x10190490000b7882 */ /* 0x000fe20000000000 */
[----:B------:R-:W-:Y:S01]  /*46b0*/  UMOV UR16, 0x0 ;  /* 0x0000000000107882 */ /* 0x000fe20000000000 */
[----:B------:R-:W-:Y:S02]  /*46c0*/  UMOV UR17, 0x10190490 ;  /* 0x1019049000117882 */ /* 0x000fe40000000000 */
[----:B------:R2:W-:Y:S02]  /*46d0*/  UTCHMMA.2CTA tmem[UR5], gdesc[UR26], tmem[UR29], tmem[UR10], idesc[UR11], UPT ;  /* 0x00ff0a1a050079ea */ /* 0x0005e4000ba0001d */
[----:B--2---:R-:W-:Y:S02]  /*46e0*/  R2UR UR11, R11 ;  /* 0x000000000b0b72ca */ /* 0x004fe400000e0000 */
[----:B------:R-:W-:Y:S02]  /*46f0*/  R2UR UR10, R12 ;  /* 0x000000000c0a72ca */ /* 0x000fe400000e0000 */
[----:B------:R-:W-:Y:S11]  /*4700*/  R2UR UR5, R7 ;  /* 0x00000000070572ca */ /* 0x000ff600000e0000 */
[----:B------:R2:W-:Y:S01]  /*4710*/  UTCHMMA.2CTA tmem[UR10], gdesc[UR24], tmem[UR11], tmem[UR16], idesc[UR17], UPT ;  /* 0x00ff10180a0079ea */ /* 0x0005e2000ba0000b */
[----:B------:R3:W-:Y:S01]  /*4720*/  UTCBAR.2CTA.MULTICAST [UR7], URZ, UR63 ;  /* 0x000000ff070073e9 */ /* 0x0007e2000820083f */
[----:B------:R4:W-:Y:S01]  /*4730*/  UTCHMMA.2CTA gdesc[UR48], gdesc[UR14], tmem[UR28], tmem[UR76], idesc[UR77], !UPT ;  /* 0x00ff4c0e300075ea */ /* 0x0009e2000fa0001c */
[----:B--2---:R-:W-:Y:S01]  /*4740*/  R2UR UR17, R9 ;  /* 0x00000000091172ca */ /* 0x004fe200000e0000 */
[----:B---3--:R-:W-:Y:S01]  /*4750*/  UIADD3 UR7, UPT, UPT, UR38, 0x50, URZ ;  /* 0x0000005026077890 */ /* 0x008fe2000fffe0ff */
[----:B------:R-:W-:Y:S01]  /*4760*/  R2UR UR16, R8 ;  /* 0x00000000081072ca */ /* 0x000fe200000e0000 */
[----:B----4-:R-:W-:Y:S01]  /*4770*/  UMOV UR15, 0x3 ;  /* 0x00000003000f7882 */ /* 0x010fe20000000000 */
[----:B------:R-:W-:Y:S02]  /*4780*/  R2UR UR11, R5 ;  /* 0x00000000050b72ca */ /* 0x000fe400000e0000 */
[----:B------:R-:W-:Y:S07]  /*4790*/  R2UR UR10, R4 ;  /* 0x00000000040a72ca */ /* 0x000fee00000e0000 */
[----:B------:R-:W-:Y:S02]  /*47a0*/  UTCHMMA.2CTA gdesc[UR54], gdesc[UR22], tmem[UR17], tmem[UR74], idesc[UR75], UPT ;  /* 0x00ff4a16360075ea */ /* 0x000fe4000ba00011 */
[----:B------:R-:W-:Y:S01]  /*47b0*/  UTCHMMA.2CTA gdesc[UR52], gdesc[UR20], tmem[UR16], tmem[UR72], idesc[UR73], UPT ;  /* 0x00ff4814340075ea */ /* 0x000fe2000ba00010 */
[----:B------:R2:W-:Y:S01]  /*47c0*/  UTCHMMA.2CTA gdesc[UR50], gdesc[UR18], tmem[UR5], tmem[UR70], idesc[UR71], UPT ;  /* 0x00ff4612320075ea */ /* 0x0005e2000ba00005 */
[----:B------:R4:W-:Y:S02]  /*47d0*/  UTCHMMA.2CTA gdesc[UR46], gdesc[UR12], tmem[UR11], tmem[UR68], idesc[UR69], UPT ;  /* 0x00ff440c2e0075ea */ /* 0x0009e4000ba0000b */
[----:B------:R4:W-:Y:S01]  /*47e0*/  UTCHMMA.2CTA gdesc[UR44], gdesc[UR8], tmem[UR10], tmem[UR66], idesc[UR67], UPT ;  /* 0x00ff42082c0075ea */ /* 0x0009e2000ba0000a */
[----:B------:R4:W-:Y:S01]  /*47f0*/  UTCBAR.2CTA.MULTICAST [UR62], URZ, UR15 ;  /* 0x000000ff3e0073e9 */ /* 0x0009e2000820080f */
[----:B------:R4:W-:Y:S01]  /*4800*/  UTCBAR.2CTA.MULTICAST [UR7], URZ, UR61 ;  /* 0x000000ff070073e9 */ /* 0x0009e2000820083d */
[----:B--2---:R-:W-:Y:S02]  /*4810*/  USEL UR5, URZ, 0x1, UP1 ;  /* 0x00000001ff057887 */ /* 0x004fe40008800000 */
[----:B------:R-:W-:Y:S02]  /*4820*/  UISETP.NE.AND UP1, UPT, UR57, UR60, UPT ;  /* 0x0000003c3900728c */ /* 0x000fe4000bf25270 */
[----:B------:R-:W-:Y:S03]  /*4830*/  ULOP3.LUT UR14, UR39, UR5, URZ, 0x3c, !UPT ;  /* 0x00000005270e7292 */ /* 0x000fe6000f8e3cff */
[----:B------:R-:W-:Y:S04]  /*4840*/  UMOV UR5, 0x1 ;  /* 0x0000000100057882 */ /* 0x000fe80000000000 */
[----:B------:R-:W-:Y:S05]  /*4850*/  BRA.U UP1, `(.L_x_56) ;  /* 0xfffffff101b87547 */ /* 0x000fea000b83ffff */
.L_x_49:
[----:B----4-:R-:W-:Y:S01]  /*4860*/  R2UR UR10, R21 ;  /* 0x00000000150a72ca */ /* 0x010fe200000e0000 */
[----:B------:R-:W-:Y:S01]  /*4870*/  UISETP.NE.U32.AND UP1, UPT, UR5, URZ, UPT ;  /* 0x000000ff0500728c */ /* 0x000fe2000bf25070 */
[----:B------:R-:W-:Y:S01]  /*4880*/  R2UR UR9, R26 ;  /* 0x000000001a0972ca */ /* 0x000fe200000e0000 */
[----:B------:R-:W-:Y:S01]  /*4890*/  USHF.L.U32 UR5, UR14, 0x1f, URZ ;  /* 0x0000001f0e057899 */ /* 0x000fe200080006ff */
[----:B---3--:R-:W-:Y:S01]  /*48a0*/  R2UR UR8, R20 ;  /* 0x00000000140872ca */ /* 0x008fe200000e0000 */
[----:B------:R-:W-:Y:S01]  /*48b0*/  ULEA UR15, UR6, UR4, 0x3 ;  /* 0x00000004060f7291 */ /* 0x000fe2000f8e18ff */
[----:B------:R-:W-:-:S03]  /*48c0*/  R2UR UR7, R25 ;  /* 0x00000000190772ca */ /* 0x000fc600000e0000 */
[----:B------:R-:W-:-:S06]  /*48d0*/  IMAD.U32 R4, RZ, RZ, UR5 ;  /* 0x00000005ff047e24 */ /* 0x000fcc000f8e00ff */
[----:B------:R2:W-:Y:S04]  /*48e0*/  UTCBAR.2CTA.MULTICAST [UR9], URZ, UR10 ;  /* 0x000000ff090073e9 */ /* 0x0005e8000820080a */
[----:B------:R2:W-:Y:S01]  /*48f0*/  UTCBAR.2CTA.MULTICAST [UR7], URZ, UR8 ;  /* 0x000000ff070073e9 */ /* 0x0005e20008200808 */
[----:B------:R-:W3:Y:S02]  /*4900*/  SYNCS.PHASECHK.TRANS64.TRYWAIT P0, [UR15+0x20], R4 ;  /* 0x00002004ff0075a7 */ /* 0x000ee4000800110f */
[----:B--23--:R-:W-:Y:S05]  /*4910*/  @!P0 BRA `(.L_x_57) ;  /* 0x0000009000f88947 */ /* 0x00cfea0003800000 */
.L_x_140:
[----:B------:R-:W-:Y:S01]  /*4920*/  USHF.L.U32 UR5, UR58, 0x1f, URZ ;  /* 0x0000001f3a057899 */ /* 0x000fe200080006ff */
[----:B------:R-:W-:Y:S01]  /*4930*/  HFMA2 R5, -RZ, RZ, 0, 3.814697265625e-06 ;  /* 0x00000040ff057431 */ /* 0x000fe200000001ff */
[----:B------:R-:W-:Y:S01]  /*4940*/  UIMAD UR7, UR6, 0x3000, UR4 ;  /* 0x00003000060778a4 */ /* 0x000fe2000f8e0204 */
[----:B--2---:R-:W-:-:S03]  /*4950*/  MOV R4, 0x100 ;  /* 0x0000010000047802 */ /* 0x004fc60000000f00 */
[----:B------:R-:W-:Y:S01]  /*4960*/  MOV R7, UR5 ;  /* 0x0000000500077c02 */ /* 0x000fe20008000f00 */
[----:B------:R-:W-:-:S03]  /*4970*/  UIADD3 UR7, UPT, UPT, UR7, 0x18c00, URZ ;  /* 0x00018c0007077890 */ /* 0x000fc6000fffe0ff */
[----:B------:R-:W2:Y:S01]  /*4980*/  SYNCS.PHASECHK.TRANS64.TRYWAIT P0, [UR4+0xd0], R7 ;  /* 0x0000d007ff0075a7 */ /* 0x000ea20008001104 */
[----:B------:R-:W-:-:S04]  /*4990*/  USHF.R.U32.HI UR7, URZ, 0x4, UR7 ;  /* 0x00000004ff077899 */ /* 0x000fc80008011607 */
[----:B------:R-:W-:-:S04]  /*49a0*/  ULOP3.LUT UR7, UR7, 0x3fc0, URZ, 0xc0, !UPT ;  /* 0x00003fc007077892 */ /* 0x000fc8000f8ec0ff */
[----:B------:R-:W-:Y:S01]  /*49b0*/  ULOP3.LUT UR7, UR7, 0x1000000, URZ, 0xfc, !UPT ;  /* 0x0100000007077892 */ /* 0x000fe2000f8efcff */
[----:B--2---:R-:W-:Y:S11]  /*49c0*/  @!P0 BRA `(.L_x_58) ;  /* 0x0000009000ec8947 */ /* 0x004ff60003800000 */
.L_x_142:
[----:B------:R-:W-:Y:S01]  /*49d0*/  R2UR UR10, R5 ;  /* 0x00000000050a72ca */ /* 0x000fe200000e0000 */
[----:B------:R-:W-:Y:S01]  /*49e0*/  IMAD.MOV.U32 R5, RZ, RZ, 0x48 ;  /* 0x00000048ff057424 */ /* 0x000fe200078e00ff */
[----:B------:R-:W-:Y:S01]  /*49f0*/  R2UR UR12, R4 ;  /* 0x00000000040c72ca */ /* 0x000fe200000e0000 */
[----:B------:R-:W-:Y:S01]  /*4a00*/  IMAD.MOV.U32 R4, RZ, RZ, 0x100 ;  /* 0x00000100ff047424 */ /* 0x000fe200078e00ff */
[----:B------:R-:W-:Y:S01]  /*4a10*/  UMOV UR8, 0x0 ;  /* 0x0000000000087882 */ /* 0x000fe20000000000 */
[----:B------:R-:W-:Y:S01]  /*4a20*/  UMOV UR9, 0x10190490 ;  /* 0x1019049000097882 */ /* 0x000fe20000000000 */
[----:B------:R-:W-:Y:S01]  /*4a30*/  UMOV UR24, UR7 ;  /* 0x0000000700187c82 */ /* 0x000fe20008000000 */
[----:B------:R-:W-:Y:S01]  /*4a40*/  UMOV UR25, 0xc0004010 ;  /* 0xc000401000197882 */ /* 0x000fe20000000000 */
[----:B------:R-:W-:Y:S01]  /*4a50*/  UIADD3 UR22, UPT, UPT, UR7, 0x20, URZ ;  /* 0x0000002007167890 */ /* 0x000fe2000fffe0ff */
[----:B--2---:R-:W-:Y:S01]  /*4a60*/  IMAD.U32 R7, RZ, RZ, UR5 ;  /* 0x00000005ff077e24 */ /* 0x004fe2000f8e00ff */
[----:B------:R-:W-:Y:S01]  /*4a70*/  UMOV UR26, 0x0 ;  /* 0x00000000001a7882 */ /* 0x000fe20000000000 */
[----:B------:R-:W-:Y:S01]  /*4a80*/  UMOV UR27, 0x10190490 ;  /* 0x10190490001b7882 */ /* 0x000fe20000000000 */
[----:B------:R-:W-:Y:S01]  /*4a90*/  UMOV UR23, 0xc0004010 ;  /* 0xc000401000177882 */ /* 0x000fe20000000000 */
[----:B------:R-:W-:-:S02]  /*4aa0*/  UIADD3 UR20, UPT, UPT, UR7, 0x40, URZ ;  /* 0x0000004007147890 */ /* 0x000fc4000fffe0ff */
[----:B------:R2:W-:Y:S01]  /*4ab0*/  UTCHMMA.2CTA tmem[UR10], gdesc[UR24], tmem[UR12], tmem[UR8], idesc[UR9], UP1 ;  /* 0x00ff08180a0079ea */ /* 0x0005e20008a0000c */
[----:B------:R-:W-:Y:S01]  /*4ac0*/  UIADD3 UR18, UPT, UPT, UR7, 0x60, URZ ;  /* 0x0000006007127890 */ /* 0x000fe2000fffe0ff */
[----:B------:R-:W-:Y:S01]  /*4ad0*/  UMOV UR21, 0xc0004010 ;  /* 0xc000401000157882 */ /* 0x000fe20000000000 */
[----:B------:R-:W-:Y:S01]  /*4ae0*/  UMOV UR19, 0xc0004010 ;  /* 0xc000401000137882 */ /* 0x000fe20000000000 */
[----:B------:R-:W-:Y:S01]  /*4af0*/  UIADD3 UR16, UPT, UPT, UR7, 0x80, URZ ;  /* 0x0000008007107890 */ /* 0x000fe2000fffe0ff */
[----:B------:R-:W-:Y:S01]  /*4b00*/  UMOV UR17, 0xc0004010 ;  /* 0xc000401000117882 */ /* 0x000fe20000000000 */
[----:B------:R-:W-:Y:S01]  /*4b10*/  UMOV UR13, 0xc0004010 ;  /* 0xc0004010000d7882 */ /* 0x000fe20000000000 */
[----:B--2---:R-:W-:Y:S01]  /*4b20*/  R2UR UR8, R5 ;  /* 0x00000000050872ca */ /* 0x004fe200000e0000 */
[----:B------:R-:W-:Y:S01]  /*4b30*/  IMAD.MOV.U32 R5, RZ, RZ, 0x50 ;  /* 0x00000050ff057424 */ /* 0x000fe200078e00ff */
[C---:B------:R-:W-:Y:S02]  /*4b40*/  R2UR UR9, R4.reuse ;  /* 0x00000000040972ca */ /* 0x040fe400000e0000 */
[----:B------:R-:W-:-:S02]  /*4b50*/  R2UR UR10, R4 ;  /* 0x00000000040a72ca */ /* 0x000fc400000e0000 */
[----:B------:R-:W-:Y:S01]  /*4b60*/  R2UR UR11, R5 ;  /* 0x00000000050b72ca */ /* 0x000fe200000e0000 */
[----:B------:R-:W-:-:S05]  /*4b70*/  IMAD.MOV.U32 R5, RZ, RZ, 0x58 ;  /* 0x00000058ff057424 */ /* 0x000fca00078e00ff */
[----:B------:R-:W-:Y:S01]  /*4b80*/  R2UR UR12, R5 ;  /* 0x00000000050c72ca */ /* 0x000fe200000e0000 */
[----:B------:R-:W-:Y:S02]  /*4b90*/  IMAD.MOV.U32 R5, RZ, RZ, 0x60 ;  /* 0x00000060ff057424 */ /* 0x000fe400078e00ff */
[----:B------:R2:W-:Y:S04]  /*4ba0*/  UTCHMMA.2CTA tmem[UR8], gdesc[UR22], tmem[UR9], tmem[UR26], idesc[UR27], UPT ;  /* 0x00ff1a16080079ea */ /* 0x0005e8000ba00009 */
[----:B------:R3:W-:Y:S01]  /*4bb0*/  UTCHMMA.2CTA tmem[UR11], gdesc[UR20], tmem[UR10], tmem[UR26], idesc[UR27], UPT ;  /* 0x00ff1a140b0079ea */ /* 0x0007e2000ba0000a */
[----:B--2---:R-:W-:Y:S02]  /*4bc0*/  R2UR UR8, R4 ;  /* 0x00000000040872ca */ /* 0x004fe400000e0000 */
[----:B------:R-:W-:Y:S01]  /*4bd0*/  R2UR UR9, R5 ;  /* 0x00000000050972ca */ /* 0x000fe200000e0000 */
[----:B------:R-:W-:-:S05]  /*4be0*/  IMAD.MOV.U32 R5, RZ, RZ, 0x68 ;  /* 0x00000068ff057424 */ /* 0x000fca00078e00ff */
[----:B---3--:R-:W-:Y:S01]  /*4bf0*/  R2UR UR11, R5 ;  /* 0x00000000050b72ca */ /* 0x008fe200000e0000 */
[----:B------:R-:W-:-:S04]  /*4c00*/  IMAD.MOV.U32 R5, RZ, RZ, 0x70 ;  /* 0x00000070ff057424 */ /* 0x000fc800078e00ff */
[----:B------:R2:W-:Y:S02]  /*4c10*/  UTCHMMA.2CTA tmem[UR12], gdesc[UR18], tmem[UR8], tmem[UR26], idesc[UR27], UPT ;  /* 0x00ff1a120c0079ea */ /* 0x0005e4000ba00008 */
[----:B------:R3:W-:Y:S01]  /*4c20*/  UTCHMMA.2CTA tmem[UR9], gdesc[UR16], tmem[UR10], tmem[UR26], idesc[UR27], UPT ;  /* 0x00ff1a10090079ea */ /* 0x0007e2000ba0000a */
[----:B--2---:R-:W-:-:S09]  /*4c30*/  UIADD3 UR12, UPT, UPT, UR7, 0xa0, URZ ;  /* 0x000000a0070c7890 */ /* 0x004fd2000fffe0ff */
[----:B------:R3:W-:Y:S01]  /*4c40*/  UTCHMMA.2CTA tmem[UR11], gdesc[UR12], tmem[UR8], tmem[UR26], idesc[UR27], UPT ;  /* 0x00ff1a0c0b0079ea */ /* 0x0007e2000ba00008 */
[----:B------:R-:W2:Y:S02]  /*4c50*/  SYNCS.PHASECHK.TRANS64.TRYWAIT P0, [UR4+0xe0], R7 ;  /* 0x0000e007ff0075a7 */ /* 0x000ea40008001104 */
[----:B--23--:R-:W-:Y:S05]  /*4c60*/  @!P0 BRA `(.L_x_59) ;  /* 0x0000009000648947 */ /* 0x00cfea0003800000 */
.L_x_144:
[----:B------:R-:W-:Y:S01]  /*4c70*/  R2UR UR27, R5 ;  /* 0x00000000051b72ca */ /* 0x000fe200000e0000 */
[----:B------:R-:W-:Y:S01]  /*4c80*/  IMAD.MOV.U32 R5, RZ, RZ, 0x78 ;  /* 0x00000078ff057424 */ /* 0x000fe200078e00ff */
[----:B------:R-:W-:Y:S01]  /*4c90*/  R2UR UR28, R4 ;  /* 0x00000000041c72ca */ /* 0x000fe200000e0000 */
[----:B------:R-:W-:Y:S01]  /*4ca0*/  IMAD.MOV.U32 R4, RZ, RZ, 0x100 ;  /* 0x00000100ff047424 */ /* 0x000fe200078e00ff */
[----:B------:R-:W-:Y:S01]  /*4cb0*/  UIADD3 UR10, UPT, UPT, UR7, 0xc0, URZ ;  /* 0x000000c0070a7890 */ /* 0x000fe2000fffe0ff */
[----:B------:R-:W-:Y:S01]  /*4cc0*/  R2UR UR30, R24 ;  /* 0x00000000181e72ca */ /* 0x000fe200000e0000 */
[----:B------:R-:W-:Y:S01]  /*4cd0*/  UIADD3 UR8, UPT, UPT, UR7, 0xe0, URZ ;  /* 0x000000e007087890 */ /* 0x000fe2000fffe0ff */
[----:B------:R-:W-:Y:S01]  /*4ce0*/  R2UR UR7, R5 ;  /* 0x00000000050772ca */ /* 0x000fe200000e0000 */
[----:B------:R-:W-:Y:S01]  /*4cf0*/  UMOV UR32, 0x0 ;  /* 0x0000000000207882 */ /* 0x000fe20000000000 */
[----:B------:R-:W-:Y:S01]  /*4d00*/  R2UR UR26, R4 ;  /* 0x00000000041a72ca */ /* 0x000fe200000e0000 */
[----:B------:R-:W-:Y:S01]  /*4d10*/  UMOV UR33, 0x10190490 ;  /* 0x1019049000217882 */ /* 0x000fe20000000000 */
[----:B------:R-:W-:Y:S01]  /*4d20*/  UMOV UR11, 0xc0004010 ;  /* 0xc0004010000b7882 */ /* 0x000fe20000000000 */
[----:B------:R-:W-:Y:S01]  /*4d30*/  UMOV UR9, 0xc0004010 ;  /* 0xc000401000097882 */ /* 0x000fe20000000000 */
[----:B--2---:R-:W-:Y:S01]  /*4d40*/  IMAD.U32 R7, RZ, RZ, UR5 ;  /* 0x00000005ff077e24 */ /* 0x004fe2000f8e00ff */
[----:B------:R-:W-:Y:S01]  /*4d50*/  UMOV UR29, 0x3 ;  /* 0x00000003001d7882 */ /* 0x000fe20000000000 */
[----:B------:R2:W-:Y:S01]  /*4d60*/  UTCHMMA.2CTA tmem[UR27], gdesc[UR10], tmem[UR28], tmem[UR32], idesc[UR33], UPT ;  /* 0x00ff200a1b0079ea */ /* 0x0005e2000ba0001c */
[----:B------:R-:W-:-:S02]  /*4d70*/  IMAD.MOV.U32 R5, RZ, RZ, 0xc0 ;  /* 0x000000c0ff057424 */ /* 0x000fc400078e00ff */
[----:B------:R-:W-:-:S04]  /*4d80*/  IMAD.MOV.U32 R4, RZ, RZ, 0x160 ;  /* 0x00000160ff047424 */ /* 0x000fc800078e00ff */
[----:B------:R2:W-:Y:S01]  /*4d90*/  UTCHMMA.2CTA tmem[UR7], gdesc[UR8], tmem[UR26], tmem[UR32], idesc[UR33], UPT ;  /* 0x00ff2008070079ea */ /* 0x0005e2000ba0001a */
[----:B------:R2:W-:Y:S01]  /*4da0*/  UTCBAR.2CTA.MULTICAST [UR30], URZ, UR29 ;  /* 0x000000ff1e0073e9 */ /* 0x0005e2000820081d */
[----:B------:R-:W3:Y:S02]  /*4db0*/  SYNCS.PHASECHK.TRANS64.TRYWAIT P0, [UR4+0xd8], R7 ;  /* 0x0000d807ff0075a7 */ /* 0x000ee40008001104 */
[----:B--23--:R-:W-:Y:S05]  /*4dc0*/  @!P0 BRA `(.L_x_60) ;  /* 0x00000090002c8947 */ /* 0x00cfea0003800000 */
.L_x_146:
[----:B------:R-:W-:Y:S01]  /*4dd0*/  R2UR UR29, R5 ;  /* 0x00000000051d72ca */ /* 0x000fe200000e0000 */
[----:B------:R-:W-:Y:S01]  /*4de0*/  IMAD.MOV.U32 R5, RZ, RZ, 0xc8 ;  /* 0x000000c8ff057424 */ /* 0x000fe200078e00ff */
[----:B------:R-:W-:Y:S01]  /*4df0*/  R2UR UR30, R4 ;  /* 0x00000000041e72ca */ /* 0x000fe200000e0000 */
[----:B------:R-:W-:Y:S01]  /*4e00*/  UMOV UR26, 0x0 ;  /* 0x00000000001a7882 */ /* 0x000fe20000000000 */
[----:B------:R-:W-:Y:S01]  /*4e10*/  UMOV UR27, 0x10190490 ;  /* 0x10190490001b7882 */ /* 0x000fe20000000000 */
[----:B------:R-:W-:Y:S01]  /*4e20*/  IMAD.MOV.U32 R4, RZ, RZ, 0x160 ;  /* 0x00000160ff047424 */ /* 0x000fe200078e00ff */
[----:B------:R-:W-:Y:S01]  /*4e30*/  UMOV UR32, 0x0 ;  /* 0x0000000000207882 */ /* 0x000fe20000000000 */
[----:B------:R-:W-:-:S03]  /*4e40*/  UMOV UR33, 0x10190490 ;  /* 0x1019049000217882 */ /* 0x000fc60000000000 */
[----:B------:R-:W-:-:S05]  /*4e50*/  R2UR UR28, R4 ;  /* 0x00000000041c72ca */ /* 0x000fca00000e0000 */
[----:B------:R3:W-:Y:S02]  /*4e60*/  UTCHMMA.2CTA tmem[UR29], gdesc[UR24], tmem[UR30], tmem[UR26], idesc[UR27], UP1 ;  /* 0x00ff1a181d0079ea */ /* 0x0007e40008a0001e */
[----:B---3--:R-:W-:Y:S01]  /*4e70*/  R2UR UR27, R5 ;  /* 0x00000000051b72ca */ /* 0x008fe200000e0000 */
[----:B------:R-:W-:Y:S01]  /*4e80*/  IMAD.MOV.U32 R5, RZ, RZ, 0xd0 ;  /* 0x000000d0ff057424 */ /* 0x000fe200078e00ff */
[C---:B------:R-:W-:Y:S02]  /*4e90*/  R2UR UR26, R4.reuse ;  /* 0x00000000041a72ca */ /* 0x040fe400000e0000 */
[----:B------:R-:W-:Y:S02]  /*4ea0*/  R2UR UR25, R4 ;  /* 0x00000000041972ca */ /* 0x000fe400000e0000 */
[----:B------:R-:W-:Y:S01]  /*4eb0*/  R2UR UR7, R5 ;  /* 0x00000000050772ca */ /* 0x000fe200000e0000 */
[----:B------:R-:W-:-:S05]  /*4ec0*/  IMAD.MOV.U32 R5, RZ, RZ, 0xd8 ;  /* 0x000000d8ff057424 */ /* 0x000fca00078e00ff */
[----:B------:R-:W-:Y:S01]  /*4ed0*/  R2UR UR24, R5 ;  /* 0x00000000051872ca */ /* 0x000fe200000e0000 */
[----:B------:R-:W-:Y:S01]  /*4ee0*/  IMAD.MOV.U32 R5, RZ, RZ, 0xe0 ;  /* 0x000000e0ff057424 */ /* 0x000fe200078e00ff */
[----:B------:R3:W-:Y:S05]  /*4ef0*/  UTCHMMA.2CTA tmem[UR27], gdesc[UR22], tmem[UR28], tmem[UR32], idesc[UR33], UPT ;  /* 0x00ff20161b0079ea */ /* 0x0007ea000ba0001c */
[----:B------:R4:W-:Y:S06]  /*4f00*/  UTCHMMA.2CTA tmem[UR7], gdesc[UR20], tmem[UR26], tmem[UR32], idesc[UR33], UPT ;  /* 0x00ff2014070079ea */ /* 0x0009ec000ba0001a */
[----:B------:R5:W-:Y:S01]  /*4f10*/  UTCHMMA.2CTA tmem[UR24], gdesc[UR18], tmem[UR25], tmem[UR32], idesc[UR33], UPT ;  /* 0x00ff2012180079ea */ /* 0x000be2000ba00019 */
[----:B---3--:R-:W-:Y:S01]  /*4f20*/  R2UR UR22, R5 ;  /* 0x00000000051672ca */ /* 0x008fe200000e0000 */
[----:B------:R-:W-:Y:S01]  /*4f30*/  IMAD.MOV.U32 R5, RZ, RZ, 0xe8 ;  /* 0x000000e8ff057424 */ /* 0x000fe200078e00ff */
[----:B------:R-:W-:-:S02]  /*4f40*/  R2UR UR23, R4 ;  /* 0x00000000041772ca */ /* 0x000fc400000e0000 */
[----:B----4-:R-:W-:Y:S01]  /*4f50*/  R2UR UR20, R4 ;  /* 0x00000000041472ca */ /* 0x010fe200000e0000 */
[----:B------:R-:W-:Y:S01]  /*4f60*/  IMAD.U32 R4, RZ, RZ, UR5 ;  /* 0x00000005ff047e24 */ /* 0x000fe2000f8e00ff */
[----:B------:R-:W-:-:S09]  /*4f70*/  R2UR UR7, R5 ;  /* 0x00000000050772ca */ /* 0x000fd200000e0000 */
[----:B------:R5:W-:Y:S04]  /*4f80*/  UTCHMMA.2CTA tmem[UR22], gdesc[UR16], tmem[UR23], tmem[UR32], idesc[UR33], UPT ;  /* 0x00ff2010160079ea */ /* 0x000be8000ba00017 */
[----:B------:R5:W-:Y:S01]  /*4f90*/  UTCHMMA.2CTA tmem[UR7], gdesc[UR12], tmem[UR20], tmem[UR32], idesc[UR33], UPT ;  /* 0x00ff200c070079ea */ /* 0x000be2000ba00014 */
[----:B------:R-:W3:Y:S02]  /*4fa0*/  SYNCS.PHASECHK.TRANS64.TRYWAIT P0, [UR4+0xe8], R4 ;  /* 0x0000e804ff0075a7 */ /* 0x000ee40008001104 */
[----:B---3-5:R-:W-:Y:S05]  /*4fb0*/  @!P0 BRA `(.L_x_61) ;  /* 0x0000008c00d08947 */ /* 0x028fea0003800000 */
.L_x_148:
[----:B------:R-:W-:Y:S01]  /*4fc0*/  IMAD.MOV.U32 R5, RZ, RZ, 0xf0 ;  /* 0x000000f0ff057424 */ /* 0x000fe200078e00ff */
[----:B------:R-:W-:Y:S01]  /*4fd0*/  UMOV UR12, 0x0 ;  /* 0x00000000000c7882 */ /* 0x000fe20000000000 */
[----:B--2---:R-:W-:Y:S01]  /*4fe0*/  IMAD.MOV.U32 R4, RZ, RZ, 0x160 ;  /* 0x00000160ff047424 */ /* 0x004fe200078e00ff */
[----:B------:R-:W-:Y:S01]  /*4ff0*/  UMOV UR13, 0x10190490 ;  /* 0x10190490000d7882 */ /* 0x000fe20000000000 */
[----:B------:R-:W-:Y:S01]  /*5000*/  R2UR UR7, R23 ;  /* 0x00000000170772ca */ /* 0x000fe200000e0000 */
[----:B------:R-:W-:Y:S01]  /*5010*/  UMOV UR20, 0x0 ;  /* 0x0000000000147882 */ /* 0x000fe20000000000 */
[----:B------:R-:W-:Y:S01]  /*5020*/  R2UR UR5, R5 ;  /* 0x00000000050572ca */ /* 0x000fe200000e0000 */
[----:B------:R-:W-:Y:S01]  /*5030*/  IMAD.MOV.U32 R5, RZ, RZ, 0xf8 ;  /* 0x000000f8ff057424 */ /* 0x000fe200078e00ff */
[----:B------:R-:W-:Y:S01]  /*5040*/  R2UR UR16, R4 ;  /* 0x00000000041072ca */ /* 0x000fe200000e0000 */
[----:B------:R-:W-:Y:S01]  /*5050*/  UMOV UR21, 0x10190490 ;  /* 0x1019049000157882 */ /* 0x000fe20000000000 */
[----:B------:R-:W-:Y:S01]  /*5060*/  R2UR UR18, R19 ;  /* 0x00000000131272ca */ /* 0x000fe200000e0000 */
[----:B------:R-:W-:Y:S01]  /*5070*/  UMOV UR17, 0x3 ;  /* 0x0000000300117882 */ /* 0x000fe20000000000 */
[----:B------:R-:W-:-:S02]  /*5080*/  UIADD3 UR6, UPT, UPT, UR6, 0x1, URZ ;  /* 0x0000000106067890 */ /* 0x000fc4000fffe0ff */
[----:B------:R-:W-:Y:S02]  /*5090*/  ULOP3.LUT UR65, UR65, 0x1, URZ, 0x3c, !UPT ;  /* 0x0000000141417892 */ /* 0x000fe4000f8e3cff */
[----:B------:R-:W-:Y:S02]  /*50a0*/  UISETP.NE.AND UP1, UPT, UR6, 0xa, UPT ;  /* 0x0000000a0600788c */ /* 0x000fe4000bf25270 */
[----:B------:R-:W-:Y:S02]  /*50b0*/  ULOP3.LUT UR58, UR58, 0x1, URZ, 0x3c, !UPT ;  /* 0x000000013a3a7892 */ /* 0x000fe4000f8e3cff */
[----:B------:R-:W-:Y:S01]  /*50c0*/  USEL UR22, UR6, URZ, UP1 ;  /* 0x000000ff06167287 */ /* 0x000fe20008800000 */
[----:B------:R2:W-:Y:S02]  /*50d0*/  UTCHMMA.2CTA tmem[UR5], gdesc[UR10], tmem[UR16], tmem[UR12], idesc[UR13], UPT ;  /* 0x00ff0c0a050079ea */ /* 0x0005e4000ba00010 */
[----:B--2---:R-:W-:Y:S01]  /*50e0*/  R2UR UR12, R5 ;  /* 0x00000000050c72ca */ /* 0x004fe200000e0000 */
[----:B------:R-:W-:Y:S01]  /*50f0*/  USEL UR5, URZ, 0x1, UP1 ;  /* 0x00000001ff057887 */ /* 0x000fe20008800000 */
[----:B------:R-:W-:-:S03]  /*5100*/  R2UR UR13, R4 ;  /* 0x00000000040d72ca */ /* 0x000fc600000e0000 */
[----:B------:R-:W-:-:S10]  /*5110*/  ULOP3.LUT UR24, UR14, UR5, URZ, 0x3c, !UPT ;  /* 0x000000050e187292 */ /* 0x000fd4000f8e3cff */
[----:B------:R-:W-:Y:S01]  /*5120*/  UTCHMMA.2CTA tmem[UR12], gdesc[UR8], tmem[UR13], tmem[UR20], idesc[UR21], UPT ;  /* 0x00ff14080c0079ea */ /* 0x000fe2000ba0000d */
[----:B------:R2:W-:Y:S02]  /*5130*/  UTCBAR.2CTA.MULTICAST [UR7], URZ, UR17 ;  /* 0x000000ff070073e9 */ /* 0x0005e40008200811 */
[----:B--2---:R-:W-:-:S09]  /*5140*/  UIADD3 UR7, UPT, UPT, UR15, 0x70, URZ ;  /* 0x000000700f077890 */ /* 0x004fd2000fffe0ff */
[----:B------:R2:W-:Y:S01]  /*5150*/  UTCBAR.2CTA.MULTICAST [UR7], URZ, UR18 ;  /* 0x000000ff070073e9 */ /* 0x0005e20008200812 */
[----:B------:R-:W-:Y:S02]  /*5160*/  NOP ;  /* 0x0000000000007918 */ /* 0x000fe40000000000 */
.L_x_45:
[----:B------:R-:W3:Y:S01]  /*5170*/  LDCU UR6, c[0x0][0x624] ;  /* 0x0000c480ff0677ac */ /* 0x000ee20008000800 */
[----:B------:R-:W-:-:S13]  /*5180*/  R2UR UR5, R22 ;  /* 0x00000000160572ca */ /* 0x000fda00000e0000 */
[----:B---3--:R-:W-:-:S09]  /*5190*/  UISETP.GE.AND UP1, UPT, UR5, UR6, UPT ;  /* 0x000000060500728c */ /* 0x008fd2000bf26270 */
[----:B------:R-:W-:Y:S05]  /*51a0*/  BRA.U !UP1, `(.L_x_62) ;  /* 0xffffffe1099c7547 */ /* 0x000fea000b83ffff */
.L_x_44:
[----:B------:R-:W3:Y:S01]  /*51b0*/  S2UR UR6, SR_CgaCtaId ;  /* 0x00000000000679c3 */ /* 0x000ee20000008800 */
[----:B------:R-:W-:Y:S01]  /*51c0*/  ELECT P0, URZ, PT ;  /* 0x0000000000ff782f */ /* 0x000fe20003800000 */
[----:B------:R-:W-:Y:S01]  /*51d0*/  IMAD.MOV.U32 R4, RZ, RZ, 0x1 ;  /* 0x00000001ff047424 */ /* 0x000fe200078e00ff */
[----:B------:R-:W-:-:S05]  /*51e0*/  UIADD3 UR5, UPT, UPT, UR4, 0x180, URZ ;  /* 0x0000018004057890 */ /* 0x000fca000fffe0ff */
[----:B------:R-:W-:Y:S08]  /*51f0*/  UVIRTCOUNT.DEALLOC.SMPOOL 0x80 ;  /* 0x000000800000784c */ /* 0x000ff00000000000 */
[----:B------:R-:W4:Y:S01]  /*5200*/  S2UR UR9, SR_CgaCtaId ;  /* 0x00000000000979c3 */ /* 0x000f220000008800 */
[----:B------:R-:W-:Y:S01]  /*5210*/  IMAD.U32 R5, RZ, RZ, UR5 ;  /* 0x00000005ff057e24 */ /* 0x000fe2000f8e00ff */
[----:B------:R-:W-:Y:S01]  /*5220*/  @P0 MOV R7, 0x40 ;  /* 0x0000004000070802 */ /* 0x000fe20000000f00 */
[----:B---3--:R-:W-:-:S05]  /*5230*/  @P0 IMAD.U32 R18, RZ, RZ, UR6 ;  /* 0x00000006ff120e24 */ /* 0x008fca000f8e00ff */
[C---:B------:R-:W-:Y:S02]  /*5240*/  @P0 LEA R7, R18.reuse, R7, 0x18 ;  /* 0x0000000712070211 */ /* 0x040fe400078ec0ff */
[----:B------:R-:W-:-:S03]  /*5250*/  LOP3.LUT R18, R18, 0x1, RZ, 0x3c, !PT ;  /* 0x0000000112127812 */ /* 0x000fc600078e3cff */
[----:B------:R3:W-:Y:S01]  /*5260*/  @P0 STS.U8 [R7], R4 ;  /* 0x0000000407000388 */ /* 0x0007e20000000000 */
[----:B------:R-:W-:Y:S01]  /*5270*/  PRMT R18, R18, 0x654, R5 ;  /* 0x0000065412127816 */ /* 0x000fe20000000005 */
[----:B------:R-:W-:Y:S01]  /*5280*/  IMAD.MOV.U32 R5, RZ, RZ, 0x1 ;  /* 0x00000001ff057424 */ /* 0x000fe200078e00ff */
[----:B------:R-:W-:Y:S06]  /*5290*/  BAR.SYNC.DEFER_BLOCKING 0x2, 0x1a0 ;  /* 0x0086800000007b1d */ /* 0x000fec0000010000 */
[----:B------:R3:W-:Y:S01]  /*52a0*/  SYNCS.ARRIVE.TRANS64.RED.ART0 RZ, [R18+URZ], R5 ;  /* 0x0000000512ff79a7 */ /* 0x0007e200085004ff */
[----:B------:R-:W5:Y:S02]  /*52b0*/  SYNCS.PHASECHK.TRANS64.TRYWAIT P0, [UR4+0x180], RZ ;  /* 0x000180ffff0075a7 */ /* 0x000f640008001104 */
[----:B---345:R-:W-:Y:S05]  /*52c0*/  @!P0 BRA `(.L_x_63) ;  /* 0x0000008c002c8947 */ /* 0x038fea0003800000 */
.L_x_150:
[----:B------:R-:W-:Y:S01]  /*52d0*/  NOP ;  /* 0x0000000000007918 */ /* 0x000fe20000000000 */
[----:B------:R-:W-:Y:S01]  /*52e0*/  UMOV UR5, 0x50 ;  /* 0x0000005000057882 */ /* 0x000fe20000000000 */
[----:B------:R-:W-:Y:S01]  /*52f0*/  R2UR UR6, R31 ;  /* 0x000000001f0672ca */ /* 0x000fe200000e0000 */
[----:B------:R-:W-:Y:S01]  /*5300*/  ULEA UR9, UR9, UR5, 0x18 ;  /* 0x0000000509097291 */ /* 0x000fe2000f8ec0ff */
[----:B--2---:R-:W-:Y:S01]  /*5310*/  UMOV UR7, 0xffff ;  /* 0x0000ffff00077882 */ /* 0x004fe20000000000 */
[----:B------:R-:W-:-:S07]  /*5320*/  UMOV UR10, 0x1 ;  /* 0x00000001000a7882 */ /* 0x000fce0000000000 */
[----:B---3--:R-:W2:Y:S03]  /*5330*/  LDS R4, [UR9] ;  /* 0x00000009ff047984 */ /* 0x008ea60008000800 */
[----:B------:R-:W-:-:S04]  /*5340*/  ULOP3.LUT UR5, UR6, 0xffff, URZ, 0xc0, !UPT ;  /* 0x0000ffff06057892 */ /* 0x000fc8000f8ec0ff */
[----:B------:R-:W-:-:S04]  /*5350*/  USHF.R.U32.HI UR5, URZ, 0x5, UR5 ;  /* 0x00000005ff057899 */ /* 0x000fc80008011605 */
[----:B------:R-:W-:Y:S02]  /*5360*/  UIADD3 UR6, UPT, UPT, UR5, 0x10, URZ ;  /* 0x0000001005067890 */ /* 0x000fe4000fffe0ff */
[----:B------:R-:W-:Y:S02]  /*5370*/  USHF.L.U32 UR7, UR7, UR5, URZ ;  /* 0x0000000507077299 */ /* 0x000fe400080006ff */
[----:B------:R-:W-:-:S04]  /*5380*/  USHF.L.U32 UR5, UR10, UR6, URZ ;  /* 0x000000060a057299 */ /* 0x000fc800080006ff */
[----:B------:R-:W-:-:S04]  /*5390*/  ULOP3.LUT UR5, UR5, UR7, URZ, 0xfc, !UPT ;  /* 0x0000000705057292 */ /* 0x000fc8000f8efcff */
[----:B------:R-:W-:Y:S01]  /*53a0*/  ULOP3.LUT UR7, UR5, 0xffff, URZ, 0xc0, !UPT ;  /* 0x0000ffff05077892 */ /* 0x000fe2000f8ec0ff */
[----:B--2---:R-:W-:-:S13]  /*53b0*/  R2UR UR8, R4 ;  /* 0x00000000040872ca */ /* 0x004fda00000e0000 */
[----:B------:R-:W-:-:S04]  /*53c0*/  ULOP3.LUT UR6, UR5, 0xffff, UR8, 0x80, !UPT ;  /* 0x0000ffff05067892 */ /* 0x000fc8000f8e8008 */
[----:B------:R-:W-:-:S09]  /*53d0*/  UISETP.NE.AND UP0, UPT, UR6, UR7, UPT ;  /* 0x000000070600728c */ /* 0x000fd2000bf05270 */
[----:B------:R-:W-:Y:S05]  /*53e0*/  BRA.U UP0, `(.L_x_64) ;  /* 0x00000001004c7547 */ /* 0x000fea000b800000 */
[----:B------:R-:W-:Y:S02]  /*53f0*/  USHF.R.U32.HI UR6, URZ, 0x10, UR5 ;  /* 0x00000010ff067899 */ /* 0x000fe40008011605 */
[----:B------:R-:W-:-:S04]  /*5400*/  USHF.R.U32.HI UR7, URZ, 0x10, UR8 ;  /* 0x00000010ff077899 */ /* 0x000fc80008011608 */
[----:B------:R-:W-:-:S04]  /*5410*/  ULOP3.LUT UR7, UR7, UR6, URZ, 0xc0, !UPT ;  /* 0x0000000607077292 */ /* 0x000fc8000f8ec0ff */
[----:B------:R-:W-:-:S09]  /*5420*/  UISETP.NE.AND UP0, UPT, UR7, UR6, UPT ;  /* 0x000000060700728c */ /* 0x000fd2000bf05270 */
[----:B------:R-:W-:Y:S05]  /*5430*/  BRA.U UP0, `(.L_x_65) ;  /* 0x00000001002c7547 */ /* 0x000fea000b800000 */
[----:B------:R-:W2:Y:S01]  /*5440*/  S2R R5, SR_LANEID ;  /* 0x0000000000057919 */ /* 0x000ea20000000000 */
[----:B------:R-:W-:-:S03]  /*5450*/  ULOP3.LUT UR6, URZ, UR5, URZ, 0x33, !UPT ;  /* 0x00000005ff067292 */ /* 0x000fc6000f8e33ff */
[----:B------:R-:W-:Y:S02]  /*5460*/  VOTEU.ANY UR5, UPT, PT ;  /* 0x0000000000057886 */ /* 0x000fe400038e0100 */
[----:B------:R-:W-:Y:S01]  /*5470*/  UFLO.U32 UR5, UR5 ;  /* 0x00000005000572bd */ /* 0x000fe200080e0000 */
[----:B------:R-:W-:-:S04]  /*5480*/  IMAD.U32 R4, RZ, RZ, UR6 ;  /* 0x00000006ff047e24 */ /* 0x000fc8000f8e00ff */
[----:B------:R-:W3:Y:S02]  /*5490*/  REDUX UR7, R4 ;  /* 0x00000000040773c4 */ /* 0x000ee40000000000 */
[----:B------:R4:W-:Y:S01]  /*54a0*/  UTCATOMSWS.AND URZ, UR6 ;  /* 0x0000000600ff79e3 */ /* 0x0009e20008000000 */
[----:B--2---:R-:W-:Y:S02]  /*54b0*/  ISETP.EQ.U32.AND P0, PT, R5, UR5, PT ;  /* 0x0000000505007c0c */ /* 0x004fe4000bf02070 */
[----:B---3--:R-:W-:-:S11]  /*54c0*/  MOV R5, UR7 ;  /* 0x0000000700057c02 */ /* 0x008fd60008000f00 */
[----:B------:R4:W-:Y:S01]  /*54d0*/  @P0 ATOMS.AND RZ, [UR9], R5 ;  /* 0x00000005ffff098c */ /* 0x0009e2000a800009 */
[----:B------:R-:W-:Y:S05]  /*54e0*/  BRA `(.L_x_66) ;  /* 0x0000000000147947 */ /* 0x000fea0003800000 */
.L_x_65:
[----:B------:R-:W-:Y:S02]  /*54f0*/  MOV R4, 0x5510 ;  /* 0x0000551000047802 */ /* 0x000fe40000000f00 */
[----:B-1----:R-:W-:Y:S05]  /*5500*/  CALL.REL.NOINC `($__internal_0_$__cuda_sm10x_tcgen05_guardrail_trap_col_being_dealloced_not_returned_by_alloc) ;  /* 0x0000009000587944 */ /* 0x002fea0003c00000 */
[----:B------:R-:W-:Y:S05]  /*5510*/  BRA `(.L_x_66) ;  /* 0x0000000000087947 */ /* 0x000fea0003800000 */
.L_x_64:
[----:B------:R-:W-:Y:S02]  /*5520*/  MOV R4, 0x5540 ;  /* 0x0000554000047802 */ /* 0x000fe40000000f00 */
[----:B-1----:R-:W-:Y:S05]  /*5530*/  CALL.REL.NOINC `($__internal_2_$__cuda_sm10x_tcgen05_guardrail_trap_unallocated_columns_being_dealloced) ;  /* 0x0000009000647944 */ /* 0x002fea0003c00000 */
.L_x_66:
[----:B------:R-:W-:Y:S01]  /*5540*/  ELECT P0, URZ, PT ;  /* 0x0000000000ff782f */ /* 0x000fe20003800000 */
[----:B------:R-:W-:-:S12]  /*5550*/  NOP ;  /* 0x0000000000007918 */ /* 0x000fd80000000000 */
[----:B------:R-:W-:Y:S05]  /*5560*/  @!P0 BRA `(.L_x_67) ;  /* 0x0000000000208947 */ /* 0x000fea0003800000 */
[----:B----4-:R-:W-:Y:S02]  /*5570*/  UMOV UR6, 0x20 ;  /* 0x0000002000067882 */ /* 0x010fe40000000000 */
[----:B------:R-:W-:-:S04]  /*5580*/  UIADD3 UR6, UPT, UPT, -UR6, 0x100000, URZ ;  /* 0x0010000006067890 */ /* 0x000fc8000fffe1ff */
[----:B------:R-:W-:Y:S02]  /*5590*/  USHF.L.U32 UR7, UR6, 0xb, URZ ;  /* 0x0000000b06077899 */ /* 0x000fe400080006ff */
[----:B------:R-:W-:Y:S01]  /*55a0*/  USHF.L.U32 UR6, UR6, 0x1, URZ ;  /* 0x0000000106067899 */ /* 0x000fe200080006ff */
[----:B------:R-:W2:Y:S11]  /*55b0*/  FENCE.VIEW.ASYNC.S ;  /* 0x00000000000073c6 */ /* 0x000eb60000000000 */
[----:B--2---:R2:W3:Y:S01]  /*55c0*/  SYNCS.EXCH.64 URZ, [UR4+0x180], UR6 ;  /* 0x0001800604ff75b2 */ /* 0x0044e20008000100 */
[----:B------:R-:W-:Y:S05]  /*55d0*/  BRA `(.L_x_67) ;  /* 0x0000000000047947 */ /* 0x000fea0003800000 */
.L_x_12:
[----:B------:R-:W-:Y:S01]  /*55e0*/  NOP ;  /* 0x0000000000007918 */ /* 0x000fe20000000000 */
.L_x_67:
[----:B--2-4-:R-:W-:Y:S05]  /*55f0*/  BSYNC.RECONVERGENT B1 ;  /* 0x0000000000017941 */ /* 0x014fea0003800200 */
.L_x_9:
[----:B------:R-:W-:Y:S01]  /*5600*/  R2UR UR4, R0 ;  /* 0x00000000000472ca */ /* 0x000fe200000e0000 */
[----:B------:R-:W-:-:S12]  /*5610*/  NOP ;  /* 0x0000000000007918 */ /* 0x000fd80000000000 */
[----:B------:R-:W-:-:S09]  /*5620*/  UISETP.NE.AND UP0, UPT, UR4, 0xd, UPT ;  /* 0x0000000d0400788c */ /* 0x000fd2000bf05270 */
[----:B------:R-:W-:Y:S05]  /*5630*/  BRA.U UP0, `(.L_x_68) ;  /* 0x0000000500dc7547 */ /* 0x000fea000b800000 */
[----:B------:R-:W-:-:S08]  /*5640*/  NOP ;  /* 0x0000000000007918 */ /* 0x000fd00000000000 */
[----:B------:R-:W2:-:S00]  /*5650*/  USETMAXREG.DEALLOC.CTAPOOL 0x30 ;  /* 0x00000030000079c8 */ /* 0x000e8000080e0500 */
[----:B------:R-:W4:Y:S01]  /*5660*/  LDCU UR4, c[0x0][0x610] ;  /* 0x0000c200ff0477ac */ /* 0x000f220008000800 */
[----:B--2---:R-:W-:Y:S01]  /*5670*/  R2UR UR8, R2 ;  /* 0x00000000020872ca */ /* 0x004fe200000e0000 */
[----:B------:R-:W2:Y:S01]  /*5680*/  LDCU.U8 UR9, c[0x0][0x614] ;  /* 0x0000c280ff0977ac */ /* 0x000ea20008000000 */
[----:B------:R-:W5:Y:S01]  /*5690*/  LDCU.U8 UR6, c[0x0][0x615] ;  /* 0x0000c2a0ff0677ac */ /* 0x000f620008000000 */
[----:B------:R-:W1:Y:S10]  /*56a0*/  LDCU UR7, c[0x0][0x61c] ;  /* 0x0000c380ff0777ac */ /* 0x000e740008000800 */
[----:B----4-:R-:W-:-:S04]  /*56b0*/  UIMAD.WIDE.U32 UR4, UR8, UR4, URZ ;  /* 0x00000004080472a5 */ /* 0x010fc8000f8e00ff */
[----:B------:R-:W-:-:S04]  /*56c0*/  UIADD3 UR4, UPT, UPT, UR8, -UR5, URZ ;  /* 0x8000000508047290 */ /* 0x000fc8000fffe0ff */
[----:B--2---:R-:W-:Y:S01]  /*56d0*/  USHF.R.U32.HI UR4, URZ, UR9, UR4 ;  /* 0x00000009ff047299 */ /* 0x004fe20008011604 */
[----:B------:R-:W2:Y:S03]  /*56e0*/  LDCU.U8 UR9, c[0x0][0x620] ;  /* 0x0000c400ff0977ac */ /* 0x000ea60008000000 */
[----:B------:R-:W-:-:S04]  /*56f0*/  UIADD3 UR4, UPT, UPT, UR5, UR4, URZ ;  /* 0x0000000405047290 */ /* 0x000fc8000fffe0ff */
[----:B-----5:R-:W-:Y:S01]  /*5700*/  USHF.R.U32.HI UR51, URZ, UR6, UR4 ;  /* 0x00000006ff337299 */ /* 0x020fe20008011604 */
[----:B------:R-:W4:Y:S03]  /*5710*/  LDCU UR6, c[0x0][0x624] ;  /* 0x0000c480ff0677ac */ /* 0x000f260008000800 */
[----:B-1----:R-:W-:-:S07]  /*5720*/  UIMAD.WIDE.U32 UR4, UR51, UR7, URZ ;  /* 0x00000007330472a5 */ /* 0x002fce000f8e00ff */
[----:B------:R-:W-:Y:S02]  /*5730*/  UMOV UR4, UR5 ;  /* 0x0000000500047c82 */ /* 0x000fe40008000000 */
[----:B------:R-:W-:-:S04]  /*5740*/  UIADD3 UR52, UPT, UPT, UR51, -UR4, URZ ;  /* 0x8000000433347290 */ /* 0x000fc8000fffe0ff */
[----:B--2---:R-:W-:Y:S02]  /*5750*/  USHF.R.U32.HI UR52, URZ, UR9, UR52 ;  /* 0x00000009ff347299 */ /* 0x004fe40008011634 */
[----:B----4-:R-:W-:Y:S02]  /*5760*/  UISETP.GE.AND UP0, UPT, UR8, UR6, UPT ;  /* 0x000000060800728c */ /* 0x010fe4000bf06270 */
[----:B------:R-:W-:-:S07]  /*5770*/  UIADD3 UR52, UPT, UPT, UR4, UR52, URZ ;  /* 0x0000003404347290 */ /* 0x000fce000fffe0ff */
[----:B------:R-:W-:Y:S05]  /*5780*/  BRA.U UP0, `(.L_x_68) ;  /* 0x0000000500887547 */ /* 0x000fea000b800000 */
[----:B------:R-:W-:Y:S01]  /*5790*/  S2UR UR8, SR_CgaCtaId ;  /* 0x00000000000879c3 */ /* 0x000fe20000008800 */
[----:B------:R-:W1:Y:S01]  /*57a0*/  LDCU.U8 UR4, c[0x0][0x621] ;  /* 0x0000c420ff0477ac */ /* 0x000e620008000000 */
[----:B------:R-:W-:Y:S01]  /*57b0*/  R2UR UR11, R2 ;  /* 0x00000000020b72ca */ /* 0x000fe200000e0000 */
[----:B------:R-:W-:Y:S02]  /*57c0*/  HFMA2 R5, -RZ, RZ, 0, 5.9604644775390625e-08 ;  /* 0x00000001ff057431 */ /* 0x000fe400000001ff */
[----:B------:R-:W-:Y:S01]  /*57d0*/  IMAD.MOV.U32 R8, RZ, RZ, RZ ;  /* 0x000000ffff087224 */ /* 0x000fe200078e00ff */
[----:B------:R-:W2:Y:S01]  /*57e0*/  LDCU.64 UR6, c[0x0][0x348] ;  /* 0x00006900ff0677ac */ /* 0x000ea20008000a00 */
[----:B------:R-:W4:Y:S01]  /*57f0*/  LDCU UR5, c[0x0][0x60c] ;  /* 0x0000c180ff0577ac */ /* 0x000f220008000800 */
[----:B------:R-:W5:Y:S01]  /*5800*/  LDCU UR10, c[0x0][0x618] ;  /* 0x0000c300ff0a77ac */ /* 0x000f620008000800 */
[----:B------:R-:W-:Y:S01]  /*5810*/  UMOV UR9, 0x400 ;  /* 0x0000040000097882 */ /* 0x000fe20000000000 */
[----:B------:R-:W-:-:S02]  /*5820*/  UIADD3 UR50, UPT, UPT, -UR51, URZ, URZ ;  /* 0x000000ff33327290 */ /* 0x000fc4000fffe1ff */
[----:B-1----:R-:W-:Y:S01]  /*5830*/  USHF.R.U32.HI UR52, URZ, UR4, UR52 ;  /* 0x00000004ff347299 */ /* 0x002fe20008011634 */
[----:B------:R-:W1:Y:S02]  /*5840*/  S2UR UR37, SR_CgaSize ;  /* 0x00000000002579c3 */ /* 0x000e640000008a00 */
[----:B-1----:R-:W-:-:S12]  /*5850*/  UIMAD UR37, UR37, -0xa0, URZ ;  /* 0xffffff60252578a4 */ /* 0x002fd8000f8e02ff */
[----:B------:R-:W1:Y:S01]  /*5860*/  LDCU UR37, c[0x0][UR37+0x2c0] ;  /* 0x00005800252577ac */ /* 0x000e620008000800 */
[----:B--2---:R-:W-:Y:S02]  /*5870*/  UIADD3 UR14, UP0, UPT, UR6, 0x200, URZ ;  /* 0x00000200060e7890 */ /* 0x004fe4000ff1e0ff */
[----:B------:R-:W-:Y:S02]  /*5880*/  UIADD3 UR4, UPT, UPT, -UR52, URZ, URZ ;  /* 0x000000ff34047290 */ /* 0x000fe4000fffe1ff */
[----:B------:R-:W-:Y:S02]  /*5890*/  ULEA UR6, UR8, UR9, 0x18 ;  /* 0x0000000908067291 */ /* 0x000fe4000f8ec0ff */
[----:B----4-:R-:W-:Y:S01]  /*58a0*/  UIMAD UR50, UR5, UR50, UR11 ;  /* 0x00000032053272a4 */ /* 0x010fe2000f8e020b */
[----:B------:R-:W2:Y:S01]  /*58b0*/  LDCU UR13, c[0x0][0x624] ;  /* 0x0000c480ff0d77ac */ /* 0x000ea20008000800 */
[----:B------:R-:W4:Y:S01]  /*58c0*/  LDCU UR29, c[0x0][0x610] ;  /* 0x0000c200ff1d77ac */ /* 0x000f220008000800 */
[----:B------:R-:W3:Y:S01]  /*58d0*/  LDCU UR21, c[0x0][0x60c] ;  /* 0x0000c180ff1577ac */ /* 0x000ee20008000800 */
[----:B------:R-:W1:Y:S01]  /*58e0*/  LDCU.64 UR30, c[0x0][0x618] ;  /* 0x0000c300ff1e77ac */ /* 0x000e620008000a00 */
[----:B------:R-:W-:-:S02]  /*58f0*/  UIADD3.X UR15, UPT, UPT, URZ, UR7, URZ, UP0, !UPT ;  /* 0x00000007ff0f7290 */ /* 0x000fc400087fe4ff */
[----:B-----5:R-:W-:Y:S02]  /*5900*/  UIMAD UR51, UR10, UR4, UR51 ;  /* 0x000000040a3372a4 */ /* 0x020fe4000f8e0233 */
[----:B------:R-:W-:Y:S02]  /*5910*/  UIADD3 UR48, UPT, UPT, UR6, 0xc00, URZ ;  /* 0x00000c0006307890 */ /* 0x000fe4000fffe0ff */
[----:B------:R-:W-:Y:S02]  /*5920*/  UIADD3 UR40, UPT, UPT, UR6, 0x2c00, URZ ;  /* 0x00002c0006287890 */ /* 0x000fe4000fffe0ff */
[----:B------:R-:W-:Y:S02]  /*5930*/  UIADD3 UR32, UPT, UPT, UR6, 0x4c00, URZ ;  /* 0x00004c0006207890 */ /* 0x000fe4000fffe0ff */
[----:B------:R-:W-:Y:S02]  /*5940*/  UIADD3 UR24, UPT, UPT, UR6, 0x6c00, URZ ;  /* 0x00006c0006187890 */ /* 0x000fe4000fffe0ff */
[----:B------:R-:W-:-:S02]  /*5950*/  UIADD3 UR16, UPT, UPT, UR6, 0x8c00, URZ ;  /* 0x00008c0006107890 */ /* 0x000fc4000fffe0ff */
[----:B------:R-:W-:Y:S01]  /*5960*/  UIADD3 UR8, UPT, UPT, UR6, 0xac00, URZ ;  /* 0x0000ac0006087890 */ /* 0x000fe2000fffe0ff */
[----:B------:R-:W-:Y:S01]  /*5970*/  UMOV UR5, UR11 ;  /* 0x0000000b00057c82 */ /* 0x000fe20008000000 */
[----:B------:R-:W-:Y:S01]  /*5980*/  UMOV UR38, URZ ;  /* 0x000000ff00267c82 */ /* 0x000fe20008000000 */
[----:B------:R-:W-:Y:S01]  /*5990*/  UMOV UR39, URZ ;  /* 0x000000ff00277c82 */ /* 0x000fe20008000000 */
[----:B------:R-:W-:Y:S01]  /*59a0*/  UMOV UR49, URZ ;  /* 0x000000ff00317c82 */ /* 0x000fe20008000000 */
[----:B------:R-:W-:Y:S01]  /*59b0*/  UMOV UR41, 0x20 ;  /* 0x0000002000297882 */ /* 0x000fe20000000000 */
[----:B-1234-:R-:W-:-:S06]  /*59c0*/  UMOV UR33, 0x40 ;  /* 0x0000004000217882 */ /* 0x01efcc0000000000 */
.L_x_71:
[----:B------:R-:W-:Y:S01]  /*59d0*/  SHF.L.U32 R7, R8, 0x1f, RZ ;  /* 0x0000001f08077819 */ /* 0x000fe200000006ff */
[----:B------:R-:W-:Y:S01]  /*59e0*/  UMOV UR43, UR51 ;  /* 0x00000033002b7c82 */ /* 0x000fe20008000000 */
[----:B------:R-:W-:Y:S01]  /*59f0*/  R2UR UR4, R6 ;  /* 0x00000000060472ca */ /* 0x000fe200000e0000 */
[----:B------:R-:W-:Y:S01]  /*5a00*/  UMOV UR44, UR52 ;  /* 0x00000034002c7c82 */ /* 0x000fe20008000000 */
[----:B-1----:R-:W1:Y:S01]  /*5a10*/  SYNCS.PHASECHK.TRANS64.TRYWAIT P0, [UR6+0x140], R7 ;  /* 0x00014007ff0075a7 */ /* 0x002e620008001106 */
[----:B------:R-:W-:Y:S01]  /*5a20*/  UMOV UR35, UR51 ;  /* 0x0000003300237c82 */ /* 0x000fe20008000000 */
[----:B------:R-:W-:-:S09]  /*5a30*/  UMOV UR36, UR52 ;  /* 0x0000003400247c82 */ /* 0x000fd20008000000 */
[----:B------:R-:W-:-:S04]  /*5a40*/  ULEA UR50, UR50, UR4, 0x2 ;  /* 0x0000000432327291 */ /* 0x000fc8000f8e10ff */
[----:B------:R-:W-:-:S07]  /*5a50*/  USHF.L.U32 UR50, UR50, 0x7, URZ ;  /* 0x0000000732327899 */ /* 0x000fce00080006ff */
[----:B------:R-:W-:Y:S01]  /*5a60*/  UMOV UR42, UR50 ;  /* 0x00000032002a7c82 */ /* 0x000fe20008000000 */
[----:B------:R-:W-:Y:S01]  /*5a70*/  UMOV UR34, UR50 ;  /* 0x0000003200227c82 */ /* 0x000fe20008000000 */
[----:B-1----:R-:W-:Y:S05]  /*5a80*/  @!P0 BRA `(.L_x_69) ;  /* 0x0000008400548947 */ /* 0x002fea0003800000 */
.L_x_152:
[----:B------:R2:W-:Y:S01]  /*5a90*/  UTMASTG.4D [UR48], [UR14], desc[URZ] ;  /* 0x0000ff300e0073b5 */ /* 0x0005e20008019000 */
[----:B------:R2:W-:Y:S01]  /*5aa0*/  UTMASTG.4D [UR40], [UR14], desc[URZ] ;  /* 0x0000ff280e0073b5 */ /* 0x0005e20008019000 */
[----:B------:R2:W-:Y:S01]  /*5ab0*/  UTMASTG.4D [UR32], [UR14], desc[URZ] ;  /* 0x0000ff200e0073b5 */ /* 0x0005e20008019000 */
[----:B------:R0:W-:Y:S01]  /*5ac0*/  UTMACMDFLUSH ;  /* 0x00000000000079b7 */ /* 0x0001e20000000000 */
[----:B------:R-:W3:Y:S02]  /*5ad0*/  SYNCS.PHASECHK.TRANS64.TRYWAIT P0, [UR6+0x148], R7 ;  /* 0x00014807ff0075a7 */ /* 0x000ee40008001106 */
[----:B--23--:R-:W-:Y:S05]  /*5ae0*/  @!P0 BRA `(.L_x_70) ;  /* 0x00000084005c8947 */ /* 0x00cfea0003800000 */
.L_x_154:
[----:B------:R-:W2:Y:S01]  /*5af0*/  LDCU.U8 UR34, c[0x0][0x614] ;  /* 0x0000c280ff2277ac */ /* 0x000ea20008000000 */
[----:B------:R-:W-:Y:S01]  /*5b00*/  LOP3.LUT R8, R8, 0x1, RZ, 0x3c, !PT ;  /* 0x0000000108087812 */ /* 0x000fe200078e3cff */
[----:B------:R-:W-:Y:S02]  /*5b10*/  UIADD3 UR5, UPT, UPT, UR37, UR5, URZ ;  /* 0x0000000525057290 */ /* 0x000fe4000fffe0ff */
[----:B------:R-:W-:Y:S02]  /*5b20*/  UIADD3 UR26, UPT, UPT, UR50, 0x100, URZ ;  /* 0x00000100321a7890 */ /* 0x000fe4000fffe0ff */
[----:B------:R-:W-:Y:S01]  /*5b30*/  UIMAD.WIDE.U32 UR22, UR5, UR29, URZ ;  /* 0x0000001d051672a5 */ /* 0x000fe2000f8e00ff */
[----:B------:R-:W3:Y:S01]  /*5b40*/  LDCU.U8 UR7, c[0x0][0x615] ;  /* 0x0000c2a0ff0777ac */ /* 0x000ee20008000000 */
[----:B------:R-:W-:-:S05]  /*5b50*/  UMOV UR27, UR51 ;  /* 0x00000033001b7c82 */ /* 0x000fca0008000000 */
[----:B------:R-:W-:Y:S01]  /*5b60*/  UMOV UR4, UR23 ;  /* 0x0000001700047c82 */ /* 0x000fe20008000000 */
[----:B------:R-:W-:Y:S01]  /*5b70*/  UMOV UR19, UR51 ;  /* 0x0000003300137c82 */ /* 0x000fe20008000000 */
[----:B------:R-:W-:Y:S01]  /*5b80*/  UMOV UR11, UR51 ;  /* 0x00000033000b7c82 */ /* 0x000fe20008000000 */
[----:B------:R-:W-:Y:S01]  /*5b90*/  UIADD3 UR51, UPT, UPT, UR5, -UR4, URZ ;  /* 0x8000000405337290 */ /* 0x000fe2000fffe0ff */
[----:B------:R-:W-:Y:S01]  /*5ba0*/  UMOV UR25, UR49 ;  /* 0x0000003100197c82 */ /* 0x000fe20008000000 */
[----:B------:R-:W-:Y:S01]  /*5bb0*/  UMOV UR28, UR52 ;  /* 0x00000034001c7c82 */ /* 0x000fe20008000000 */
[----:B------:R-:W-:Y:S01]  /*5bc0*/  UMOV UR17, 0x20 ;  /* 0x0000002000117882 */ /* 0x000fe20000000000 */
[----:B------:R-:W-:Y:S01]  /*5bd0*/  UMOV UR20, UR52 ;  /* 0x0000003400147c82 */ /* 0x000fe20008000000 */
[----:B------:R-:W-:Y:S01]  /*5be0*/  UMOV UR18, UR26 ;  /* 0x0000001a00127c82 */ /* 0x000fe20008000000 */
[----:B------:R-:W-:Y:S01]  /*5bf0*/  UMOV UR9, 0x40 ;  /* 0x0000004000097882 */ /* 0x000fe20000000000 */
[----:B------:R-:W-:Y:S01]  /*5c00*/  UMOV UR12, UR52 ;  /* 0x00000034000c7c82 */ /* 0x000fe20008000000 */
[----:B------:R-:W-:Y:S01]  /*5c10*/  UTMASTG.4D [UR24], [UR14], desc[UR38] ;  /* 0x000026180e0073b5 */ /* 0x000fe20008019000 */
[----:B------:R-:W-:Y:S01]  /*5c20*/  UMOV UR10, UR26 ;  /* 0x0000001a000a7c82 */ /* 0x000fe20008000000 */
[----:B--2---:R-:W-:Y:S01]  /*5c30*/  USHF.R.U32.HI UR51, URZ, UR34, UR51 ;  /* 0x00000022ff337299 */ /* 0x004fe20008011633 */
[----:B------:R-:W2:Y:S01]  /*5c40*/  LDCU.U8 UR34, c[0x0][0x620] ;  /* 0x0000c400ff2277ac */ /* 0x000ea20008000000 */
[----:B------:R-:W-:Y:S02]  /*5c50*/  UTMASTG.4D [UR16], [UR14], desc[UR38] ;  /* 0x000026100e0073b5 */ /* 0x000fe40008019000 */
[----:B------:R-:W-:-:S02]  /*5c60*/  UIADD3 UR51, UPT, UPT, UR4, UR51, URZ ;  /* 0x0000003304337290 */ /* 0x000fc4000fffe0ff */
[----:B------:R-:W-:Y:S02]  /*5c70*/  UISETP.GE.AND UP0, UPT, UR5, UR13, UPT ;  /* 0x0000000d0500728c */ /* 0x000fe4000bf06270 */
[----:B---3--:R-:W-:Y:S01]  /*5c80*/  USHF.R.U32.HI UR51, URZ, UR7, UR51 ;  /* 0x00000007ff337299 */ /* 0x008fe20008011633 */
[----:B------:R3:W-:Y:S01]  /*5c90*/  UTMASTG.4D [UR8], [UR14], desc[UR38] ;  /* 0x000026080e0073b5 */ /* 0x0007e20008019000 */
[----:B------:R0:W-:Y:S01]  /*5ca0*/  UTMACMDFLUSH ;  /* 0x00000000000079b7 */ /* 0x0001e20000000000 */
[----:B------:R-:W-:-:S04]  /*5cb0*/  DEPBAR.LE SB0, 0x1 ;  /* 0x000080400000791a */ /* 0x000fc80000000000 */
[----:B------:R4:W-:Y:S01]  /*5cc0*/  SYNCS.ARRIVE.TRANS64.ART0 RZ, [UR6+0x150], R5 ;  /* 0x00015005ffff79a7 */ /* 0x0009e20008500006 */
[----:B------:R-:W-:-:S04]  /*5cd0*/  DEPBAR.LE SB0, 0x0 ;  /* 0x000080000000791a */ /* 0x000fc80000000000 */
[----:B---3--:R-:W-:Y:S01]  /*5ce0*/  UIMAD.WIDE.U32 UR10, UR51, UR31, URZ ;  /* 0x0000001f330a72a5 */ /* 0x008fe2000f8e00ff */
[----:B------:R4:W-:Y:S06]  /*5cf0*/  SYNCS.ARRIVE.TRANS64.ART0 RZ, [UR6+0x158], R5 ;  /* 0x00015805ffff79a7 */ /* 0x0009ec0008500006 */
[----:B------:R-:W-:Y:S02]  /*5d00*/  UMOV UR4, UR11 ;  /* 0x0000000b00047c82 */ /* 0x000fe40008000000 */
[----:B------:R-:W-:-:S04]  /*5d10*/  UIADD3 UR7, UPT, UPT, UR51, -UR4, URZ ;  /* 0x8000000433077290 */ /* 0x000fc8000fffe0ff */
[----:B--2---:R-:W-:Y:S01]  /*5d20*/  USHF.R.U32.HI UR7, URZ, UR34, UR7 ;  /* 0x00000022ff077299 */ /* 0x004fe20008011607 */
[----:B------:R-:W2:Y:S03]  /*5d30*/  LDCU.U8 UR34, c[0x0][0x621] ;  /* 0x0000c420ff2277ac */ /* 0x000ea60008000000 */
[----:B------:R-:W-:-:S04]  /*5d40*/  UIADD3 UR4, UPT, UPT, UR4, UR7, URZ ;  /* 0x0000000704047290 */ /* 0x000fc8000fffe0ff */
[----:B--2---:R-:W-:Y:S02]  /*5d50*/  USHF.R.U32.HI UR52, URZ, UR34, UR4 ;  /* 0x00000022ff347299 */ /* 0x004fe40008011604 */
[----:B------:R-:W-:Y:S02]  /*5d60*/  UIADD3 UR4, UPT, UPT, -UR51, URZ, URZ ;  /* 0x000000ff33047290 */ /* 0x000fe4000fffe1ff */
[----:B------:R-:W-:Y:S02]  /*5d70*/  UIADD3 UR7, UPT, UPT, -UR52, URZ, URZ ;  /* 0x000000ff34077290 */ /* 0x000fe4000fffe1ff */
[----:B------:R-:W-:Y:S02]  /*5d80*/  UIMAD UR50, UR21, UR4, UR5 ;  /* 0x00000004153272a4 */ /* 0x000fe4000f8e0205 */
[----:B------:R-:W-:Y:S01]  /*5d90*/  UIMAD UR51, UR30, UR7, UR51 ;  /* 0x000000071e3372a4 */ /* 0x000fe2000f8e0233 */
[----:B----4-:R-:W-:Y:S11]  /*5da0*/  BRA.U !UP0, `(.L_x_71) ;  /* 0xfffffffd08087547 */ /* 0x010ff6000b83ffff */
.L_x_68:
[----:B------:R-:W-:-:S13]  /*5db0*/  R2UR UR4, R0 ;  /* 0x00000000000472ca */ /* 0x000fda00000e0000 */
[----:B------:R-:W-:-:S09]  /*5dc0*/  UISETP.GT.AND UP0, UPT, UR4, 0x7, UPT ;  /* 0x000000070400788c */ /* 0x000fd2000bf04270 */
[----:B------:R-:W-:Y:S05]  /*5dd0*/  BRA.U UP0, `(.L_x_72) ;  /* 0x0000004d00087547 */ /* 0x000fea000b800000 */
[----:B------:R-:W-:Y:S01]  /*5de0*/  NOP ;  /* 0x0000000000007918 */ /* 0x000fe20000000000 */
.L_x_73:
[----:B------:R-:W-:-:S08]  /*5df0*/  NOP ;  /* 0x0000000000007918 */ /* 0x000fd00000000000 */
[----:B------:R-:W2:Y:S02]  /*5e00*/  USETMAXREG.TRY_ALLOC.CTAPOOL UP0, 0xc0 ;  /* 0x000000c0000079c8 */ /* 0x000ea40008000600 */
[----:B--2---:R-:W-:Y:S05]  /*5e10*/  BRA.U !UP0, `(.L_x_73) ;  /* 0xfffffffd08f47547 */ /* 0x004fea000b83ffff */
[----:B------:R-:W2:Y:S01]  /*5e20*/  LDCU UR7, c[0x0][0x38c] ;  /* 0x00007180ff0777ac */ /* 0x000ea20008000800 */
[----:B------:R-:W-:Y:S01]  /*5e30*/  R2UR UR5, R0 ;  /* 0x00000000000572ca */ /* 0x000fe200000e0000 */
[----:B------:R-:W4:Y:S01]  /*5e40*/  S2UR UR4, SR_CgaCtaId ;  /* 0x00000000000479c3 */ /* 0x000f220000008800 */
[----:B------:R-:W-:Y:S01]  /*5e50*/  R2UR UR10, R2 ;  /* 0x00000000020a72ca */ /* 0x000fe200000e0000 */
[----:B------:R-:W5:Y:S01]  /*5e60*/  LDCU UR9, c[0x0][0x624] ;  /* 0x0000c480ff0977ac */ /* 0x000f620008000800 */
[----:B------:R-:W-:-:S09]  /*5e70*/  UMOV UR8, 0x400 ;  /* 0x0000040000087882 */ /* 0x000fd20000000000 */
[----:B------:R-:W-:Y:S02]  /*5e80*/  UISETP.GT.AND UP3, UPT, UR5, 0x3, UPT ;  /* 0x000000030500788c */ /* 0x000fe4000bf64270 */
[----:B--2---:R-:W-:Y:S02]  /*5e90*/  UIADD3 UR5, UPT, UPT, -UR7, URZ, URZ ;  /* 0x000000ff07057290 */ /* 0x004fe4000fffe1ff */
[----:B------:R-:W-:Y:S02]  /*5ea0*/  UIADD3 UR6, UPT, UPT, UR7, -0x1, URZ ;  /* 0xffffffff07067890 */ /* 0x000fe4000fffe0ff */
[----:B------:R-:W-:Y:S02]  /*5eb0*/  USHF.R.S32.HI UR5, URZ, 0x1f, UR5 ;  /* 0x0000001fff057899 */ /* 0x000fe40008011405 */
[----:B------:R-:W-:Y:S02]  /*5ec0*/  UISETP.GT.AND UP0, UPT, UR7, URZ, UPT ;  /* 0x000000ff0700728c */ /* 0x000fe4000bf04270 */
[----:B------:R-:W-:-:S02]  /*5ed0*/  USHF.R.S32.HI UR15, URZ, 0x1f, UR6 ;  /* 0x0000001fff0f7899 */ /* 0x000fc40008011406 */
[----:B------:R-:W-:Y:S02]  /*5ee0*/  ULEA.HI UR5, UR5, -UR7, URZ, 0x7 ;  /* 0x8000000705057291 */ /* 0x000fe4000f8f38ff */
[----:B------:R-:W-:Y:S02]  /*5ef0*/  ULEA.HI UR15, UR15, UR6, URZ, 0x7 ;  /* 0x000000060f0f7291 */ /* 0x000fe4000f8f38ff */
[----:B------:R-:W-:Y:S02]  /*5f00*/  USHF.R.S32.HI UR5, URZ, 0x7, UR5 ;  /* 0x00000007ff057899 */ /* 0x000fe40008011405 */
[----:B------:R-:W-:Y:S02]  /*5f10*/  USHF.R.S32.HI UR15, URZ, 0x7, UR15 ;  /* 0x00000007ff0f7899 */ /* 0x000fe4000801140f */
[----:B------:R-:W-:Y:S02]  /*5f20*/  @!UP0 ULOP3.LUT UR15, URZ, UR5, URZ, 0x33, !UPT ;  /* 0x00000005ff0f8292 */ /* 0x000fe4000f8e33ff */
[----:B-----5:R-:W-:-:S02]  /*5f30*/  UISETP.GE.AND UP0, UPT, UR10, UR9, UPT ;  /* 0x000000090a00728c */ /* 0x020fc4000bf06270 */
[----:B----4-:R-:W-:Y:S01]  /*5f40*/  ULEA UR4, UR4, UR8, 0x18 ;  /* 0x0000000804047291 */ /* 0x010fe2000f8ec0ff */
[----:B------:R-:W-:-:S03]  /*5f50*/  UMOV UR9, 0x1 ;  /* 0x0000000100097882 */ /* 0x000fc60000000000 */
[----:B------:R-:W-:-:S07]  /*5f60*/  UIADD3 UR12, UPT, UPT, UR4, 0x8, URZ ;  /* 0x00000008040c7890 */ /* 0x000fce000fffe0ff */
[----:B------:R-:W-:Y:S01]  /*5f70*/  UMOV UR16, UR12 ;  /* 0x0000000c00107c82 */ /* 0x000fe20008000000 */
[----:B------:R-:W-:Y:S01]  /*5f80*/  @!UP3 UIADD3 UR16, UPT, UPT, UR4, URZ, URZ ;  /* 0x000000ff0410b290 */ /* 0x000fe2000fffe0ff */
[----:B---3--:R-:W-:Y:S06]  /*5f90*/  BAR.SYNC.DEFER_BLOCKING 0x2, 0x1a0 ;  /* 0x0086800000007b1d */ /* 0x008fec0000010000 */
[----:B------:R-:W-:Y:S05]  /*5fa0*/  BRA.U UP0, `(.L_x_74) ;  /* 0x0000004900787547 */ /* 0x000fea000b800000 */
[----:B------:R-:W-:Y:S01]  /*5fb0*/  R2UR UR9, R0 ;  /* 0x00000000000972ca */ /* 0x000fe200000e0000 */
[----:B------:R-:W2:Y:S01]  /*5fc0*/  S2UR UR6, SR_CgaCtaId ;  /* 0x00000000000679c3 */ /* 0x000ea20000008800 */
[----:B------:R-:W-:Y:S01]  /*5fd0*/  UISETP.LT.AND UP0, UPT, URZ, UR15, UPT ;  /* 0x0000000fff00728c */ /* 0x000fe2000bf01270 */
[----:B------:R-:W-:Y:S01]  /*5fe0*/  R2UR UR10, R3 ;  /* 0x00000000030a72ca */ /* 0x000fe200000e0000 */
[----:B------:R-:W-:Y:S01]  /*5ff0*/  IMAD.MOV.U32 R135, RZ, RZ, -0x1 ;  /* 0xffffffffff877424 */ /* 0x000fe200078e00ff */
[----:B------:R-:W-:Y:S01]  /*6000*/  R2UR UR21, R2 ;  /* 0x00000000021572ca */ /* 0x000fe200000e0000 */
[----:B------:R-:W-:Y:S02]  /*6010*/  USEL UR5, URZ, UR15, !UP0 ;  /* 0x0000000fff057287 */ /* 0x000fe4000c000000 */
[----:B------:R-:W-:Y:S01]  /*6020*/  UIADD3 UR17, UPT, UPT, UR16, 0xd0, URZ ;  /* 0x000000d010117890 */ /* 0x000fe2000fffe0ff */
[----:B------:R-:W-:Y:S01]  /*6030*/  S2UR UR8, SR_CgaCtaId ;  /* 0x00000000000879c3 */ /* 0x000fe20000008800 */
[----:B------:R-:W-:Y:S01]  /*6040*/  UIMAD UR5, UR5, -0x80, UR7 ;  /* 0xffffff80050578a4 */ /* 0x000fe2000f8e0207 */
[----:B------:R-:W-:-:S02]  /*6050*/  UMOV UR13, 0x400 ;  /* 0x00000400000d7882 */ /* 0x000fc40000000000 */
[----:B------:R-:W-:Y:S02]  /*6060*/  USHF.R.S32.HI UR4, URZ, 0x1f, UR9 ;  /* 0x0000001fff047899 */ /* 0x000fe40008011409 */
[----:B------:R-:W-:Y:S01]  /*6070*/  UIADD3 UR16, UPT, UPT, UR16, 0xe0, URZ ;  /* 0x000000e010107890 */ /* 0x000fe2000fffe0ff */
[----:B------:R-:W-:Y:S01]  /*6080*/  IMAD R140, RZ, RZ, -UR5 ;  /* 0x80000005ff8c7e24 */ /* 0x000fe2000f8e02ff */
[----:B------:R-:W-:Y:S02]  /*6090*/  ULEA.HI UR4, UR4, UR9, URZ, 0x2 ;  /* 0x0000000904047291 */ /* 0x000fe4000f8f10ff */
[----:B------:R-:W-:Y:S02]  /*60a0*/  UISETP.GT.AND UP2, UPT, UR9, 0x3, UPT ;  /* 0x000000030900788c */ /* 0x000fe4000bf44270 */
[----:B------:R-:W-:Y:S01]  /*60b0*/  ULOP3.LUT UR4, UR4, 0xfffffffc, URZ, 0xc0, !UPT ;  /* 0xfffffffc04047892 */ /* 0x000fe2000f8ec0ff */
[C---:B-1----:R-:W-:Y:S01]  /*60c0*/  VIADDMNMX R4, R140.reuse, 0x80, RZ, !PT ;  /* 0x000000808c047846 */ /* 0x042fe200078001ff */
[----:B------:R-:W-:Y:S01]  /*60d0*/  UMOV UR22, 0x400 ;  /* 0x0000040000167882 */ /* 0x000fe20000000000 */
[C---:B------:R-:W-:Y:S01]  /*60e0*/  VIADDMNMX R144, R140.reuse, 0x20, RZ, !PT ;  /* 0x000000208c907846 */ /* 0x040fe200078001ff */
[----:B------:R-:W-:Y:S01]  /*60f0*/  UIADD3 UR4, UPT, UPT, UR9, -UR4, URZ ;  /* 0x8000000409047290 */ /* 0x000fe2000fffe0ff */
[C---:B------:R-:W-:Y:S01]  /*6100*/  VIADDMNMX R6, R140.reuse, 0x40, RZ, !PT ;  /* 0x000000408c067846 */ /* 0x040fe200078001ff */
[----:B--2---:R-:W-:Y:S01]  /*6110*/  ULEA UR13, UR6, UR13, 0x18 ;  /* 0x0000000d060d7291 */ /* 0x004fe2000f8ec0ff */
[----:B------:R-:W-:Y:S01]  /*6120*/  VIADDMNMX R140, R140, 0x60, RZ, !PT ;  /* 0x000000608c8c7846 */ /* 0x000fe200078001ff */
[----:B------:R-:W-:Y:S01]  /*6130*/  UIADD3 UR14, UPT, UPT, UR4, 0x4, URZ ;  /* 0x00000004040e7890 */ /* 0x000fe2000fffe0ff */
[--C-:B------:R-:W-:Y:S01]  /*6140*/  SHF.R.U32.HI R144, RZ, R144, R135.reuse ;  /* 0x00000090ff907219 */ /* 0x100fe20000011687 */
[----:B------:R-:W-:Y:S01]  /*6150*/  @!UP3 UIADD3 UR14, UPT, UPT, UR4, URZ, URZ ;  /* 0x000000ff040eb290 */ /* 0x000fe2000fffe0ff */
[--C-:B------:R-:W-:Y:S01]  /*6160*/  SHF.R.U32.HI R141, RZ, R6, R135.reuse ;  /* 0x00000006ff8d7219 */ /* 0x100fe20000011687 */
[----:B------:R-:W-:Y:S01]  /*6170*/  UISETP.GT.AND UP1, UPT, UR9, 0x3, UPT ;  /* 0x000000030900788c */ /* 0x000fe2000bf24270 */
[--C-:B------:R-:W-:Y:S01]  /*6180*/  SHF.R.U32.HI R140, RZ, R140, R135.reuse ;  /* 0x0000008cff8c7219 */ /* 0x100fe20000011687 */
[----:B------:R-:W-:Y:S01]  /*6190*/  UPRMT UR17, UR10, 0x654, UR17 ;  /* 0x000006540a117896 */ /* 0x000fe20008000011 */
[----:B------:R-:W-:Y:S01]  /*61a0*/  SHF.R.U32.HI R135, RZ, R4, R135 ;  /* 0x00000004ff877219 */ /* 0x000fe20000011687 */
[----:B------:R-:W-:Y:S01]  /*61b0*/  UPRMT UR16, UR10, 0x654, UR16 ;  /* 0x000006540a107896 */ /* 0x000fe20008000010 */
[----:B------:R-:W1:Y:S02]  /*61c0*/  S2UR UR24, SR_CgaSize ;  /* 0x00000000001879c3 */ /* 0x000e640000008a00 */
[----:B-1----:R-:W-:-:S12]  /*61d0*/  UIMAD UR24, UR24, -0xa0, URZ ;  /* 0xffffff60181878a4 */ /* 0x002fd8000f8e02ff */
[----:B------:R-:W1:Y:S01]  /*61e0*/  LDCU UR24, c[0x0][UR24+0x2c0] ;  /* 0x00005800181877ac */ /* 0x000e620008000800 */
[----:B------:R-:W-:Y:S02]  /*61f0*/  USEL UR18, URZ, 0x80, !UP2 ;  /* 0x00000080ff127887 */ /* 0x000fe4000d000000 */
[----:B------:R-:W-:Y:S02]  /*6200*/  ULEA UR22, UR8, UR22, 0x18 ;  /* 0x0000001608167291 */ /* 0x000fe4000f8ec0ff */
[----:B------:R-:W-:Y:S02]  /*6210*/  UIADD3 UR23, UPT, UPT, UR13, 0x8, URZ ;  /* 0x000000080d177890 */ /* 0x000fe4000fffe0ff */
[----:B------:R-:W-:Y:S02]  /*6220*/  UIADD3 UR19, UPT, UPT, UR13, 0x8, URZ ;  /* 0x000000080d137890 */ /* 0x000fe4000fffe0ff */
[----:B------:R-:W-:Y:S01]  /*6230*/  UIADD3 UR14, UPT, UPT, UR14, 0x3, URZ ;  /* 0x000000030e0e7890 */ /* 0x000fe2000fffe0ff */
[----:B------:R-:W-:Y:S01]  /*6240*/  UMOV UR9, 0x1 ;  /* 0x0000000100097882 */ /* 0x000fe20000000000 */
[----:B------:R-:W-:Y:S01]  /*6250*/  UMOV UR10, URZ ;  /* 0x000000ff000a7c82 */ /* 0x000fe20008000000 */
[----:B------:R-:W-:-:S09]  /*6260*/  UMOV UR20, URZ ;  /* 0x000000ff00147c82 */ /* 0x000fd20008000000 */
.L_x_82:
[----:B------:R-:W-:Y:S01]  /*6270*/  UMOV UR12, UR23 ;  /* 0x00000017000c7c82 */ /* 0x000fe20008000000 */
[----:B------:R-:W-:Y:S01]  /*6280*/  USHF.L.U32 UR6, UR9, 0x1f, URZ ;  /* 0x0000001f09067899 */ /* 0x000fe200080006ff */
[----:B------:R-:W-:Y:S01]  /*6290*/  UMOV UR4, UR12 ;  /* 0x0000000c00047c82 */ /* 0x000fe20008000000 */
[----:B------:R-:W-:Y:S02]  /*62a0*/  @!UP2 UIADD3 UR4, UPT, UPT, UR13, URZ, URZ ;  /* 0x000000ff0d04a290 */ /* 0x000fe4000fffe0ff */
[----:B------:R-:W-:Y:S02]  /*62b0*/  USHF.L.U32 UR5, UR10, 0x1f, URZ ;  /* 0x0000001f0a057899 */ /* 0x000fe400080006ff */
[----:B--2---:R-:W-:Y:S01]  /*62c0*/  MOV R5, UR6 ;  /* 0x0000000600057c02 */ /* 0x004fe20008000f00 */
[----:B------:R-:W-:-:S03]  /*62d0*/  UIADD3 UR7, UPT, UPT, UR4, 0x130, URZ ;  /* 0x0000013004077890 */ /* 0x000fc6000fffe0ff */
[----:B------:R-:W-:Y:S01]  /*62e0*/  MOV R4, UR5 ;  /* 0x0000000500047c02 */ /* 0x000fe20008000f00 */
[----:B------:R-:W2:Y:S02]  /*62f0*/  SYNCS.PHASECHK.TRANS64.TRYWAIT P0, [UR4+0x130], R5 ;  /* 0x00013005ff0075a7 */ /* 0x000ea40008001104 */
[----:B--2---:R-:W-:Y:S06]  /*6300*/  @!P0 BRA `(.L_x_75) ;  /* 0x0000007c00748947 */ /* 0x004fec0003800000 */
.L_x_156:
[----:B------:R-:W3:Y:S01]  /*6310*/  SYNCS.PHASECHK.TRANS64.TRYWAIT P0, [UR4+0xc0], R4 ;  /* 0x0000c004ff0075a7 */ /* 0x000ee20008001104 */
[----:B------:R-:W4:Y:S01]  /*6320*/  S2R R134, SR_TID.X ;  /* 0x0000000000867919 */ /* 0x000f220000002100 */
[----:B------:R-:W-:Y:S02]  /*6330*/  IMAD.U32 R148, RZ, RZ, UR18 ;  /* 0x00000012ff947e24 */ /* 0x000fe4000f8e00ff */
[----:B----4-:R-:W-:-:S05]  /*6340*/  IMAD.U32 R5, R134, 0x10000, RZ ;  /* 0x0001000086057824 */ /* 0x010fca00078e00ff */
[----:B------:R-:W-:-:S04]  /*6350*/  LOP3.LUT R148, R148, 0x600000, R5, 0xf8, !PT ;  /* 0x0060000094947812 */ /* 0x000fc800078ef805 */
[----:B------:R-:W-:Y:S01]  /*6360*/  R2UR UR6, R148 ;  /* 0x00000000940672ca */ /* 0x000fe200000e0000 */
[----:B---3--:R-:W-:-:S14]  /*6370*/  @!P0 BRA `(.L_x_76) ;  /* 0x0000007c00748947 */ /* 0x008fdc0003800000 */
.L_x_158:
[----:B------:R-:W3:Y:S01]  /*6380*/  LDTM.x32 R100, tmem[UR6] ;  /* 0x00000006006479ee */ /* 0x000ee200082c0000 */
[----:B------:R-:W-:Y:S01]  /*6390*/  LOP3.LUT R145, R148, 0x20, RZ, 0xfc, !PT ;  /* 0x0000002094917812 */ /* 0x000fe200078efcff */
[----:B------:R-:W-:Y:S01]  /*63a0*/  ULOP3.LUT UR10, UR10, 0x1, URZ, 0x3c, !UPT ;  /* 0x000000010a0a7892 */ /* 0x000fe2000f8e3cff */
[----:B------:R-:W-:Y:S01]  /*63b0*/  R2P PR, R144, 0x7e ;  /* 0x0000007e90007804 */ /* 0x000fe20000000000 */
[----:B------:R-:W-:Y:S01]  /*63c0*/  UISETP.GE.AND UP0, UPT, UR15, 0x1, UPT ;  /* 0x000000010f00788c */ /* 0x000fe2000bf06270 */
[----:B------:R-:W-:Y:S02]  /*63d0*/  R2UR UR4, R145 ;  /* 0x00000000910472ca */ /* 0x000fe400000e0000 */
[C---:B------:R-:W-:Y:S02]  /*63e0*/  LOP3.LUT R149, R148.reuse, 0x40, RZ, 0xfc, !PT ;  /* 0x0000004094957812 */ /* 0x040fe400078efcff */
[----:B------:R-:W-:Y:S02]  /*63f0*/  LOP3.LUT R156, R148, 0x60, RZ, 0xfc, !PT ;  /* 0x00000060949c7812 */ /* 0x000fe400078efcff */
[----:B------:R-:W-:-:S02]  /*6400*/  R2UR UR5, R149 ;  /* 0x00000000950572ca */ /* 0x000fc400000e0000 */
[----:B------:R-:W-:-:S05]  /*6410*/  LOP3.LUT R157, R148, 0x50, RZ, 0xfc, !PT ;  /* 0x00000050949d7812 */ /* 0x000fca00078efcff */
[----:B------:R-:W4:Y:S01]  /*6420*/  LDTM.x32 R68, tmem[UR4] ;  /* 0x00000004004479ee */ /* 0x000f2200082c0000 */
[----:B------:R-:W-:Y:S02]  /*6430*/  R2UR UR4, R149 ;  /* 0x00000000950472ca */ /* 0x000fe400000e0000 */
[----:B---3--:R-:W-:Y:S02]  /*6440*/  SEL R151, R101, 0xff800000, P1 ;  /* 0xff80000065977807 */ /* 0x008fe40000800000 */
[----:B------:R-:W-:Y:S02]  /*6450*/  SEL R102, R102, 0xff800000, P2 ;  /* 0xff80000066667807 */ /* 0x000fe40001000000 */
[----:B------:R-:W-:Y:S02]  /*6460*/  SEL R103, R103, 0xff800000, P3 ;  /* 0xff80000067677807 */ /* 0x000fe40001800000 */
[----:B------:R-:W-:Y:S02]  /*6470*/  SEL R104, R104, 0xff800000, P4 ;  /* 0xff80000068687807 */ /* 0x000fe40002000000 */
[----:B------:R-:W-:-:S03]  /*6480*/  SEL R105, R105, 0xff800000, P5 ;  /* 0xff80000069697807 */ /* 0x000fc60002800000 */
[----:B------:R-:W3:Y:S01]  /*6490*/  LDTM.x32 R36, tmem[UR4] ;  /* 0x00000004002479ee */ /* 0x000ee200082c0000 */
[----:B------:R-:W-:Y:S02]  /*64a0*/  SEL R152, R106, 0xff800000, P6 ;  /* 0xff8000006a987807 */ /* 0x000fe40003000000 */
[----:B------:R-:W-:Y:S02]  /*64b0*/  R2P PR, R144.B1, 0x7f ;  /* 0x0000007f90007804 */ /* 0x000fe40000001000 */
[----:B------:R-:W-:-:S03]  /*64c0*/  R2UR UR4, R156 ;  /* 0x000000009c0472ca */ /* 0x000fc600000e0000 */
[----:B------:R-:W-:Y:S02]  /*64d0*/  SEL R108, R108, 0xff800000, P0 ;  /* 0xff8000006c6c7807 */ /* 0x000fe40000000000 */
[----:B------:R-:W-:Y:S02]  /*64e0*/  SEL R109, R109, 0xff800000, P1 ;  /* 0xff8000006d6d7807 */ /* 0x000fe40000800000 */
[----:B------:R-:W-:Y:S02]  /*64f0*/  SEL R110, R110, 0xff800000, P2 ;  /* 0xff8000006e6e7807 */ /* 0x000fe40001000000 */
[----:B------:R-:W-:Y:S02]  /*6500*/  SEL R111, R111, 0xff800000, P3 ;  /* 0xff8000006f6f7807 */ /* 0x000fe40001800000 */
[----:B------:R-:W-:Y:S02]  /*6510*/  SEL R112, R112, 0xff800000, P4 ;  /* 0xff80000070707807 */ /* 0x000fe40002000000 */
[----:B------:R-:W-:Y:S01]  /*6520*/  SEL R113, R113, 0xff800000, P5 ;  /* 0xff80000071717807 */ /* 0x000fe20002800000 */
[----:B--2---:R-:W2:Y:S01]  /*6530*/  LDTM.x32 R4, tmem[UR4] ;  /* 0x00000004000479ee */ /* 0x004ea200082c0000 */
[----:B------:R-:W-:Y:S01]  /*6540*/  SEL R154, R114, 0xff800000, P6 ;  /* 0xff800000729a7807 */ /* 0x000fe20003000000 */
[----:B------:R-:W5:Y:S01]  /*6550*/  LDCU UR4, c[0x0][0x600] ;  /* 0x0000c000ff0477ac */ /* 0x000f620008000800 */
[----:B------:R-:W-:-:S05]  /*6560*/  R2P PR, R144.B2, 0x7f ;  /* 0x0000007f90007804 */ /* 0x000fca0000002000 */
[----:B------:R-:W-:Y:S02]  /*6570*/  SEL R116, R116, 0xff800000, P0 ;  /* 0xff80000074747807 */ /* 0x000fe40000000000 */
[----:B------:R-:W-:Y:S02]  /*6580*/  SEL R117, R117, 0xff800000, P1 ;  /* 0xff80000075757807 */ /* 0x000fe40000800000 */
[----:B------:R-:W-:Y:S02]  /*6590*/  SEL R118, R118, 0xff800000, P2 ;  /* 0xff80000076767807 */ /* 0x000fe40001000000 */
[----:B------:R-:W-:Y:S02]  /*65a0*/  SEL R119, R119, 0xff800000, P3 ;  /* 0xff80000077777807 */ /* 0x000fe40001800000 */
[----:B------:R-:W-:Y:S02]  /*65b0*/  SEL R120, R120, 0xff800000, P4 ;  /* 0xff80000078787807 */ /* 0x000fe40002000000 */
[----:B------:R-:W-:-:S02]  /*65c0*/  SEL R121, R121, 0xff800000, P5 ;  /* 0xff80000079797807 */ /* 0x000fc40002800000 */
[----:B------:R-:W-:Y:S02]  /*65d0*/  SEL R122, R122, 0xff800000, P6 ;  /* 0xff8000007a7a7807 */ /* 0x000fe40003000000 */
[----:B------:R-:W-:-:S05]  /*65e0*/  R2P PR, R144.B3, 0x7f ;  /* 0x0000007f90007804 */ /* 0x000fca0000003000 */
[----:B------:R-:W-:Y:S02]  /*65f0*/  SEL R125, R125, 0xff800000, P1 ;  /* 0xff8000007d7d7807 */ /* 0x000fe40000800000 */
[----:B------:R-:W-:Y:S02]  /*6600*/  SEL R126, R126, 0xff800000, P2 ;  /* 0xff8000007e7e7807 */ /* 0x000fe40001000000 */
[----:B------:R-:W-:Y:S02]  /*6610*/  SEL R127, R127, 0xff800000, P3 ;  /* 0xff8000007f7f7807 */ /* 0x000fe40001800000 */
[----:B------:R-:W-:Y:S02]  /*6620*/  SEL R128, R128, 0xff800000, P4 ;  /* 0xff80000080807807 */ /* 0x000fe40002000000 */
[----:B------:R-:W-:Y:S02]  /*6630*/  SEL R129, R129, 0xff800000, P5 ;  /* 0xff80000081817807 */ /* 0x000fe40002800000 */
[----:B------:R-:W-:-:S02]  /*6640*/  SEL R130, R130, 0xff800000, P6 ;  /* 0xff80000082827807 */ /* 0x000fc40003000000 */
[----:B------:R-:W-:Y:S02]  /*6650*/  R2P PR, R141, 0x7e ;  /* 0x0000007e8d007804 */ /* 0x000fe40000000000 */
[----:B------:R-:W-:-:S03]  /*6660*/  SEL R124, R124, 0xff800000, P0 ;  /* 0xff8000007c7c7807 */ /* 0x000fc60000000000 */
[----:B----4-:R-:W-:Y:S02]  /*6670*/  SEL R101, R69, 0xff800000, P1 ;  /* 0xff80000045657807 */ /* 0x010fe40000800000 */
[----:B------:R-:W-:Y:S02]  /*6680*/  SEL R70, R70, 0xff800000, P2 ;  /* 0xff80000046467807 */ /* 0x000fe40001000000 */
[----:B------:R-:W-:Y:S02]  /*6690*/  SEL R71, R71, 0xff800000, P3 ;  /* 0xff80000047477807 */ /* 0x000fe40001800000 */
[----:B------:R-:W-:Y:S02]  /*66a0*/  SEL R72, R72, 0xff800000, P4 ;  /* 0xff80000048487807 */ /* 0x000fe40002000000 */
[----:B------:R-:W-:Y:S02]  /*66b0*/  SEL R73, R73, 0xff800000, P5 ;  /* 0xff80000049497807 */ /* 0x000fe40002800000 */
[----:B------:R-:W-:-:S02]  /*66c0*/  SEL R106, R74, 0xff800000, P6 ;  /* 0xff8000004a6a7807 */ /* 0x000fc40003000000 */
        /* <DEDUP_REMOVED lines=25> */
[----:B---3--:R-:W-:Y:S02]  /*6860*/  SEL R69, R37, 0xff800000, P1 ;  /* 0xff80000025457807 */ /* 0x008fe40000800000 */
        /* <DEDUP_REMOVED lines=30> */
[----:B--2---:R-:W-:Y:S02]  /*6a50*/  SEL R37, R5, 0xff800000, P1 ;  /* 0xff80000005257807 */ /* 0x004fe40000800000 */
[----:B------:R-:W-:Y:S02]  /*6a60*/  SEL R52, R6, 0xff800000, P2 ;  /* 0xff80000006347807 */ /* 0x000fe40001000000 */
[----:B------:R-:W-:Y:S02]  /*6a70*/  SEL R53, R7, 0xff800000, P3 ;  /* 0xff80000007357807 */ /* 0x000fe40001800000 */
[----:B------:R-:W-:Y:S02]  /*6a80*/  SEL R54, R8, 0xff800000, P4 ;  /* 0xff80000008367807 */ /* 0x000fe40002000000 */
[----:B------:R-:W-:Y:S02]  /*6a90*/  SEL R55, R9, 0xff800000, P5 ;  /* 0xff80000009377807 */ /* 0x000fe40002800000 */
[----:B------:R-:W-:-:S02]  /*6aa0*/  SEL R42, R10, 0xff800000, P6 ;  /* 0xff8000000a2a7807 */ /* 0x000fc40003000000 */
[----:B------:R-:W-:Y:S02]  /*6ab0*/  R2P PR, R135.B1, 0x7f ;  /* 0x0000007f87007804 */ /* 0x000fe40000001000 */
[----:B------:R-:W-:Y:S02]  /*6ac0*/  LOP3.LUT R5, R144, 0x1, RZ, 0xc0, !PT ;  /* 0x0000000190057812 */ /* 0x000fe400078ec0ff */
[----:B------:R-:W-:Y:S02]  /*6ad0*/  FMNMX R6, R102, R103, !PT ;  /* 0x0000006766067209 */ /* 0x000fe40007800000 */
[----:B------:R-:W-:Y:S01]  /*6ae0*/  SEL R56, R12, 0xff800000, P0 ;  /* 0xff8000000c387807 */ /* 0x000fe20000000000 */
[----:B------:R-:W-:Y:S01]  /*6af0*/  IMAD.U32 R12, RZ, RZ, UR14 ;  /* 0x0000000eff0c7e24 */ /* 0x000fe2000f8e00ff */
[----:B------:R-:W-:Y:S02]  /*6b00*/  SEL R57, R13, 0xff800000, P1 ;  /* 0xff8000000d397807 */ /* 0x000fe40000800000 */
[----:B------:R-:W-:-:S02]  /*6b10*/  SEL R60, R14, 0xff800000, P2 ;  /* 0xff8000000e3c7807 */ /* 0x000fc40001000000 */
[----:B------:R-:W-:Y:S02]  /*6b20*/  SEL R61, R15, 0xff800000, P3 ;  /* 0xff8000000f3d7807 */ /* 0x000fe40001800000 */
[----:B------:R-:W-:Y:S02]  /*6b30*/  SEL R62, R16, 0xff800000, P4 ;  /* 0xff800000103e7807 */ /* 0x000fe40002000000 */
[----:B------:R-:W-:Y:S02]  /*6b40*/  SEL R63, R17, 0xff800000, P5 ;  /* 0xff800000113f7807 */ /* 0x000fe40002800000 */
[----:B------:R-:W-:Y:S01]  /*6b50*/  SEL R50, R18, 0xff800000, P6 ;  /* 0xff80000012327807 */ /* 0x000fe20003000000 */
[----:B------:R2:W-:Y:S06]  /*6b60*/  BAR.ARV R12, 0x40 ;  /* 0x0001000c0000751d */ /* 0x0005ec0000002000 */
[----:B------:R-:W-:-:S02]  /*6b70*/  R2P PR, R135.B2, 0x7f ;  /* 0x0000007f87007804 */ /* 0x000fc40000002000 */
[----:B------:R-:W-:-:S03]  /*6b80*/  FMNMX3 R6, R6, R110, R111, !PT ;  /* 0x0000006e06067276 */ /* 0x000fc6000780006f */
[----:B------:R-:W-:Y:S02]  /*6b90*/  SEL R20, R20, 0xff800000, P0 ;  /* 0xff80000014147807 */ /* 0x000fe40000000000 */
[----:B------:R-:W-:Y:S02]  /*6ba0*/  SEL R21, R21, 0xff800000, P1 ;  /* 0xff80000015157807 */ /* 0x000fe40000800000 */
[----:B------:R-:W-:Y:S02]  /*6bb0*/  SEL R22, R22, 0xff800000, P2 ;  /* 0xff80000016167807 */ /* 0x000fe40001000000 */
[----:B------:R-:W-:Y:S02]  /*6bc0*/  SEL R23, R23, 0xff800000, P3 ;  /* 0xff80000017177807 */ /* 0x000fe40001800000 */
[----:B------:R-:W-:Y:S02]  /*6bd0*/  SEL R24, R24, 0xff800000, P4 ;  /* 0xff80000018187807 */ /* 0x000fe40002000000 */
[----:B------:R-:W-:-:S02]  /*6be0*/  SEL R25, R25, 0xff800000, P5 ;  /* 0xff80000019197807 */ /* 0x000fc40002800000 */
[----:B------:R-:W-:Y:S02]  /*6bf0*/  SEL R26, R26, 0xff800000, P6 ;  /* 0xff8000001a1a7807 */ /* 0x000fe40003000000 */
[----:B------:R-:W-:Y:S02]  /*6c00*/  R2P PR, R135.B3, 0x7f ;  /* 0x0000007f87007804 */ /* 0x000fe40000003000 */
[----:B------:R-:W-:-:S03]  /*6c10*/  FMNMX3 R6, R6, R118, R119, !PT ;  /* 0x0000007606067276 */ /* 0x000fc60007800077 */
[----:B------:R-:W-:Y:S02]  /*6c20*/  SEL R28, R28, 0xff800000, P0 ;  /* 0xff8000001c1c7807 */ /* 0x000fe40000000000 */
[----:B------:R-:W-:Y:S02]  /*6c30*/  ISETP.NE.U32.AND P0, PT, R5, 0x1, PT ;  /* 0x000000010500780c */ /* 0x000fe40003f05070 */
[----:B------:R-:W-:Y:S02]  /*6c40*/  LOP3.LUT R5, R141, 0x1, RZ, 0xc0, !PT ;  /* 0x000000018d057812 */ /* 0x000fe400078ec0ff */
[----:B------:R-:W-:Y:S02]  /*6c50*/  SEL R150, R100, 0xff800000, !P0 ;  /* 0xff80000064967807 */ /* 0x000fe40004000000 */
[----:B------:R-:W-:Y:S02]  /*6c60*/  LOP3.LUT P0, RZ, R144, 0x80, RZ, 0xc0, !PT ;  /* 0x0000008090ff7812 */ /* 0x000fe4000780c0ff */
[----:B------:R-:W-:-:S02]  /*6c70*/  FMNMX R7, R150, R151, !PT ;  /* 0x0000009796077209 */ /* 0x000fc40007800000 */
[----:B------:R-:W-:Y:S02]  /*6c80*/  SEL R153, R107, 0xff800000, P0 ;  /* 0xff8000006b997807 */ /* 0x000fe40000000000 */
[C---:B------:R-:W-:Y:S02]  /*6c90*/  LOP3.LUT P0, RZ, R144.reuse, 0x8000, RZ, 0xc0, !PT ;  /* 0x0000800090ff7812 */ /* 0x040fe4000780c0ff */
[----:B------:R-:W-:Y:S02]  /*6ca0*/  FMNMX3 R7, R7, R108, R109, !PT ;  /* 0x0000006c07077276 */ /* 0x000fe4000780006d */
[----:B------:R-:W-:Y:S02]  /*6cb0*/  SEL R155, R115, 0xff800000, P0 ;  /* 0xff800000739b7807 */ /* 0x000fe40000000000 */
[----:B------:R-:W-:Y:S02]  /*6cc0*/  LOP3.LUT P0, RZ, R144, 0x800000, RZ, 0xc0, !PT ;  /* 0x0080000090ff7812 */ /* 0x000fe4000780c0ff */
[----:B------:R-:W-:-:S02]  /*6cd0*/  FMNMX3 R7, R7, R116, R117, !PT ;  /* 0x0000007407077276 */ /* 0x000fc40007800075 */
[----:B------:R-:W-:Y:S02]  /*6ce0*/  SEL R123, R123, 0xff800000, P0 ;  /* 0xff8000007b7b7807 */ /* 0x000fe40000000000 */
[----:B------:R-:W-:Y:S02]  /*6cf0*/  ISETP.GT.AND P0, PT, R144, -0x1, PT ;  /* 0xffffffff9000780c */ /* 0x000fe40003f04270 */
[----:B------:R-:W-:Y:S02]  /*6d00*/  FMNMX3 R7, R7, R124, R125, !PT ;  /* 0x0000007c07077276 */ /* 0x000fe4000780007d */
[----:B------:R-:W-:Y:S02]  /*6d10*/  SEL R131, R131, 0xff800000, !P0 ;  /* 0xff80000083837807 */ /* 0x000fe40004000000 */
[----:B------:R-:W-:Y:S02]  /*6d20*/  ISETP.NE.U32.AND P0, PT, R5, 0x1, PT ;  /* 0x000000010500780c */ /* 0x000fe40003f05070 */
[----:B------:R-:W-:-:S02]  /*6d30*/  LOP3.LUT R5, R140, 0x1, RZ, 0xc0, !PT ;  /* 0x000000018c057812 */ /* 0x000fc400078ec0ff */
[----:B------:R-:W-:Y:S02]  /*6d40*/  SEL R100, R68, 0xff800000, !P0 ;  /* 0xff80000044647807 */ /* 0x000fe40004000000 */
[----:B------:R-:W-:Y:S02]  /*6d50*/  LOP3.LUT P0, RZ, R141, 0x80, RZ, 0xc0, !PT ;  /* 0x000000808dff7812 */ /* 0x000fe4000780c0ff */
[----:B------:R-:W-:Y:S02]  /*6d60*/  FMNMX3 R6, R6, R126, R127, !PT ;  /* 0x0000007e06067276 */ /* 0x000fe4000780007f */
[----:B------:R-:W-:Y:S02]  /*6d70*/  SEL R107, R75, 0xff800000, P0 ;  /* 0xff8000004b6b7807 */ /* 0x000fe40000000000 */
[----:B------:R-:W-:Y:S02]  /*6d80*/  LOP3.LUT P0, RZ, R141, 0x8000, RZ, 0xc0, !PT ;  /* 0x000080008dff7812 */ /* 0x000fe4000780c0ff */
[----:B------:R-:W-:-:S02]  /*6d90*/  FMNMX3 R7, R7, R100, R101, !PT ;  /* 0x0000006407077276 */ /* 0x000fc40007800065 */
[----:B------:R-:W-:Y:S02]  /*6da0*/  SEL R115, R83, 0xff800000, P0 ;  /* 0xff80000053737807 */ /* 0x000fe40000000000 */
[----:B------:R-:W-:Y:S02]  /*6db0*/  LOP3.LUT P0, RZ, R141, 0x800000, RZ, 0xc0, !PT ;  /* 0x008000008dff7812 */ /* 0x000fe4000780c0ff */
[----:B------:R-:W-:Y:S02]  /*6dc0*/  FMNMX3 R6, R6, R70, R71, !PT ;  /* 0x0000004606067276 */ /* 0x000fe40007800047 */
[----:B------:R-:W-:Y:S02]  /*6dd0*/  SEL R91, R91, 0xff800000, P0 ;  /* 0xff8000005b5b7807 */ /* 0x000fe40000000000 */
[----:B------:R-:W-:Y:S02]  /*6de0*/  ISETP.GT.AND P0, PT, R141, -0x1, PT ;  /* 0xffffffff8d00780c */ /* 0x000fe40003f04270 */
[----:B------:R-:W-:-:S02]  /*6df0*/  FMNMX3 R7, R7, R76, R77, !PT ;  /* 0x0000004c07077276 */ /* 0x000fc4000780004d */
[----:B------:R-:W-:Y:S02]  /*6e00*/  SEL R99, R99, 0xff800000, !P0 ;  /* 0xff80000063637807 */ /* 0x000fe40004000000 */
[----:B------:R-:W-:Y:S02]  /*6e10*/  ISETP.NE.U32.AND P0, PT, R5, 0x1, PT ;  /* 0x000000010500780c */ /* 0x000fe40003f05070 */
[----:B------:R-:W-:Y:S02]  /*6e20*/  LOP3.LUT R5, R135, 0x1, RZ, 0xc0, !PT ;  /* 0x0000000187057812 */ /* 0x000fe400078ec0ff */
[----:B------:R-:W-:Y:S02]  /*6e30*/  SEL R68, R36, 0xff800000, !P0 ;  /* 0xff80000024447807 */ /* 0x000fe40004000000 */
[----:B------:R-:W-:Y:S02]  /*6e40*/  LOP3.LUT P0, RZ, R140, 0x80, RZ, 0xc0, !PT ;  /* 0x000000808cff7812 */ /* 0x000fe4000780c0ff */
[----:B------:R-:W-:-:S02]  /*6e50*/  FMNMX3 R6, R6, R78, R79, !PT ;  /* 0x0000004e06067276 */ /* 0x000fc4000780004f */
        /* <DEDUP_REMOVED lines=11> */
[----:B------:R-:W-:-:S02]  /*6f10*/  FMNMX R5, R104, R105, !PT ;  /* 0x0000006968057209 */ /* 0x000fc40007800000 */
[----:B------:R-:W-:Y:S02]  /*6f20*/  SEL R36, R4, 0xff800000, !P0 ;  /* 0xff80000004247807 */ /* 0x000fe40004000000 */
[----:B------:R-:W-:Y:S02]  /*6f30*/  FMNMX R4, R152, R153, !PT ;  /* 0x0000009998047209 */ /* 0x000fe40007800000 */
[----:B------:R-:W-:Y:S02]  /*6f40*/  FMNMX3 R5, R5, R112, R113, !PT ;  /* 0x0000007005057276 */ /* 0x000fe40007800071 */
[----:B------:R-:W-:Y:S02]  /*6f50*/  FMNMX3 R4, R4, R154, R155, !PT ;  /* 0x0000009a04047276 */ /* 0x000fe4000780009b */
[----:B------:R-:W-:Y:S02]  /*6f60*/  FMNMX3 R5, R5, R120, R121, !PT ;  /* 0x0000007805057276 */ /* 0x000fe40007800079 */
[----:B------:R-:W-:-:S02]  /*6f70*/  FMNMX3 R4, R4, R122, R123, !PT ;  /* 0x0000007a04047276 */ /* 0x000fc4000780007b */
[----:B------:R-:W-:Y:S02]  /*6f80*/  FMNMX3 R5, R5, R128, R129, !PT ;  /* 0x0000008005057276 */ /* 0x000fe40007800081 */
[----:B------:R-:W-:Y:S02]  /*6f90*/  FMNMX3 R4, R4, R130, R131, !PT ;  /* 0x0000008204047276 */ /* 0x000fe40007800083 */
        /* <DEDUP_REMOVED lines=19> */
[----:B------:R-:W-:Y:S02]  /*70d0*/  LOP3.LUT P0, RZ, R135, 0x80, RZ, 0xc0, !PT ;  /* 0x0000008087ff7812 */ /* 0x000fe4000780c0ff */
[----:B------:R-:W-:Y:S02]  /*70e0*/  FMNMX3 R5, R5, R138, R139, !PT ;  /* 0x0000008a05057276 */ /* 0x000fe4000780008b */
[----:B------:R-:W-:-:S02]  /*70f0*/  FMNMX3 R4, R4, R58, R59, !PT ;  /* 0x0000003a04047276 */ /* 0x000fc4000780003b */
[----:B------:R-:W-:Y:S02]  /*7100*/  FMNMX3 R7, R7, R146, R147, !PT ;  /* 0x0000009207077276 */ /* 0x000fe40007800093 */
[----:B------:R-:W-:Y:S02]  /*7110*/  FMNMX3 R6, R6, R142, R143, !PT ;  /* 0x0000008e06067276 */ /* 0x000fe4000780008f */
[----:B------:R-:W-:Y:S02]  /*7120*/  SEL R43, R11, 0xff800000, P0 ;  /* 0xff8000000b2b7807 */ /* 0x000fe40000000000 */
        /* <DEDUP_REMOVED lines=12> */
[----:B------:R-:W-:Y:S02]  /*71f0*/  ISETP.GT.AND P0, PT, R135, -0x1, PT ;  /* 0xffffffff8700780c */ /* 0x000fe40003f04270 */
[----:B------:R-:W-:Y:S02]  /*7200*/  FMNMX3 R5, R5, R62, R63, !PT ;  /* 0x0000003e05057276 */ /* 0x000fe4000780003f */
[----:B------:R-:W-:-:S02]  /*7210*/  FMNMX3 R4, R4, R50, R51, !PT ;  /* 0x0000003204047276 */ /* 0x000fc40007800033 */
[----:B------:R-:W-:Y:S02]  /*7220*/  FMNMX3 R7, R7, R20, R21, !PT ;  /* 0x0000001407077276 */ /* 0x000fe40007800015 */
[----:B------:R-:W-:Y:S02]  /*7230*/  FMNMX3 R6, R6, R22, R23, !PT ;  /* 0x0000001606067276 */ /* 0x000fe40007800017 */
[----:B------:R-:W-:Y:S02]  /*7240*/  SEL R29, R29, 0xff800000, P1 ;  /* 0xff8000001d1d7807 */ /* 0x000fe40000800000 */
[----:B------:R-:W-:Y:S02]  /*7250*/  SEL R158, R30, 0xff800000, P2 ;  /* 0xff8000001e9e7807 */ /* 0x000fe40001000000 */
[----:B------:R-:W-:Y:S02]  /*7260*/  SEL R159, R31, 0xff800000, P3 ;  /* 0xff8000001f9f7807 */ /* 0x000fe40001800000 */
[----:B------:R-:W-:-:S02]  /*7270*/  SEL R161, R35, 0xff800000, !P0 ;  /* 0xff80000023a17807 */ /* 0x000fc40004000000 */
[----:B------:R-:W-:Y:S02]  /*7280*/  SEL R162, R32, 0xff800000, P4 ;  /* 0xff80000020a27807 */ /* 0x000fe40002000000 */
[----:B------:R-:W-:Y:S02]  /*7290*/  SEL R163, R33, 0xff800000, P5 ;  /* 0xff80000021a37807 */ /* 0x000fe40002800000 */
[----:B------:R-:W-:Y:S02]  /*72a0*/  FMNMX3 R7, R7, R28, R29, !PT ;  /* 0x0000001c07077276 */ /* 0x000fe4000780001d */
[----:B------:R-:W-:Y:S02]  /*72b0*/  FMNMX3 R6, R6, R158, R159, !PT ;  /* 0x0000009e06067276 */ /* 0x000fe4000780009f */
[----:B------:R-:W-:Y:S02]  /*72c0*/  SEL R160, R34, 0xff800000, P6 ;  /* 0xff80000022a07807 */ /* 0x000fe40003000000 */
[----:B------:R-:W-:-:S02]  /*72d0*/  FMNMX3 R5, R5, R24, R25, !PT ;  /* 0x0000001805057276 */ /* 0x000fc40007800019 */
[----:B------:R-:W-:Y:S02]  /*72e0*/  FMNMX3 R4, R4, R26, R27, !PT ;  /* 0x0000001a04047276 */ /* 0x000fe4000780001b */
[----:B------:R-:W-:Y:S02]  /*72f0*/  FMNMX R6, R7, R6, !PT ;  /* 0x0000000607067209 */ /* 0x000fe40007800000 */
[----:B------:R-:W-:Y:S02]  /*7300*/  FMNMX3 R5, R5, R162, R163, !PT ;  /* 0x000000a205057276 */ /* 0x000fe400078000a3 */
[----:B------:R-:W-:-:S04]  /*7310*/  FMNMX3 R4, R4, R160, R161, !PT ;  /* 0x000000a004047276 */ /* 0x000fc800078000a1 */
[----:B------:R-:W-:-:S04]  /*7320*/  FMNMX3 R170, R6, R5, R4, !PT ;  /* 0x0000000506aa7276 */ /* 0x000fc80007800004 */
[----:B------:R-:W-:-:S04]  /*7330*/  FSETP.NEU.AND P0, PT, R170, -INF , PT ;  /* 0xff800000aa00780b */ /* 0x000fc80003f0d000 */
[----:B------:R-:W-:Y:S02]  /*7340*/  FSEL R164, R170, RZ, P0 ;  /* 0x000000ffaaa47208 */ /* 0x000fe40000000000 */
[----:B------:R-:W-:-:S03]  /*7350*/  ELECT P0, URZ, PT ;  /* 0x0000000000ff782f */ /* 0x000fc60003800000 */
[----:B-----5:R-:W-:-:S04]  /*7360*/  FFMA R164, -R164, UR4, RZ ;  /* 0x00000004a4a47c23 */ /* 0x020fc800080001ff */
[--C-:B------:R-:W-:Y:S02]  /*7370*/  FFMA2 R34, R104.F32x2.HI_LO, UR4.F32, R164.reuse.F32 ;  /* 0x0000000468227c49 */ /* 0x100fe400092000a4 */
[--C-:B------:R-:W-:Y:S02]  /*7380*/  FFMA2 R104, R108.F32x2.HI_LO, UR4.F32, R164.reuse.F32 ;  /* 0x000000046c687c49 */ /* 0x100fe400092000a4 */
[--C-:B------:R-:W-:Y:S02]  /*7390*/  FFMA2 R108, R110.F32x2.HI_LO, UR4.F32, R164.reuse.F32 ;  /* 0x000000046e6c7c49 */ /* 0x100fe400092000a4 */
[--C-:B------:R-:W-:Y:S01]  /*73a0*/  FFMA2 R32, R102.F32x2.HI_LO, UR4.F32, R164.reuse.F32 ;  /* 0x0000000466207c49 */ /* 0x100fe200092000a4 */
[----:B------:R-:W-:Y:S01]  /*73b0*/  MUFU.EX2 R34, R34 ;  /* 0x0000002200227308 */ /* 0x000fe20000000800 */
[--C-:B------:R-:W-:Y:S02]  /*73c0*/  FFMA2 R110, R112.F32x2.HI_LO, UR4.F32, R164.reuse.F32 ;  /* 0x00000004706e7c49 */ /* 0x100fe400092000a4 */
[----:B------:R-:W-:-:S02]  /*73d0*/  FFMA2 R30, R150.F32x2.HI_LO, UR4.F32, R164.F32 ;  /* 0x00000004961e7c49 */ /* 0x000fc400092000a4 */
[--C-:B------:R-:W-:Y:S02]  /*73e0*/  FFMA2 R102, R152.F32x2.HI_LO, UR4.F32, R164.reuse.F32 ;  /* 0x0000000498667c49 */ /* 0x100fe400092000a4 */
[--C-:B------:R-:W-:Y:S01]  /*73f0*/  FFMA2 R112, R154.F32x2.HI_LO, UR4.F32, R164.reuse.F32 ;  /* 0x000000049a707c49 */ /* 0x100fe200092000a4 */
[----:B------:R-:W-:Y:S01]  /*7400*/  MUFU.EX2 R32, R32 ;  /* 0x0000002000207308 */ /* 0x000fe20000000800 */
[--C-:B------:R-:W-:Y:S02]  /*7410*/  FFMA2 R116, R116.F32x2.HI_LO, UR4.F32, R164.reuse.F32 ;  /* 0x0000000474747c49 */ /* 0x100fe400092000a4 */
[--C-:B------:R-:W-:Y:S02]  /*7420*/  FFMA2 R118, R118.F32x2.HI_LO, UR4.F32, R164.reuse.F32 ;  /* 0x0000000476767c49 */ /* 0x100fe400092000a4 */
[--C-:B------:R-:W-:Y:S02]  /*7430*/  FFMA2 R120, R120.F32x2.HI_LO, UR4.F32, R164.reuse.F32 ;  /* 0x0000000478787c49 */ /* 0x100fe400092000a4 */
[--C-:B------:R-:W-:Y:S01]  /*7440*/  FFMA2 R122, R122.F32x2.HI_LO, UR4.F32, R164.reuse.F32 ;  /* 0x000000047a7a7c49 */ /* 0x100fe200092000a4 */
[----:B------:R-:W-:Y:S01]  /*7450*/  MUFU.EX2 R30, R30 ;  /* 0x0000001e001e7308 */ /* 0x000fe20000000800 */
[----:B------:R-:W-:-:S02]  /*7460*/  FFMA2 R124, R124.F32x2.HI_LO, UR4.F32, R164.F32 ;  /* 0x000000047c7c7c49 */ /* 0x000fc400092000a4 */
[--C-:B------:R-:W-:Y:S02]  /*7470*/  FFMA2 R126, R126.F32x2.HI_LO, UR4.F32, R164.reuse.F32 ;  /* 0x000000047e7e7c49 */ /* 0x100fe400092000a4 */
[--C-:B------:R-:W-:Y:S02]  /*7480*/  FFMA2 R128, R128.F32x2.HI_LO, UR4.F32, R164.reuse.F32 ;  /* 0x0000000480807c49 */ /* 0x100fe400092000a4 */
[--C-:B------:R-:W-:Y:S01]  /*7490*/  FFMA2 R130, R130.F32x2.HI_LO, UR4.F32, R164.reuse.F32 ;  /* 0x0000000482827c49 */ /* 0x100fe200092000a4 */
[----:B------:R-:W3:Y:S01]  /*74a0*/  MUFU.EX2 R31, R31 ;  /* 0x0000001f001f7308 */ /* 0x000ee20000000800 */
[--C-:B------:R-:W-:Y:S02]  /*74b0*/  FFMA2 R100, R100.F32x2.HI_LO, UR4.F32, R164.reuse.F32 ;  /* 0x0000000464647c49 */ /* 0x100fe400092000a4 */
[--C-:B------:R-:W-:Y:S02]  /*74c0*/  FFMA2 R70, R70.F32x2.HI_LO, UR4.F32, R164.reuse.F32 ;  /* 0x0000000446467c49 */ /* 0x100fe400092000a4 */
[----:B------:R-:W-:-:S02]  /*74d0*/  FFMA2 R72, R72.F32x2.HI_LO, UR4.F32, R164.F32 ;  /* 0x0000000448487c49 */ /* 0x000fc400092000a4 */
[--C-:B------:R-:W-:Y:S01]  /*74e0*/  FFMA2 R106, R106.F32x2.HI_LO, UR4.F32, R164.reuse.F32 ;  /* 0x000000046a6a7c49 */ /* 0x100fe200092000a4 */
[----:B------:R-:W4:Y:S01]  /*74f0*/  MUFU.EX2 R33, R33 ;  /* 0x0000002100217308 */ /* 0x000f220000000800 */
[--C-:B------:R-:W-:Y:S02]  /*7500*/  FFMA2 R76, R76.F32x2.HI_LO, UR4.F32, R164.reuse.F32 ;  /* 0x000000044c4c7c49 */ /* 0x100fe400092000a4 */
[--C-:B------:R-:W-:Y:S02]  /*7510*/  FFMA2 R78, R78.F32x2.HI_LO, UR4.F32, R164.reuse.F32 ;  /* 0x000000044e4e7c49 */ /* 0x100fe400092000a4 */
[--C-:B------:R-:W-:Y:S02]  /*7520*/  FFMA2 R80, R80.F32x2.HI_LO, UR4.F32, R164.reuse.F32 ;  /* 0x0000000450507c49 */ /* 0x100fe400092000a4 */
[--C-:B------:R-:W-:Y:S01]  /*7530*/  FFMA2 R114, R114.F32x2.HI_LO, UR4.F32, R164.reuse.F32 ;  /* 0x0000000472727c49 */ /* 0x100fe200092000a4 */
[----:B------:R-:W5:Y:S01]  /*7540*/  MUFU.EX2 R35, R35 ;  /* 0x0000002300237308 */ /* 0x000f620000000800 */
[--C-:B------:R-:W-:Y:S01]  /*7550*/  FFMA2 R84, R84.F32x2.HI_LO, UR4.F32, R164.reuse.F32 ;  /* 0x0000000454547c49 */ /* 0x100fe200092000a4 */
[----:B---3--:R-:W-:Y:S01]  /*7560*/  F2FP.BF16.F32.PACK_AB R4, R31, R30 ;  /* 0x0000001e1f04723e */ /* 0x008fe200000010ff */
[----:B------:R-:W-:-:S02]  /*7570*/  FFMA2 R86, R86.F32x2.HI_LO, UR4.F32, R164.F32 ;  /* 0x0000000456567c49 */ /* 0x000fc400092000a4 */
[--C-:B------:R-:W-:Y:S02]  /*7580*/  FFMA2 R88, R88.F32x2.HI_LO, UR4.F32, R164.reuse.F32 ;  /* 0x0000000458587c49 */ /* 0x100fe400092000a4 */
[--C-:B------:R-:W-:Y:S01]  /*7590*/  FFMA2 R90, R90.F32x2.HI_LO, UR4.F32, R164.reuse.F32 ;  /* 0x000000045a5a7c49 */ /* 0x100fe200092000a4 */
[----:B------:R-:W-:Y:S01]  /*75a0*/  MUFU.EX2 R102, R102 ;  /* 0x0000006600667308 */ /* 0x000fe20000000800 */
[--C-:B------:R-:W-:Y:S01]  /*75b0*/  FFMA2 R92, R92.F32x2.HI_LO, UR4.F32, R164.reuse.F32 ;  /* 0x000000045c5c7c49 */ /* 0x100fe200092000a4 */
[----:B----4-:R-:W-:Y:S01]  /*75c0*/  F2FP.BF16.F32.PACK_AB R5, R33, R32 ;  /* 0x000000202105723e */ /* 0x010fe200000010ff */
[--C-:B------:R-:W-:Y:S02]  /*75d0*/  FFMA2 R94, R94.F32x2.HI_LO, UR4.F32, R164.reuse.F32 ;  /* 0x000000045e5e7c49 */ /* 0x100fe400092000a4 */
[--C-:B------:R-:W-:Y:S02]  /*75e0*/  FFMA2 R96, R96.F32x2.HI_LO, UR4.F32, R164.reuse.F32 ;  /* 0x0000000460607c49 */ /* 0x100fe400092000a4 */
[--C-:B------:R-:W-:Y:S01]  /*75f0*/  FFMA2 R98, R98.F32x2.HI_LO, UR4.F32, R164.reuse.F32 ;  /* 0x0000000462627c49 */ /* 0x100fe200092000a4 */
[----:B------:R-:W3:Y:S01]  /*7600*/  MUFU.EX2 R103, R103 ;  /* 0x0000006700677308 */ /* 0x000ee20000000800 */
[----:B-----5:R-:W-:Y:S01]  /*7610*/  F2FP.BF16.F32.PACK_AB R6, R35, R34 ;  /* 0x000000222306723e */ /* 0x020fe200000010ff */
[----:B------:R-:W-:-:S02]  /*7620*/  FFMA2 R68, R68.F32x2.HI_LO, UR4.F32, R164.F32 ;  /* 0x0000000444447c49 */ /* 0x000fc400092000a4 */
[--C-:B------:R-:W-:Y:S02]  /*7630*/  FFMA2 R38, R38.F32x2.HI_LO, UR4.F32, R164.reuse.F32 ;  /* 0x0000000426267c49 */ /* 0x100fe400092000a4 */
[--C-:B------:R-:W-:Y:S02]  /*7640*/  FFMA2 R40, R40.F32x2.HI_LO, UR4.F32, R164.reuse.F32 ;  /* 0x0000000428287c49 */ /* 0x100fe400092000a4 */
[----:B------:R-:W-:Y:S01]  /*7650*/  MUFU.EX2 R104, R104 ;  /* 0x0000006800687308 */ /* 0x000fe20000000800 */
[--C-:B------:R-:W-:Y:S02]  /*7660*/  FFMA2 R74, R74.F32x2.HI_LO, UR4.F32, R164.reuse.F32 ;  /* 0x000000044a4a7c49 */ /* 0x100fe400092000a4 */
[--C-:B------:R-:W-:Y:S02]  /*7670*/  FFMA2 R44, R44.F32x2.HI_LO, UR4.F32, R164.reuse.F32 ;  /* 0x000000042c2c7c49 */ /* 0x100fe400092000a4 */
[--C-:B------:R-:W-:Y:S02]  /*7680*/  FFMA2 R46, R46.F32x2.HI_LO, UR4.F32, R164.reuse.F32 ;  /* 0x000000042e2e7c49 */ /* 0x100fe400092000a4 */
[--C-:B------:R-:W-:Y:S01]  /*7690*/  FFMA2 R48, R48.F32x2.HI_LO, UR4.F32, R164.reuse.F32 ;  /* 0x0000000430307c49 */ /* 0x100fe200092000a4 */
[----:B------:R-:W4:Y:S01]  /*76a0*/  MUFU.EX2 R105, R105 ;  /* 0x0000006900697308 */ /* 0x000f220000000800 */
[----:B---3--:R-:W-:Y:S01]  /*76b0*/  F2FP.BF16.F32.PACK_AB R7, R103, R102 ;  /* 0x000000666707723e */ /* 0x008fe200000010ff */
        /* <DEDUP_REMOVED lines=8> */
[----:B------:R-:W3:Y:S01]  /*7740*/  MUFU.EX2 R109, R109 ;  /* 0x0000006d006d7308 */ /* 0x000ee20000000800 */
[----:B----4-:R-:W-:Y:S01]  /*7750*/  F2FP.BF16.F32.PACK_AB R8, R105, R104 ;  /* 0x000000686908723e */ /* 0x010fe200000010ff */
        /* <DEDUP_REMOVED lines=22> */
[----:B------:R-:W-:Y:S02]  /*78c0*/  IMAD.MOV.U32 R158, RZ, RZ, 0x1 ;  /* 0x00000001ff9e7424 */ /* 0x000fe400078e00ff */
[--C-:B------:R-:W-:Y:S01]  /*78d0*/  FFMA2 R152, R162.F32x2.HI_LO, UR4.F32, R164.reuse.F32 ;  /* 0x00000004a2987c49 */ /* 0x100fe200092000a4 */
[----:B------:R-:W-:Y:S01]  /*78e0*/  MUFU.EX2 R116, R116 ;  /* 0x0000007400747308 */ /* 0x000fe20000000800 */
[----:B------:R-:W-:Y:S01]  /*78f0*/  FFMA2 R154, R160.F32x2.HI_LO, UR4.F32, R164.F32 ;  /* 0x00000004a09a7c49 */ /* 0x000fe200092000a4 */
[----:B------:R-:W-:Y:S01]  /*7900*/  LOP3.LUT R160, R148, 0x70, RZ, 0xfc, !PT ;  /* 0x0000007094a07812 */ /* 0x000fe200078efcff */
[----:B------:R-:W-:Y:S02]  /*7910*/  FADD2 R30, R30.F32x2.HI_LO, R104.F32x2.HI_LO ;  /* 0x000000681e1e724b */ /* 0x000fe40000000000 */
[----:B------:R-:W-:Y:S01]  /*7920*/  FADD2 R32, R32.F32x2.HI_LO, R108.F32x2.HI_LO ;  /* 0x0000006c2020724b */ /* 0x000fe20000000000 */
[----:B------:R-:W-:Y:S01]  /*7930*/  R2UR UR4, R160 ;  /* 0x00000000a00472ca */ /* 0x000fe200000e0000 */
[----:B------:R-:W-:Y:S01]  /*7940*/  FADD2 R34, R34.F32x2.HI_LO, R110.F32x2.HI_LO ;  /* 0x0000006e2222724b */ /* 0x000fe20000000000 */
[----:B------:R-:W2:Y:S01]  /*7950*/  MUFU.EX2 R117, R117 ;  /* 0x0000007500757308 */ /* 0x000ea20000000800 */
[----:B---3--:R-:W-:Y:S01]  /*7960*/  F2FP.BF16.F32.PACK_AB R11, R113, R112 ;  /* 0x00000070710b723e */ /* 0x008fe200000010ff */
[----:B------:R-:W-:-:S06]  /*7970*/  FADD2 R102, R102.F32x2.HI_LO, R112.F32x2.HI_LO ;  /* 0x000000706666724b */ /* 0x000fcc0000000000 */
[----:B------:R-:W-:Y:S08]  /*7980*/  MUFU.EX2 R118, R118 ;  /* 0x0000007600767308 */ /* 0x000ff00000000800 */
[----:B------:R-:W3:Y:S01]  /*7990*/  MUFU.EX2 R119, R119 ;  /* 0x0000007700777308 */ /* 0x000ee20000000800 */
[----:B--2---:R-:W-:Y:S01]  /*79a0*/  F2FP.BF16.F32.PACK_AB R12, R117, R116 ;  /* 0x00000074750c723e */ /* 0x004fe200000010ff */
[----:B------:R-:W-:-:S06]  /*79b0*/  FADD2 R30, R30.F32x2.HI_LO, R116.F32x2.HI_LO ;  /* 0x000000741e1e724b */ /* 0x000fcc0000000000 */
[----:B------:R-:W-:Y:S08]  /*79c0*/  MUFU.EX2 R120, R120 ;  /* 0x0000007800787308 */ /* 0x000ff00000000800 */
        /* <DEDUP_REMOVED lines=26> */
[----:B------:R-:W-:-:S03]  /*7b70*/  FADD2 R102, R102.F32x2.HI_LO, R130.F32x2.HI_LO ;  /* 0x000000826666724b */ /* 0x000fc60000000000 */
[----:B------:R3:W-:Y:S01]  /*7b80*/  STTM.x16 tmem[UR5], R4 ;  /* 0x00000004000079ed */ /* 0x0007e20008240005 */
[----:B------:R-:W-:Y:S02]  /*7b90*/  R2UR UR5, R157 ;  /* 0x000000009d0572ca */ /* 0x000fe400000e0000 */
[----:B------:R-:W-:Y:S08]  /*7ba0*/  MUFU.EX2 R70, R70 ;  /* 0x0000004600467308 */ /* 0x000ff00000000800 */
[----:B------:R-:W4:Y:S01]  /*7bb0*/  MUFU.EX2 R71, R71 ;  /* 0x0000004700477308 */ /* 0x000f220000000800 */
[----:B--2---:R-:W-:-:S07]  /*7bc0*/  FADD2 R30, R30.F32x2.HI_LO, R100.F32x2.HI_LO ;  /* 0x000000641e1e724b */ /* 0x004fce0000000000 */
[----:B------:R-:W-:Y:S08]  /*7bd0*/  MUFU.EX2 R72, R72 ;  /* 0x0000004800487308 */ /* 0x000ff00000000800 */
[----:B------:R-:W2:Y:S01]  /*7be0*/  MUFU.EX2 R73, R73 ;  /* 0x0000004900497308 */ /* 0x000ea20000000800 */
[----:B----4-:R-:W-:-:S07]  /*7bf0*/  FADD2 R32, R32.F32x2.HI_LO, R70.F32x2.HI_LO ;  /* 0x000000462020724b */ /* 0x010fce0000000000 */
[----:B------:R-:W-:Y:S08]  /*7c00*/  MUFU.EX2 R106, R106 ;  /* 0x0000006a006a7308 */ /* 0x000ff00000000800 */
[----:B------:R-:W4:Y:S01]  /*7c10*/  MUFU.EX2 R107, R107 ;  /* 0x0000006b006b7308 */ /* 0x000f220000000800 */
[----:B--2---:R-:W-:-:S07]  /*7c20*/  FADD2 R34, R34.F32x2.HI_LO, R72.F32x2.HI_LO ;  /* 0x000000482222724b */ /* 0x004fce0000000000 */
[----:B------:R-:W-:Y:S01]  /*7c30*/  MUFU.EX2 R76, R76 ;  /* 0x0000004c004c7308 */ /* 0x000fe20000000800 */
[----:B---3--:R-:W-:Y:S02]  /*7c40*/  F2FP.BF16.F32.PACK_AB R4, R101, R100 ;  /* 0x000000646504723e */ /* 0x008fe400000010ff */
[----:B------:R-:W-:Y:S02]  /*7c50*/  F2FP.BF16.F32.PACK_AB R5, R71, R70 ;  /* 0x000000464705723e */ /* 0x000fe400000010ff */
[----:B------:R-:W-:-:S03]  /*7c60*/  F2FP.BF16.F32.PACK_AB R6, R73, R72 ;  /* 0x000000484906723e */ /* 0x000fc600000010ff */
[----:B------:R-:W2:Y:S01]  /*7c70*/  MUFU.EX2 R77, R77 ;  /* 0x0000004d004d7308 */ /* 0x000ea20000000800 */
[----:B----4-:R-:W-:Y:S01]  /*7c80*/  F2FP.BF16.F32.PACK_AB R7, R107, R106 ;  /* 0x0000006a6b07723e */ /* 0x010fe200000010ff */
        /* <DEDUP_REMOVED lines=116> */
[----:B------:R-:W4:Y:S02]  /*83d0*/  FENCE.VIEW.ASYNC.T ;  /* 0x00000000000073c6 */ /* 0x000f240000000200 */
[----:B----4-:R4:W-:Y:S01]  /*83e0*/  SYNCS.ARRIVE.TRANS64.RED.ART0 RZ, [UR17], R158 ;  /* 0x0000009effff79a7 */ /* 0x0109e20008500411 */
[----:B------:R-:W-:Y:S08]  /*83f0*/  MUFU.EX2 R52, R52 ;  /* 0x0000003400347308 */ /* 0x000ff00000000800 */
[----:B------:R-:W5:Y:S01]  /*8400*/  MUFU.EX2 R53, R53 ;  /* 0x0000003500357308 */ /* 0x000f620000000800 */
[----:B--2---:R-:W-:-:S07]  /*8410*/  FADD2 R30, R30.F32x2.HI_LO, R36.F32x2.HI_LO ;  /* 0x000000241e1e724b */ /* 0x004fce0000000000 */
[----:B------:R-:W-:Y:S08]  /*8420*/  MUFU.EX2 R54, R54 ;  /* 0x0000003600367308 */ /* 0x000ff00000000800 */
[----:B------:R-:W2:Y:S01]  /*8430*/  MUFU.EX2 R55, R55 ;  /* 0x0000003700377308 */ /* 0x000ea20000000800 */
[----:B-----5:R-:W-:-:S07]  /*8440*/  FADD2 R32, R32.F32x2.HI_LO, R52.F32x2.HI_LO ;  /* 0x000000342020724b */ /* 0x020fce0000000000 */
[----:B------:R-:W-:Y:S08]  /*8450*/  MUFU.EX2 R42, R42 ;  /* 0x0000002a002a7308 */ /* 0x000ff00000000800 */
[----:B------:R-:W5:Y:S01]  /*8460*/  MUFU.EX2 R43, R43 ;  /* 0x0000002b002b7308 */ /* 0x000f620000000800 */
[----:B--2---:R-:W-:-:S07]  /*8470*/  FADD2 R34, R34.F32x2.HI_LO, R54.F32x2.HI_LO ;  /* 0x000000362222724b */ /* 0x004fce0000000000 */
[----:B------:R-:W-:Y:S01]  /*8480*/  MUFU.EX2 R56, R56 ;  /* 0x0000003800387308 */ /* 0x000fe20000000800 */
[----:B---3--:R-:W-:Y:S02]  /*8490*/  F2FP.BF16.F32.PACK_AB R4, R37, R36 ;  /* 0x000000242504723e */ /* 0x008fe400000010ff */
[----:B------:R-:W-:Y:S02]  /*84a0*/  F2FP.BF16.F32.PACK_AB R5, R53, R52 ;  /* 0x000000343505723e */ /* 0x000fe400000010ff */
[----:B------:R-:W-:-:S03]  /*84b0*/  F2FP.BF16.F32.PACK_AB R6, R55, R54 ;  /* 0x000000363706723e */ /* 0x000fc600000010ff */
[----:B------:R-:W2:Y:S01]  /*84c0*/  MUFU.EX2 R57, R57 ;  /* 0x0000003900397308 */ /* 0x000ea20000000800 */
[----:B-----5:R-:W-:Y:S01]  /*84d0*/  F2FP.BF16.F32.PACK_AB R7, R43, R42 ;  /* 0x0000002a2b07723e */ /* 0x020fe200000010ff */
        /* <DEDUP_REMOVED lines=40> */
[----:B------:R-:W-:-:S04]  /*8760*/  FADD2 R32, R32.F32x2.HI_LO, R150.F32x2.HI_LO ;  /* 0x000000962020724b */ /* 0x000fc80000000000 */
[----:B------:R-:W-:Y:S02]  /*8770*/  FADD2 R30, R30.F32x2.HI_LO, R32.F32x2.HI_LO ;  /* 0x000000201e1e724b */ /* 0x000fe40000000000 */
[----:B------:R-:W-:Y:S08]  /*8780*/  MUFU.EX2 R154, R154 ;  /* 0x0000009a009a7308 */ /* 0x000ff00000000800 */
[----:B------:R-:W3:Y:S01]  /*8790*/  MUFU.EX2 R155, R155 ;  /* 0x0000009b009b7308 */ /* 0x000ee20000000800 */
[----:B--2---:R-:W-:Y:S01]  /*87a0*/  F2FP.BF16.F32.PACK_AB R18, R153, R152 ;  /* 0x000000989912723e */ /* 0x004fe200000010ff */
[----:B------:R-:W-:Y:S01]  /*87b0*/  FADD2 R34, R34.F32x2.HI_LO, R152.F32x2.HI_LO ;  /* 0x000000982222724b */ /* 0x000fe20000000000 */
[----:B---3--:R-:W-:Y:S01]  /*87c0*/  F2FP.BF16.F32.PACK_AB R19, R155, R154 ;  /* 0x0000009a9b13723e */ /* 0x008fe200000010ff */
[----:B------:R-:W-:-:S03]  /*87d0*/  FADD2 R102, R102.F32x2.HI_LO, R154.F32x2.HI_LO ;  /* 0x0000009a6666724b */ /* 0x000fc60000000000 */
[----:B------:R4:W-:Y:S01]  /*87e0*/  STTM.x16 tmem[UR4], R4 ;  /* 0x00000004000079ed */ /* 0x0009e20008240004 */
[----:B------:R-:W-:Y:S01]  /*87f0*/  ULOP3.LUT UR4, UR9, 0x1, URZ, 0x3c, !UPT ;  /* 0x0000000109047892 */ /* 0x000fe2000f8e3cff */
[----:B------:R-:W2:Y:S02]  /*8800*/  FENCE.VIEW.ASYNC.T ;  /* 0x00000000000073c6 */ /* 0x000ea40000000200 */
[----:B--2---:R-:W-:Y:S01]  /*8810*/  NOP ;  /* 0x0000000000007918 */ /* 0x004fe20000000000 */
[----:B------:R-:W-:Y:S01]  /*8820*/  USHF.L.U32 UR4, UR4, 0x1f, URZ ;  /* 0x0000001f04047899 */ /* 0x000fe200080006ff */
[----:B------:R4:W-:Y:S01]  /*8830*/  @P0 SYNCS.ARRIVE.TRANS64.RED.ART0 RZ, [UR16], R158 ;  /* 0x0000009effff09a7 */ /* 0x0009e20008500410 */
[----:B------:R-:W-:-:S04]  /*8840*/  FADD2 R34, R34.F32x2.HI_LO, R102.F32x2.HI_LO ;  /* 0x000000662222724b */ /* 0x000fc80000000000 */
[----:B------:R-:W-:Y:S02]  /*8850*/  IMAD.U32 R159, RZ, RZ, UR4 ;  /* 0x00000004ff9f7e24 */ /* 0x000fe4000f8e00ff */
[----:B------:R-:W-:Y:S02]  /*8860*/  FADD2 R30, R30.F32x2.HI_LO, R34.F32x2.HI_LO ;  /* 0x000000221e1e724b */ /* 0x000fe40000000000 */
[----:B------:R-:W2:Y:S02]  /*8870*/  SYNCS.PHASECHK.TRANS64.TRYWAIT P0, [UR7], R159 ;  /* 0x0000009fff0075a7 */ /* 0x000ea40008001107 */
[----:B--2-4-:R-:W-:Y:S05]  /*8880*/  @!P0 BRA `(.L_x_77) ;  /* 0x0000005800548947 */ /* 0x014fea0003800000 */
.L_x_160:
[----:B------:R-:W-:Y:S01]  /*8890*/  FADD R171, R30, R31 ;  /* 0x0000001f1eab7221 */ /* 0x000fe20000000000 */
[----:B------:R-:W-:Y:S06]  /*88a0*/  BRA.U !UP0, `(.L_x_78) ;  /* 0x0000001d08fc7547 */ /* 0x000fec000b800000 */
[----:B------:R-:W3:Y:S01]  /*88b0*/  LDCU UR5, c[0x0][0x600] ;  /* 0x0000c000ff0577ac */ /* 0x000ee20008000800 */
[----:B------:R-:W-:Y:S01]  /*88c0*/  UMOV UR11, URZ ;  /* 0x000000ff000b7c82 */ /* 0x000fe20008000000 */
.L_x_81:
[----:B------:R-:W-:Y:S01]  /*88d0*/  UMOV UR12, UR19 ;  /* 0x00000013000c7c82 */ /* 0x000fe20008000000 */
[----:B------:R-:W-:Y:S01]  /*88e0*/  USHF.L.U32 UR4, UR10, 0x1f, URZ ;  /* 0x0000001f0a047899 */ /* 0x000fe200080006ff */
[----:B------:R-:W-:Y:S01]  /*88f0*/  R2UR UR6, R148 ;  /* 0x00000000940672ca */ /* 0x000fe200000e0000 */
[----:B------:R-:W-:Y:S01]  /*8900*/  UMOV UR7, UR12 ;  /* 0x0000000c00077c82 */ /* 0x000fe20008000000 */
[----:B------:R-:W-:-:S03]  /*8910*/  @!UP2 UIADD3 UR7, UPT, UPT, UR13, URZ, URZ ;  /* 0x000000ff0d07a290 */ /* 0x000fc6000fffe0ff */
[----:B------:R-:W-:-:S06]  /*8920*/  MOV R4, UR4 ;  /* 0x0000000400047c02 */ /* 0x000fcc0008000f00 */
[----:B------:R-:W4:Y:S02]  /*8930*/  SYNCS.PHASECHK.TRANS64.TRYWAIT P0, [UR7+0xc0], R4 ;  /* 0x0000c004ff0075a7 */ /* 0x000f240008001107 */
[----:B-1--4-:R-:W-:Y:S05]  /*8940*/  @!P0 BRA `(.L_x_79) ;  /* 0x0000005800408947 */ /* 0x012fea0003800000 */
.L_x_162:
[----:B------:R-:W5:Y:S01]  /*8950*/  LDTM.x32 R100, tmem[UR6] ;  /* 0x00000006006479ee */ /* 0x000f6200082c0000 */
[----:B------:R-:W-:Y:S01]  /*8960*/  R2UR UR4, R145 ;  /* 0x00000000910472ca */ /* 0x000fe200000e0000 */
[----:B------:R-:W-:Y:S01]  /*8970*/  IMAD.MOV.U32 R173, RZ, RZ, 0x3d9df09d ;  /* 0x3d9df09dffad7424 */ /* 0x000fe200078e00ff */
[----:B------:R-:W-:-:S11]  /*8980*/  R2UR UR6, R149 ;  /* 0x00000000950672ca */ /* 0x000fd600000e0000 */
[----:B------:R-:W2:Y:S01]  /*8990*/  LDTM.x32 R68, tmem[UR4] ;  /* 0x00000004004479ee */ /* 0x000ea200082c0000 */
[----:B------:R-:W-:Y:S01]  /*89a0*/  R2UR UR4, R156 ;  /* 0x000000009c0472ca */ /* 0x000fe200000e0000 */
[----:B------:R-:W4:Y:S01]  /*89b0*/  LDTM.x32 R36, tmem[UR6] ;  /* 0x00000006002479ee */ /* 0x000f2200082c0000 */
[----:B-----5:R-:W-:Y:S02]  /*89c0*/  FMNMX3 R136, R170, R100, R101, !PT ;  /* 0x00000064aa887276 */ /* 0x020fe40007800065 */
[----:B------:R-:W-:Y:S02]  /*89d0*/  FMNMX R133, R102, R103, !PT ;  /* 0x0000006766857209 */ /* 0x000fe40007800000 */
[----:B------:R-:W-:-:S07]  /*89e0*/  FMNMX R132, R104, R105, !PT ;  /* 0x0000006968847209 */ /* 0x000fce0007800000 */
[----:B--2-4-:R-:W2:Y:S01]  /*89f0*/  LDTM.x32 R4, tmem[UR4] ;  /* 0x00000004000479ee */ /* 0x014ea200082c0000 */
[----:B------:R-:W-:Y:S02]  /*8a00*/  FMNMX R161, R106, R107, !PT ;  /* 0x0000006b6aa17209 */ /* 0x000fe40007800000 */
        /* <DEDUP_REMOVED lines=44> */
[----:B--2---:R-:W-:Y:S02]  /*8cd0*/  FMNMX3 R136, R136, R4, R5, !PT ;  /* 0x0000000488887276 */ /* 0x004fe40007800005 */
        /* <DEDUP_REMOVED lines=15> */
[----:B------:R-:W-:Y:S02]  /*8dd0*/  FMNMX R133, R136, R133, !PT ;  /* 0x0000008588857209 */ /* 0x000fe40007800000 */
[----:B------:R-:W-:Y:S02]  /*8de0*/  R2UR UR4, R149 ;  /* 0x00000000950472ca */ /* 0x000fe400000e0000 */
[----:B------:R-:W-:-:S04]  /*8df0*/  FMNMX3 R161, R133, R132, R161, !PT ;  /* 0x0000008485a17276 */ /* 0x000fc800078000a1 */
[----:B------:R-:W-:-:S04]  /*8e00*/  FSETP.NEU.AND P0, PT, R161, -INF , PT ;  /* 0xff800000a100780b */ /* 0x000fc80003f0d000 */
[----:B------:R-:W-:Y:S02]  /*8e10*/  FSEL R133, R161, RZ, P0 ;  /* 0x000000ffa1857208 */ /* 0x000fe40000000000 */
[----:B------:R-:W-:-:S03]  /*8e20*/  ELECT P0, URZ, PT ;  /* 0x0000000000ff782f */ /* 0x000fc60003800000 */
[----:B------:R-:W-:-:S04]  /*8e30*/  FADD R172, -R133, R170 ;  /* 0x000000aa85ac7221 */ /* 0x000fc80000000100 */
[----:B---3--:R-:W-:-:S05]  /*8e40*/  FMUL R172, R172, UR5 ;  /* 0x00000005acac7c20 */ /* 0x008fca0008400000 */
[----:B------:R-:W-:Y:S02]  /*8e50*/  FSETP.GE.AND P1, PT, R172, -8, PT ;  /* 0xc1000000ac00780b */ /* 0x000fe40003f26000 */
[----:B------:R-:W2:Y:S02]  /*8e60*/  MUFU.EX2 R172, R172 ;  /* 0x000000ac00ac7308 */ /* 0x000ea40000000800 */
[C---:B------:R-:W-:Y:S02]  /*8e70*/  FSEL R174, R170.reuse, R133, P1 ;  /* 0x00000085aaae7208 */ /* 0x040fe40000800000 */
[----:B------:R-:W-:-:S03]  /*8e80*/  FSEL R170, R170, R161, P1 ;  /* 0x000000a1aaaa7208 */ /* 0x000fc60000800000 */
[----:B------:R-:W-:-:S04]  /*8e90*/  FFMA R174, -R174, UR5, RZ ;  /* 0x00000005aeae7c23 */ /* 0x000fc800080001ff */
[--C-:B------:R-:W-:Y:S02]  /*8ea0*/  FFMA2 R80, R80.F32x2.HI_LO, UR5.F32, R174.reuse.F32 ;  /* 0x0000000550507c49 */ /* 0x100fe400092000ae */
[--C-:B------:R-:W-:Y:S02]  /*8eb0*/  FFMA2 R132, R100.F32x2.HI_LO, UR5.F32, R174.reuse.F32 ;  /* 0x0000000564847c49 */ /* 0x100fe400092000ae */
[--C-:B------:R-:W-:Y:S01]  /*8ec0*/  FFMA2 R136, R102.F32x2.HI_LO, UR5.F32, R174.reuse.F32 ;  /* 0x0000000566887c49 */ /* 0x100fe200092000ae */
[----:B------:R-:W-:Y:S01]  /*8ed0*/  FMNMX R80, R80, -127, !PT ;  /* 0xc2fe000050507809 */ /* 0x000fe20007800000 */
[--C-:B------:R-:W-:Y:S01]  /*8ee0*/  FFMA2 R138, R104.F32x2.HI_LO, UR5.F32, R174.reuse.F32 ;  /* 0x00000005688a7c49 */ /* 0x100fe200092000ae */
[----:B------:R-:W-:Y:S01]  /*8ef0*/  FMNMX R81, R81, -127, !PT ;  /* 0xc2fe000051517809 */ /* 0x000fe20007800000 */
[--C-:B------:R-:W-:Y:S01]  /*8f00*/  FFMA2 R142, R106.F32x2.HI_LO, UR5.F32, R174.reuse.F32 ;  /* 0x000000056a8e7c49 */ /* 0x100fe200092000ae */
[----:B------:R-:W-:Y:S01]  /*8f10*/  MUFU.EX2 R132, R132 ;  /* 0x0000008400847308 */ /* 0x000fe20000000800 */
[----:B------:R-:W-:-:S02]  /*8f20*/  FFMA2 R146, R108.F32x2.HI_LO, UR5.F32, R174.F32 ;  /* 0x000000056c927c49 */ /* 0x000fc400092000ae */
[----:B------:R-:W-:Y:S02]  /*8f30*/  IMAD.U32 R105, RZ, RZ, UR18 ;  /* 0x00000012ff697e24 */ /* 0x000fe4000f8e00ff */
[--C-:B------:R-:W-:Y:S01]  /*8f40*/  FFMA2 R150, R110.F32x2.HI_LO, UR5.F32, R174.reuse.F32 ;  /* 0x000000056e967c49 */ /* 0x100fe200092000ae */
[----:B--2---:R-:W-:Y:S01]  /*8f50*/  FSEL R172, R172, 1, !P1 ;  /* 0x3f800000acac7808 */ /* 0x004fe20004800000 */
[--C-:B------:R-:W-:Y:S02]  /*8f60*/  FFMA2 R152, R112.F32x2.HI_LO, UR5.F32, R174.reuse.F32 ;  /* 0x0000000570987c49 */ /* 0x100fe400092000ae */
[----:B------:R-:W-:Y:S02]  /*8f70*/  IMAD.U32 R108, RZ, RZ, UR14 ;  /* 0x0000000eff6c7e24 */ /* 0x000fe4000f8e00ff */
[--C-:B------:R-:W-:Y:S01]  /*8f80*/  FFMA2 R154, R114.F32x2.HI_LO, UR5.F32, R174.reuse.F32 ;  /* 0x00000005729a7c49 */ /* 0x100fe200092000ae */
[----:B------:R-:W2:Y:S01]  /*8f90*/  MUFU.EX2 R133, R133 ;  /* 0x0000008500857308 */ /* 0x000ea20000000800 */
[----:B------:R-:W-:Y:S01]  /*8fa0*/  FFMA2 R116, R116.F32x2.HI_LO, UR5.F32, R174.F32 ;  /* 0x0000000574747c49 */ /* 0x000fe200092000ae */
[----:B------:R-:W-:Y:S01]  /*8fb0*/  LOP3.LUT R105, R105, 0x7f, R134, 0xf8, !PT ;  /* 0x0000007f69697812 */ /* 0x000fe200078ef886 */
[----:B------:R-:W-:-:S02]  /*8fc0*/  FFMA2 R118, R118.F32x2.HI_LO, UR5.F32, R174.F32 ;  /* 0x0000000576767c49 */ /* 0x000fc400092000ae */
[--C-:B------:R-:W-:Y:S01]  /*8fd0*/  FFMA2 R120, R120.F32x2.HI_LO, UR5.F32, R174.reuse.F32 ;  /* 0x0000000578787c49 */ /* 0x100fe200092000ae */
[----:B------:R-:W-:Y:S01]  /*8fe0*/  LEA R105, R105, UR13, 0x2 ;  /* 0x0000000d69697c11 */ /* 0x000fe2000f8e10ff */
[--C-:B------:R-:W-:Y:S01]  /*8ff0*/  FFMA2 R122, R122.F32x2.HI_LO, UR5.F32, R174.reuse.F32 ;  /* 0x000000057a7a7c49 */ /* 0x100fe200092000ae */
[----:B------:R-:W-:Y:S01]  /*9000*/  MUFU.EX2 R136, R136 ;  /* 0x0000008800887308 */ /* 0x000fe20000000800 */
[--C-:B------:R-:W-:Y:S02]  /*9010*/  FFMA2 R124, R124.F32x2.HI_LO, UR5.F32, R174.reuse.F32 ;  /* 0x000000057c7c7c49 */ /* 0x100fe400092000ae */
[--C-:B------:R-:W-:Y:S01]  /*9020*/  FFMA2 R126, R126.F32x2.HI_LO, UR5.F32, R174.reuse.F32 ;  /* 0x000000057e7e7c49 */ /* 0x100fe200092000ae */
[----:B------:R3:W-:Y:S01]  /*9030*/  STS [R105+0x18c], R172 ;  /* 0x00018cac69007388 */ /* 0x0007e20000000800 */
[--C-:B------:R-:W-:Y:S02]  /*9040*/  FFMA2 R128, R128.F32x2.HI_LO, UR5.F32, R174.reuse.F32 ;  /* 0x0000000580807c49 */ /* 0x100fe400092000ae */
[--C-:B------:R-:W-:Y:S01]  /*9050*/  FFMA2 R130, R130.F32x2.HI_LO, UR5.F32, R174.reuse.F32 ;  /* 0x0000000582827c49 */ /* 0x100fe200092000ae */
[----:B------:R-:W4:Y:S01]  /*9060*/  MUFU.EX2 R137, R137 ;  /* 0x0000008900897308 */ /* 0x000f220000000800 */
[----:B------:R-:W-:Y:S01]  /*9070*/  FADD2.RM R158, R80.F32x2.HI_LO, 12582912 ;  /* 0x4b400000509e744b */ /* 0x000fe20000204000 */
[----:B--2---:R-:W-:Y:S01]  /*9080*/  F2FP.BF16.F32.PACK_AB R100, R133, R132 ;  /* 0x000000848564723e */ /* 0x004fe200000010ff */
[----:B------:R-:W-:-:S02]  /*9090*/  FFMA2 R68, R68.F32x2.HI_LO, UR5.F32, R174.F32 ;  /* 0x0000000544447c49 */ /* 0x000fc400092000ae */
[----:B------:R-:W-:Y:S02]  /*90a0*/  FADD2 R162, R158.F32x2.HI_LO, -12582912 ;  /* 0xcb4000009ea2744b */ /* 0x000fe40000200000 */
[----:B------:R-:W-:Y:S01]  /*90b0*/  FFMA2 R70, R70.F32x2.HI_LO, UR5.F32, R174.F32 ;  /* 0x0000000546467c49 */ /* 0x000fe200092000ae */
[----:B------:R-:W-:Y:S01]  /*90c0*/  MUFU.EX2 R138, R138 ;  /* 0x0000008a008a7308 */ /* 0x000fe20000000800 */
[----:B------:R-:W-:Y:S02]  /*90d0*/  FADD2 R162, R80.F32x2.HI_LO, -R162.F32x2.HI_LO ;  /* 0x800000a250a2724b */ /* 0x000fe40000000000 */
[--C-:B------:R-:W-:Y:S02]  /*90e0*/  FFMA2 R80, R82.F32x2.HI_LO, UR5.F32, R174.reuse.F32 ;  /* 0x0000000552507c49 */ /* 0x100fe400092000ae */
[----:B------:R-:W-:Y:S02]  /*90f0*/  FFMA2 R82, R162.F32x2.HI_LO, R173.F32, 0.22756439447402954102 ;  /* 0x3e6906a4a2527449 */ /* 0x000fe400012000ad */
[--C-:B------:R-:W-:Y:S01]  /*9100*/  FFMA2 R72, R72.F32x2.HI_LO, UR5.F32, R174.reuse.F32 ;  /* 0x0000000548487c49 */ /* 0x100fe200092000ae */
[----:B------:R-:W2:Y:S01]  /*9110*/  MUFU.EX2 R139, R139 ;  /* 0x0000008b008b7308 */ /* 0x000ea20000000800 */
[----:B----4-:R-:W-:Y:S01]  /*9120*/  F2FP.BF16.F32.PACK_AB R101, R137, R136 ;  /* 0x000000888965723e */ /* 0x010fe200000010ff */
[--C-:B------:R-:W-:Y:S01]  /*9130*/  FFMA2 R74, R74.F32x2.HI_LO, UR5.F32, R174.reuse.F32 ;  /* 0x000000054a4a7c49 */ /* 0x100fe200092000ae */
[----:B------:R-:W-:Y:S01]  /*9140*/  FMNMX R80, R80, -127, !PT ;  /* 0xc2fe000050507809 */ /* 0x000fe20007800000 */
[--C-:B------:R-:W-:Y:S01]  /*9150*/  FFMA2 R76, R76.F32x2.HI_LO, UR5.F32, R174.reuse.F32 ;  /* 0x000000054c4c7c49 */ /* 0x100fe200092000ae */
[----:B------:R-:W-:Y:S01]  /*9160*/  FMNMX R81, R81, -127, !PT ;  /* 0xc2fe000051517809 */ /* 0x000fe20007800000 */
[----:B------:R-:W-:-:S02]  /*9170*/  FFMA2 R78, R78.F32x2.HI_LO, UR5.F32, R174.F32 ;  /* 0x000000054e4e7c49 */ /* 0x000fc400092000ae */
[----:B------:R-:W-:Y:S01]  /*9180*/  MUFU.EX2 R142, R142 ;  /* 0x0000008e008e7308 */ /* 0x000fe20000000800 */
[--C-:B------:R-:W-:Y:S02]  /*9190*/  FFMA2 R94, R94.F32x2.HI_LO, UR5.F32, R174.reuse.F32 ;  /* 0x000000055e5e7c49 */ /* 0x100fe400092000ae */
[--C-:B------:R-:W-:Y:S02]  /*91a0*/  FFMA2 R168, R90.F32x2.HI_LO, UR5.F32, R174.reuse.F32 ;  /* 0x000000055aa87c49 */ /* 0x100fe400092000ae */
[--C-:B------:R-:W-:Y:S02]  /*91b0*/  FFMA2 R92, R92.F32x2.HI_LO, UR5.F32, R174.reuse.F32 ;  /* 0x000000055c5c7c49 */ /* 0x100fe400092000ae */
[--C-:B------:R-:W-:Y:S01]  /*91c0*/  FFMA2 R90, R52.F32x2.HI_LO, UR5.F32, R174.reuse.F32 ;  /* 0x00000005345a7c49 */ /* 0x100fe200092000ae */
[----:B------:R-:W4:Y:S01]  /*91d0*/  MUFU.EX2 R143, R143 ;  /* 0x0000008f008f7308 */ /* 0x000f220000000800 */
[----:B--2---:R-:W-:Y:S01]  /*91e0*/  F2FP.BF16.F32.PACK_AB R102, R139, R138 ;  /* 0x0000008a8b66723e */ /* 0x004fe200000010ff */
[----:B------:R-:W-:-:S02]  /*91f0*/  FFMA2 R164, R64.F32x2.HI_LO, UR5.F32, R174.F32 ;  /* 0x0000000540a47c49 */ /* 0x000fc400092000ae */
[--C-:B------:R-:W-:Y:S02]  /*9200*/  FFMA2 R166, R66.F32x2.HI_LO, UR5.F32, R174.reuse.F32 ;  /* 0x0000000542a67c49 */ /* 0x100fe400092000ae */
[--C-:B------:R-:W-:Y:S01]  /*9210*/  FFMA2 R52, R4.F32x2.HI_LO, UR5.F32, R174.reuse.F32 ;  /* 0x0000000504347c49 */ /* 0x100fe200092000ae */
[----:B------:R-:W-:Y:S01]  /*9220*/  FMNMX R164, R164, -127, !PT ;  /* 0xc2fe0000a4a47809 */ /* 0x000fe20007800000 */
[----:B------:R-:W-:Y:S01]  /*9230*/  MUFU.EX2 R146, R146 ;  /* 0x0000009200927308 */ /* 0x000fe20000000800 */
[--C-:B------:R-:W-:Y:S01]  /*9240*/  FFMA2 R64, R14.F32x2.HI_LO, UR5.F32, R174.reuse.F32 ;  /* 0x000000050e407c49 */ /* 0x100fe200092000ae */
[----:B------:R-:W-:Y:S01]  /*9250*/  FMNMX R165, R165, -127, !PT ;  /* 0xc2fe0000a5a57809 */ /* 0x000fe20007800000 */
[--C-:B------:R-:W-:Y:S01]  /*9260*/  FFMA2 R66, R16.F32x2.HI_LO, UR5.F32, R174.reuse.F32 ;  /* 0x0000000510427c49 */ /* 0x100fe200092000ae */
[----:B------:R-:W-:Y:S01]  /*9270*/  FMNMX R166, R166, -127, !PT ;  /* 0xc2fe0000a6a67809 */ /* 0x000fe20007800000 */
[--C-:B------:R-:W-:Y:S01]  /*9280*/  FFMA2 R48, R48.F32x2.HI_LO, UR5.F32, R174.reuse.F32 ;  /* 0x0000000530307c49 */ /* 0x100fe200092000ae */
[----:B------:R-:W-:Y:S01]  /*9290*/  FMNMX R167, R167, -127, !PT ;  /* 0xc2fe0000a7a77809 */ /* 0x000fe20007800000 */
[--C-:B------:R-:W-:Y:S01]  /*92a0*/  FFMA2 R50, R50.F32x2.HI_LO, UR5.F32, R174.reuse.F32 ;  /* 0x0000000532327c49 */ /* 0x100fe200092000ae */
[----:B------:R-:W2:Y:S01]  /*92b0*/  MUFU.EX2 R147, R147 ;  /* 0x0000009300937308 */ /* 0x000ea20000000800 */
[----:B----4-:R-:W-:Y:S01]  /*92c0*/  F2FP.BF16.F32.PACK_AB R103, R143, R142 ;  /* 0x0000008e8f67723e */ /* 0x010fe200000010ff */
[----:B------:R-:W-:-:S02]  /*92d0*/  FFMA2 R38, R38.F32x2.HI_LO, UR5.F32, R174.F32 ;  /* 0x0000000526267c49 */ /* 0x000fc400092000ae */
[----:B------:R-:W-:Y:S01]  /*92e0*/  FMNMX R50, R50, -127, !PT ;  /* 0xc2fe000032327809 */ /* 0x000fe20007800000 */
[--C-:B------:R-:W-:Y:S01]  /*92f0*/  FFMA2 R40, R40.F32x2.HI_LO, UR5.F32, R174.reuse.F32 ;  /* 0x0000000528287c49 */ /* 0x100fe200092000ae */
[----:B------:R-:W-:Y:S01]  /*9300*/  FMNMX R51, R51, -127, !PT ;  /* 0xc2fe000033337809 */ /* 0x000fe20007800000 */
[--C-:B------:R-:W-:Y:S01]  /*9310*/  FFMA2 R42, R42.F32x2.HI_LO, UR5.F32, R174.reuse.F32 ;  /* 0x000000052a2a7c49 */ /* 0x100fe200092000ae */
[----:B------:R-:W-:Y:S01]  /*9320*/  MUFU.EX2 R150, R150 ;  /* 0x0000009600967308 */ /* 0x000fe20000000800 */
[--C-:B------:R-:W-:Y:S02]  /*9330*/  FFMA2 R46, R46.F32x2.HI_LO, UR5.F32, R174.reuse.F32 ;  /* 0x000000052e2e7c49 */ /* 0x100fe400092000ae */
[--C-:B------:R-:W-:Y:S02]  /*9340*/  FFMA2 R56, R56.F32x2.HI_LO, UR5.F32, R174.reuse.F32 ;  /* 0x0000000538387c49 */ /* 0x100fe400092000ae */
[--C-:B------:R-:W-:Y:S02]  /*9350*/  FFMA2 R20, R20.F32x2.HI_LO, UR5.F32, R174.reuse.F32 ;  /* 0x0000000514147c49 */ /* 0x100fe400092000ae */
[--C-:B------:R-:W-:Y:S01]  /*9360*/  FFMA2 R22, R22.F32x2.HI_LO, UR5.F32, R174.reuse.F32 ;  /* 0x0000000516167c49 */ /* 0x100fe200092000ae */
[----:B------:R-:W3:Y:S01]  /*9370*/  MUFU.EX2 R151, R151 ;  /* 0x0000009700977308 */ /* 0x000ee20000000800 */
[----:B--2---:R-:W-:Y:S01]  /*9380*/  F2FP.BF16.F32.PACK_AB R104, R147, R146 ;  /* 0x000000929368723e */ /* 0x004fe200000010ff */
[----:B------:R-:W-:-:S02]  /*9390*/  FFMA2 R24, R24.F32x2.HI_LO, UR5.F32, R174.F32 ;  /* 0x0000000518187c49 */ /* 0x000fc400092000ae */
[--C-:B------:R-:W-:Y:S02]  /*93a0*/  FFMA2 R26, R26.F32x2.HI_LO, UR5.F32, R174.reuse.F32 ;  /* 0x000000051a1a7c49 */ /* 0x100fe400092000ae */
[--C-:B------:R-:W-:Y:S02]  /*93b0*/  FFMA2 R28, R28.F32x2.HI_LO, UR5.F32, R174.reuse.F32 ;  /* 0x000000051c1c7c49 */ /* 0x100fe400092000ae */
[----:B------:R-:W-:Y:S01]  /*93c0*/  MUFU.EX2 R152, R152 ;  /* 0x0000009800987308 */ /* 0x000fe20000000800 */
[--C-:B------:R-:W-:Y:S02]  /*93d0*/  FFMA2 R30, R30.F32x2.HI_LO, UR5.F32, R174.reuse.F32 ;  /* 0x000000051e1e7c49 */ /* 0x100fe400092000ae */
[--C-:B------:R-:W-:Y:S02]  /*93e0*/  FFMA2 R32, R32.F32x2.HI_LO, UR5.F32, R174.reuse.F32 ;  /* 0x0000000520207c49 */ /* 0x100fe400092000ae */
[----:B------:R-:W-:-:S03]  /*93f0*/  FFMA2 R34, R34.F32x2.HI_LO, UR5.F32, R174.F32 ;  /* 0x0000000522227c49 */ /* 0x000fc600092000ae */
[----:B------:R-:W2:Y:S01]  /*9400*/  MUFU.EX2 R153, R153 ;  /* 0x0000009900997308 */ /* 0x000ea20000000800 */
[----:B---3--:R-:W-:-:S07]  /*9410*/  F2FP.BF16.F32.PACK_AB R105, R151, R150 ;  /* 0x000000969769723e */ /* 0x008fce00000010ff */
[----:B------:R-:W-:Y:S08]  /*9420*/  MUFU.EX2 R154, R154 ;  /* 0x0000009a009a7308 */ /* 0x000ff00000000800 */
[----:B------:R-:W3:Y:S01]  /*9430*/  MUFU.EX2 R155, R155 ;  /* 0x0000009b009b7308 */ /* 0x000ee20000000800 */
[----:B--2---:R-:W-:-:S07]  /*9440*/  F2FP.BF16.F32.PACK_AB R106, R153, R152 ;  /* 0x00000098996a723e */ /* 0x004fce00000010ff */
[----:B------:R-:W-:Y:S08]  /*9450*/  MUFU.EX2 R116, R116 ;  /* 0x0000007400747308 */ /* 0x000ff00000000800 */
[----:B------:R-:W2:Y:S01]  /*9460*/  MUFU.EX2 R117, R117 ;  /* 0x0000007500757308 */ /* 0x000ea20000000800 */
[----:B------:R2:W-:Y:S06]  /*9470*/  BAR.ARV R108, 0x40 ;  /* 0x0001006c0000751d */ /* 0x0005ec0000002000 */
[----:B---3--:R-:W-:Y:S01]  /*9480*/  F2FP.BF16.F32.PACK_AB R107, R155, R154 ;  /* 0x0000009a9b6b723e */ /* 0x008fe200000010ff */
[----:B------:R-:W-:Y:S08]  /*9490*/  MUFU.EX2 R118, R118 ;  /* 0x0000007600767308 */ /* 0x000ff00000000800 */
[----:B------:R-:W3:Y:S08]  /*94a0*/  MUFU.EX2 R119, R119 ;  /* 0x0000007700777308 */ /* 0x000ef00000000800 */
[----:B------:R-:W-:Y:S01]  /*94b0*/  MUFU.EX2 R120, R120 ;  /* 0x0000007800787308 */ /* 0x000fe20000000800 */
[----:B--2---:R-:W-:-:S07]  /*94c0*/  F2FP.BF16.F32.PACK_AB R108, R117, R116 ;  /* 0x00000074756c723e */ /* 0x004fce00000010ff */
[----:B------:R-:W2:Y:S01]  /*94d0*/  MUFU.EX2 R121, R121 ;  /* 0x0000007900797308 */ /* 0x000ea20000000800 */
[----:B---3--:R-:W-:-:S07]  /*94e0*/  F2FP.BF16.F32.PACK_AB R109, R119, R118 ;  /* 0x00000076776d723e */ /* 0x008fce00000010ff */
[----:B------:R-:W-:Y:S08]  /*94f0*/  MUFU.EX2 R122, R122 ;  /* 0x0000007a007a7308 */ /* 0x000ff00000000800 */
[----:B------:R-:W3:Y:S01]  /*9500*/  MUFU.EX2 R123, R123 ;  /* 0x0000007b007b7308 */ /* 0x000ee20000000800 */
[----:B--2---:R-:W-:-:S07]  /*9510*/  F2FP.BF16.F32.PACK_AB R110, R121, R120 ;  /* 0x00000078796e723e */ /* 0x004fce00000010ff */
[----:B------:R-:W-:Y:S08]  /*9520*/  MUFU.EX2 R124, R124 ;  /* 0x0000007c007c7308 */ /* 0x000ff00000000800 */
        /* <DEDUP_REMOVED lines=13> */
[----:B---3--:R-:W-:-:S04]  /*9600*/  F2FP.BF16.F32.PACK_AB R115, R131, R130 ;  /* 0x000000828373723e */ /* 0x008fc800000010ff */
[----:B------:R3:W-:Y:S01]  /*9610*/  STTM.x16 tmem[UR4], R100 ;  /* 0x00000064000079ed */ /* 0x0007e20008240004 */
[----:B------:R-:W-:Y:S02]  /*9620*/  R2UR UR4, R157 ;  /* 0x000000009d0472ca */ /* 0x000fe400000e0000 */
[----:B------:R-:W-:Y:S08]  /*9630*/  MUFU.EX2 R70, R70 ;  /* 0x0000004600467308 */ /* 0x000ff00000000800 */
[----:B------:R-:W4:Y:S01]  /*9640*/  MUFU.EX2 R71, R71 ;  /* 0x0000004700477308 */ /* 0x000f220000000800 */
[----:B--2---:R-:W-:-:S07]  /*9650*/  F2FP.BF16.F32.PACK_AB R4, R69, R68 ;  /* 0x000000444504723e */ /* 0x004fce00000010ff */
[----:B------:R-:W-:Y:S08]  /*9660*/  MUFU.EX2 R72, R72 ;  /* 0x0000004800487308 */ /* 0x000ff00000000800 */
[----:B------:R-:W2:Y:S01]  /*9670*/  MUFU.EX2 R73, R73 ;  /* 0x0000004900497308 */ /* 0x000ea20000000800 */
[----:B----4-:R-:W-:-:S07]  /*9680*/  F2FP.BF16.F32.PACK_AB R5, R71, R70 ;  /* 0x000000464705723e */ /* 0x010fce00000010ff */
[----:B------:R-:W-:Y:S08]  /*9690*/  MUFU.EX2 R74, R74 ;  /* 0x0000004a004a7308 */ /* 0x000ff00000000800 */
[----:B------:R-:W4:Y:S08]  /*96a0*/  MUFU.EX2 R75, R75 ;  /* 0x0000004b004b7308 */ /* 0x000f300000000800 */
[----:B------:R-:W-:Y:S01]  /*96b0*/  MUFU.EX2 R76, R76 ;  /* 0x0000004c004c7308 */ /* 0x000fe20000000800 */
[----:B---3--:R-:W-:-:S02]  /*96c0*/  FADD2.RM R102, R80.F32x2.HI_LO, 12582912 ;  /* 0x4b4000005066744b */ /* 0x008fc40000204000 */
[-C--:B------:R-:W-:Y:S02]  /*96d0*/  FFMA2 R100, R82.F32x2.HI_LO, R162.reuse.F32x2.HI_LO, 0.69514614343643188477 ;  /* 0x3f31f51952647449 */ /* 0x080fe400002000a2 */
[----:B------:R-:W-:Y:S02]  /*96e0*/  FADD2 R104, R102.F32x2.HI_LO, -12582912 ;  /* 0xcb4000006668744b */ /* 0x000fe40000200000 */
[----:B------:R-:W-:Y:S01]  /*96f0*/  FFMA2 R82, R98.F32x2.HI_LO, UR5.F32, R174.F32 ;  /* 0x0000000562527c49 */ /* 0x000fe200092000ae */
[----:B------:R-:W3:Y:S01]  /*9700*/  MUFU.EX2 R77, R77 ;  /* 0x0000004d004d7308 */ /* 0x000ee20000000800 */
[----:B------:R-:W-:Y:S02]  /*9710*/  FADD2 R104, R80.F32x2.HI_LO, -R104.F32x2.HI_LO ;  /* 0x800000685068724b */ /* 0x000fe40000000000 */
[----:B------:R-:W-:Y:S01]  /*9720*/  FFMA2 R100, R100.F32x2.HI_LO, R162.F32x2.HI_LO, 1 ;  /* 0x3f80000064647449 */ /* 0x000fe200002000a2 */
[----:B------:R-:W-:Y:S01]  /*9730*/  FMNMX R82, R82, -127, !PT ;  /* 0xc2fe000052527809 */ /* 0x000fe20007800000 */
[----:B------:R-:W-:Y:S01]  /*9740*/  FFMA2 R80, R104.F32x2.HI_LO, R173.F32, 0.22756439447402954102 ;  /* 0x3e6906a468507449 */ /* 0x000fe200012000ad */
[----:B------:R-:W-:Y:S01]  /*9750*/  FMNMX R83, R83, -127, !PT ;  /* 0xc2fe000053537809 */ /* 0x000fe20007800000 */
[----:B------:R-:W-:Y:S01]  /*9760*/  IMAD R100, R158, 0x800000, R100 ;  /* 0x008000009e647824 */ /* 0x000fe200078e0264 */
[----:B------:R-:W-:Y:S01]  /*9770*/  MUFU.EX2 R78, R78 ;  /* 0x0000004e004e7308 */ /* 0x000fe20000000800 */
[----:B------:R-:W-:-:S02]  /*9780*/  FFMA2 R80, R80.F32x2.HI_LO, R104.F32x2.HI_LO, 0.69514614343643188477 ;  /* 0x3f31f51950507449 */ /* 0x000fc40000200068 */
[----:B------:R-:W-:Y:S02]  /*9790*/  IMAD R101, R159, 0x800000, R101 ;  /* 0x008000009f657824 */ /* 0x000fe400078e0265 */
[----:B------:R-:W-:Y:S02]  /*97a0*/  FADD2.RM R98, R82.F32x2.HI_LO, 12582912 ;  /* 0x4b4000005262744b */ /* 0x000fe40000204000 */
[----:B------:R-:W-:Y:S02]  /*97b0*/  FFMA2 R104, R80.F32x2.HI_LO, R104.F32x2.HI_LO, 1 ;  /* 0x3f80000050687449 */ /* 0x000fe40000200068 */
[----:B------:R-:W-:Y:S01]  /*97c0*/  FFMA2 R80, R96.F32x2.HI_LO, UR5.F32, R174.F32 ;  /* 0x0000000560507c49 */ /* 0x000fe200092000ae */
[----:B------:R-:W5:Y:S01]  /*97d0*/  MUFU.EX2 R79, R79 ;  /* 0x0000004f004f7308 */ /* 0x000f620000000800 */
[----:B------:R-:W-:Y:S02]  /*97e0*/  FADD2 R108, R98.F32x2.HI_LO, -12582912 ;  /* 0xcb400000626c744b */ /* 0x000fe40000200000 */
[----:B------:R-:W-:-:S02]  /*97f0*/  IMAD R104, R102, 0x800000, R104 ;  /* 0x0080000066687824 */ /* 0x000fc400078e0268 */
[----:B------:R-:W-:Y:S01]  /*9800*/  FFMA2 R110, R54.F32x2.HI_LO, UR5.F32, R174.F32 ;  /* 0x00000005366e7c49 */ /* 0x000fe200092000ae */
[----:B------:R-:W-:Y:S01]  /*9810*/  FMNMX R80, R80, -127, !PT ;  /* 0xc2fe000050507809 */ /* 0x000fe20007800000 */
[----:B------:R-:W-:Y:S01]  /*9820*/  FADD2 R108, R82.F32x2.HI_LO, -R108.F32x2.HI_LO ;  /* 0x8000006c526c724b */ /* 0x000fe20000000000 */
[----:B------:R-:W-:Y:S01]  /*9830*/  FMNMX R81, R81, -127, !PT ;  /* 0xc2fe000051517809 */ /* 0x000fe20007800000 */
[--C-:B------:R-:W-:Y:S01]  /*9840*/  FFMA2 R82, R86.F32x2.HI_LO, UR5.F32, R174.reuse.F32 ;  /* 0x0000000556527c49 */ /* 0x100fe200092000ae */
[----:B------:R-:W-:Y:S01]  /*9850*/  MUFU.EX2 R94, R94 ;  /* 0x0000005e005e7308 */ /* 0x000fe20000000800 */
[----:B------:R-:W-:Y:S02]  /*9860*/  FFMA2 R86, R36.F32x2.HI_LO, UR5.F32, R174.F32 ;  /* 0x0000000524567c49 */ /* 0x000fe400092000ae */
[----:B------:R-:W-:Y:S02]  /*9870*/  IMAD R105, R103, 0x800000, R105 ;  /* 0x0080000067697824 */ /* 0x000fe400078e0269 */
[----:B------:R-:W-:-:S02]  /*9880*/  FADD2.RM R96, R80.F32x2.HI_LO, 12582912 ;  /* 0x4b4000005060744b */ /* 0x000fc40000204000 */
[--C-:B------:R-:W-:Y:S02]  /*9890*/  FFMA2 R112, R58.F32x2.HI_LO, UR5.F32, R174.reuse.F32 ;  /* 0x000000053a707c49 */ /* 0x100fe400092000ae */
[----:B------:R-:W-:Y:S01]  /*98a0*/  FADD2 R106, R96.F32x2.HI_LO, -12582912 ;  /* 0xcb400000606a744b */ /* 0x000fe20000200000 */
[----:B------:R-:W-:Y:S01]  /*98b0*/  MUFU.EX2 R82, R82 ;  /* 0x0000005200527308 */ /* 0x000fe20000000800 */
[----:B------:R-:W-:Y:S02]  /*98c0*/  FFMA2 R114, R60.F32x2.HI_LO, UR5.F32, R174.F32 ;  /* 0x000000053c727c49 */ /* 0x000fe400092000ae */
[----:B------:R-:W-:Y:S02]  /*98d0*/  FADD2 R106, R80.F32x2.HI_LO, -R106.F32x2.HI_LO ;  /* 0x8000006a506a724b */ /* 0x000fe40000000000 */
[--C-:B------:R-:W-:Y:S02]  /*98e0*/  FFMA2 R162, R62.F32x2.HI_LO, UR5.F32, R174.reuse.F32 ;  /* 0x000000053ea27c49 */ /* 0x100fe400092000ae */
[----:B------:R-:W-:Y:S01]  /*98f0*/  FFMA2 R80, R106.F32x2.HI_LO, R173.F32, 0.22756439447402954102 ;  /* 0x3e6906a46a507449 */ /* 0x000fe200012000ad */
[----:B------:R-:W1:Y:S01]  /*9900*/  MUFU.EX2 R83, R83 ;  /* 0x0000005300537308 */ /* 0x000e620000000800 */
[--C-:B------:R-:W-:Y:S01]  /*9910*/  FFMA2 R54, R6.F32x2.HI_LO, UR5.F32, R174.reuse.F32 ;  /* 0x0000000506367c49 */ /* 0x100fe200092000ae */
[----:B--2---:R-:W-:Y:S01]  /*9920*/  F2FP.BF16.F32.PACK_AB R6, R73, R72 ;  /* 0x000000484906723e */ /* 0x004fe200000010ff */
[----:B------:R-:W-:Y:S01]  /*9930*/  FFMA2 R80, R80.F32x2.HI_LO, R106.F32x2.HI_LO, 0.69514614343643188477 ;  /* 0x3f31f51950507449 */ /* 0x000fe2000020006a */
[----:B----4-:R-:W-:Y:S01]  /*9940*/  F2FP.BF16.F32.PACK_AB R7, R75, R74 ;  /* 0x0000004a4b07723e */ /* 0x010fe200000010ff */
[--C-:B------:R-:W-:Y:S01]  /*9950*/  FFMA2 R58, R8.F32x2.HI_LO, UR5.F32, R174.reuse.F32 ;  /* 0x00000005083a7c49 */ /* 0x100fe200092000ae */
[----:B---3--:R-:W-:Y:S01]  /*9960*/  F2FP.BF16.F32.PACK_AB R8, R77, R76 ;  /* 0x0000004c4d08723e */ /* 0x008fe200000010ff */
[----:B------:R-:W-:Y:S01]  /*9970*/  FFMA2 R106, R80.F32x2.HI_LO, R106.F32x2.HI_LO, 1 ;  /* 0x3f800000506a7449 */ /* 0x000fe2000020006a */
[----:B------:R-:W-:Y:S01]  /*9980*/  MUFU.EX2 R36, R168 ;  /* 0x000000a800247308 */ /* 0x000fe20000000800 */
[----:B------:R-:W-:Y:S01]  /*9990*/  FFMA2 R80, R84.F32x2.HI_LO, UR5.F32, R174.F32 ;  /* 0x0000000554507c49 */ /* 0x000fe200092000ae */
[----:B-----5:R-:W-:Y:S01]  /*99a0*/  F2FP.BF16.F32.PACK_AB R9, R79, R78 ;  /* 0x0000004e4f09723e */ /* 0x020fe200000010ff */
[----:B------:R-:W-:-:S02]  /*99b0*/  FFMA2 R84, R108.F32x2.HI_LO, R173.F32, 0.22756439447402954102 ;  /* 0x3e6906a46c547449 */ /* 0x000fc400012000ad */
[----:B------:R-:W-:Y:S02]  /*99c0*/  IMAD R106, R96, 0x800000, R106 ;  /* 0x00800000606a7824 */ /* 0x000fe400078e026a */
[--C-:B------:R-:W-:Y:S02]  /*99d0*/  FFMA2 R60, R10.F32x2.HI_LO, UR5.F32, R174.reuse.F32 ;  /* 0x000000050a3c7c49 */ /* 0x100fe400092000ae */
[----:B------:R-:W-:Y:S02]  /*99e0*/  IMAD R107, R97, 0x800000, R107 ;  /* 0x00800000616b7824 */ /* 0x000fe400078e026b */
[----:B------:R-:W-:Y:S01]  /*99f0*/  FFMA2 R84, R84.F32x2.HI_LO, R108.F32x2.HI_LO, 0.69514614343643188477 ;  /* 0x3f31f51954547449 */ /* 0x000fe2000020006c */
[----:B------:R-:W-:Y:S01]  /*9a00*/  MUFU.EX2 R80, R80 ;  /* 0x0000005000507308 */ /* 0x000fe20000000800 */
[--C-:B------:R-:W-:Y:S01]  /*9a10*/  FFMA2 R62, R12.F32x2.HI_LO, UR5.F32, R174.reuse.F32 ;  /* 0x000000050c3e7c49 */ /* 0x100fe200092000ae */
[----:B-1----:R-:W-:Y:S01]  /*9a20*/  F2FP.BF16.F32.PACK_AB R13, R83, R82 ;  /* 0x00000052530d723e */ /* 0x002fe200000010ff */
[----:B------:R-:W-:Y:S01]  /*9a30*/  FFMA2 R108, R84.F32x2.HI_LO, R108.F32x2.HI_LO, 1 ;  /* 0x3f800000546c7449 */ /* 0x000fe2000020006c */
[----:B------:R-:W-:Y:S01]  /*9a40*/  F2FP.BF16.F32.PACK_AB R10, R101, R100 ;  /* 0x00000064650a723e */ /* 0x000fe200000010ff */
[--C-:B------:R-:W-:Y:S01]  /*9a50*/  FFMA2 R84, R88.F32x2.HI_LO, UR5.F32, R174.reuse.F32 ;  /* 0x0000000558547c49 */ /* 0x100fe200092000ae */
[----:B------:R-:W-:Y:S01]  /*9a60*/  F2FP.BF16.F32.PACK_AB R11, R105, R104 ;  /* 0x00000068690b723e */ /* 0x000fe200000010ff */
[----:B------:R-:W-:Y:S01]  /*9a70*/  FFMA2 R88, R44.F32x2.HI_LO, UR5.F32, R174.F32 ;  /* 0x000000052c587c49 */ /* 0x000fe200092000ae */
[----:B------:R-:W1:Y:S01]  /*9a80*/  MUFU.EX2 R81, R81 ;  /* 0x0000005100517308 */ /* 0x000e620000000800 */
[----:B------:R-:W-:-:S02]  /*9a90*/  IMAD R108, R98, 0x800000, R108 ;  /* 0x00800000626c7824 */ /* 0x000fc400078e026c */
[----:B------:R-:W-:Y:S02]  /*9aa0*/  FADD2.RM R96, R164.F32x2.HI_LO, 12582912 ;  /* 0x4b400000a460744b */ /* 0x000fe40000204000 */
[----:B------:R-:W-:Y:S02]  /*9ab0*/  IMAD R109, R99, 0x800000, R109 ;  /* 0x00800000636d7824 */ /* 0x000fe400078e026d */
[----:B------:R-:W-:Y:S01]  /*9ac0*/  IMAD.MOV.U32 R98, RZ, RZ, 0x1 ;  /* 0x00000001ff627424 */ /* 0x000fe200078e00ff */
[----:B------:R-:W-:Y:S08]  /*9ad0*/  MUFU.EX2 R84, R84 ;  /* 0x0000005400547308 */ /* 0x000ff00000000800 */
[----:B------:R-:W2:Y:S01]  /*9ae0*/  MUFU.EX2 R85, R85 ;  /* 0x0000005500557308 */ /* 0x000ea20000000800 */
[----:B-1----:R-:W-:-:S07]  /*9af0*/  F2FP.BF16.F32.PACK_AB R12, R81, R80 ;  /* 0x00000050510c723e */ /* 0x002fce00000010ff */
[----:B------:R1:W3:Y:S08]  /*9b00*/  MUFU.EX2 R37, R169 ;  /* 0x000000a900257308 */ /* 0x0002f00000000800 */
[----:B------:R-:W-:Y:S01]  /*9b10*/  MUFU.EX2 R44, R92 ;  /* 0x0000005c002c7308 */ /* 0x000fe20000000800 */
[----:B--2---:R-:W-:-:S07]  /*9b20*/  F2FP.BF16.F32.PACK_AB R14, R85, R84 ;  /* 0x00000054550e723e */ /* 0x004fce00000010ff */
[----:B------:R-:W2:Y:S01]  /*9b30*/  MUFU.EX2 R45, R93 ;  /* 0x0000005d002d7308 */ /* 0x000ea20000000800 */
[----:B-1----:R-:W-:Y:S01]  /*9b40*/  FFMA2 R168, R18.F32x2.HI_LO, UR5.F32, R174.F32 ;  /* 0x0000000512a87c49 */ /* 0x002fe200092000ae */
[----:B---3--:R-:W-:Y:S02]  /*9b50*/  F2FP.BF16.F32.PACK_AB R15, R37, R36 ;  /* 0x00000024250f723e */ /* 0x008fe400000010ff */
[----:B------:R-:W-:Y:S02]  /*9b60*/  F2FP.BF16.F32.PACK_AB R18, R107, R106 ;  /* 0x0000006a6b12723e */ /* 0x000fe400000010ff */
[----:B------:R-:W-:Y:S02]  /*9b70*/  F2FP.BF16.F32.PACK_AB R19, R109, R108 ;  /* 0x0000006c6d13723e */ /* 0x000fe400000010ff */
[----:B------:R-:W1:Y:S08]  /*9b80*/  MUFU.EX2 R95, R95 ;  /* 0x0000005f005f7308 */ /* 0x000e700000000800 */
[----:B------:R-:W-:Y:S01]  /*9b90*/  MUFU.EX2 R86, R86 ;  /* 0x0000005600567308 */ /* 0x000fe20000000800 */
[----:B--2---:R-:W-:Y:S01]  /*9ba0*/  F2FP.BF16.F32.PACK_AB R16, R45, R44 ;  /* 0x0000002c2d10723e */ /* 0x004fe200000010ff */
[----:B------:R-:W-:-:S06]  /*9bb0*/  FADD2.RM R92, R166.F32x2.HI_LO, 12582912 ;  /* 0x4b400000a65c744b */ /* 0x000fcc0000204000 */
[----:B------:R-:W2:Y:S01]  /*9bc0*/  MUFU.EX2 R87, R87 ;  /* 0x0000005700577308 */ /* 0x000ea20000000800 */
[----:B-1----:R-:W-:-:S04]  /*9bd0*/  F2FP.BF16.F32.PACK_AB R17, R95, R94 ;  /* 0x0000005e5f11723e */ /* 0x002fc800000010ff */
[----:B------:R1:W-:Y:S01]  /*9be0*/  STTM.x16 tmem[UR4], R4 ;  /* 0x00000004000079ed */ /* 0x0003e20008240004 */
[----:B------:R-:W-:Y:S02]  /*9bf0*/  R2UR UR4, R156 ;  /* 0x000000009c0472ca */ /* 0x000fe400000e0000 */
[----:B------:R-:W-:Y:S08]  /*9c00*/  MUFU.EX2 R38, R38 ;  /* 0x0000002600267308 */ /* 0x000ff00000000800 */
[----:B------:R-:W3:Y:S08]  /*9c10*/  MUFU.EX2 R39, R39 ;  /* 0x0000002700277308 */ /* 0x000ef00000000800 */
[----:B------:R-:W-:Y:S08]  /*9c20*/  MUFU.EX2 R40, R40 ;  /* 0x0000002800287308 */ /* 0x000ff00000000800 */
[----:B------:R-:W4:Y:S08]  /*9c30*/  MUFU.EX2 R41, R41 ;  /* 0x0000002900297308 */ /* 0x000f300000000800 */
[----:B------:R-:W-:Y:S08]  /*9c40*/  MUFU.EX2 R42, R42 ;  /* 0x0000002a002a7308 */ /* 0x000ff00000000800 */
[----:B------:R-:W5:Y:S08]  /*9c50*/  MUFU.EX2 R43, R43 ;  /* 0x0000002b002b7308 */ /* 0x000f700000000800 */
[----:B------:R-:W-:Y:S01]  /*9c60*/  MUFU.EX2 R88, R88 ;  /* 0x0000005800587308 */ /* 0x000fe20000000800 */
[----:B-1----:R-:W-:-:S02]  /*9c70*/  FMNMX R6, R48, -127, !PT ;  /* 0xc2fe000030067809 */ /* 0x002fc40007800000 */
[----:B------:R-:W-:Y:S01]  /*9c80*/  FMNMX R7, R49, -127, !PT ;  /* 0xc2fe000031077809 */ /* 0x000fe20007800000 */
[----:B------:R-:W-:-:S04]  /*9c90*/  FADD2.RM R48, R50.F32x2.HI_LO, 12582912 ;  /* 0x4b4000003230744b */ /* 0x000fc80000204000 */
[----:B------:R-:W-:Y:S01]  /*9ca0*/  MUFU.EX2 R89, R89 ;  /* 0x0000005900597308 */ /* 0x000fe20000000800 */
[----:B------:R-:W-:-:S04]  /*9cb0*/  FADD2.RM R4, R6.F32x2.HI_LO, 12582912 ;  /* 0x4b4000000604744b */ /* 0x000fc80000204000 */
[----:B------:R-:W-:-:S03]  /*9cc0*/  FADD2 R8, R4.F32x2.HI_LO, -12582912 ;  /* 0xcb4000000408744b */ /* 0x000fc60000200000 */
[----:B------:R-:W-:Y:S01]  /*9cd0*/  MUFU.EX2 R46, R46 ;  /* 0x0000002e002e7308 */ /* 0x000fe20000000800 */
[----:B------:R-:W-:Y:S02]  /*9ce0*/  FADD2 R8, R6.F32x2.HI_LO, -R8.F32x2.HI_LO ;  /* 0x800000080608724b */ /* 0x000fe40000000000 */
[----:B------:R-:W-:Y:S02]  /*9cf0*/  FADD2 R6, R48.F32x2.HI_LO, -12582912 ;  /* 0xcb4000003006744b */ /* 0x000fe40000200000 */
[----:B------:R-:W-:Y:S02]  /*9d00*/  FFMA2 R10, R8.F32x2.HI_LO, R173.F32, 0.22756439447402954102 ;  /* 0x3e6906a4080a7449 */ /* 0x000fe400012000ad */
[----:B------:R-:W-:Y:S01]  /*9d10*/  FADD2 R6, R50.F32x2.HI_LO, -R6.F32x2.HI_LO ;  /* 0x800000063206724b */ /* 0x000fe20000000000 */
[----:B------:R-:W-:Y:S01]  /*9d20*/  MUFU.EX2 R47, R47 ;  /* 0x0000002f002f7308 */ /* 0x000fe20000000800 */
[----:B------:R-:W-:-:S04]  /*9d30*/  FFMA2 R10, R10.F32x2.HI_LO, R8.F32x2.HI_LO, 0.69514614343643188477 ;  /* 0x3f31f5190a0a7449 */ /* 0x000fc80000200008 */
[----:B------:R-:W-:Y:S02]  /*9d40*/  FFMA2 R50, R10.F32x2.HI_LO, R8.F32x2.HI_LO, 1 ;  /* 0x3f8000000a327449 */ /* 0x000fe40000200008 */
[----:B------:R-:W-:Y:S01]  /*9d50*/  FFMA2 R8, R6.F32x2.HI_LO, R173.F32, 0.22756439447402954102 ;  /* 0x3e6906a406087449 */ /* 0x000fe200012000ad */
[----:B------:R-:W-:Y:S01]  /*9d60*/  MUFU.EX2 R90, R90 ;  /* 0x0000005a005a7308 */ /* 0x000fe20000000800 */
[----:B------:R-:W-:Y:S02]  /*9d70*/  FADD2 R10, R96.F32x2.HI_LO, -12582912 ;  /* 0xcb400000600a744b */ /* 0x000fe40000200000 */
[----:B------:R-:W-:Y:S02]  /*9d80*/  IMAD R50, R4, 0x800000, R50 ;  /* 0x0080000004327824 */ /* 0x000fe400078e0232 */
[----:B------:R-:W-:Y:S02]  /*9d90*/  FFMA2 R8, R8.F32x2.HI_LO, R6.F32x2.HI_LO, 0.69514614343643188477 ;  /* 0x3f31f51908087449 */ /* 0x000fe40000200006 */
[----:B------:R-:W-:-:S02]  /*9da0*/  IMAD R51, R5, 0x800000, R51 ;  /* 0x0080000005337824 */ /* 0x000fc400078e0233 */
[----:B------:R-:W-:Y:S01]  /*9db0*/  FADD2 R10, R164.F32x2.HI_LO, -R10.F32x2.HI_LO ;  /* 0x8000000aa40a724b */ /* 0x000fe20000000000 */
[----:B--2---:R-:W-:Y:S01]  /*9dc0*/  F2FP.BF16.F32.PACK_AB R4, R87, R86 ;  /* 0x000000565704723e */ /* 0x004fe200000010ff */
[----:B------:R-:W-:Y:S01]  /*9dd0*/  FFMA2 R6, R8.F32x2.HI_LO, R6.F32x2.HI_LO, 1 ;  /* 0x3f80000008067449 */ /* 0x000fe20000200006 */
[----:B------:R-:W1:Y:S01]  /*9de0*/  MUFU.EX2 R91, R91 ;  /* 0x0000005b005b7308 */ /* 0x000e620000000800 */
[----:B------:R-:W-:Y:S01]  /*9df0*/  FFMA2 R12, R10.F32x2.HI_LO, R173.F32, 0.22756439447402954102 ;  /* 0x3e6906a40a0c7449 */ /* 0x000fe200012000ad */
[----:B---3--:R-:W-:Y:S01]  /*9e00*/  F2FP.BF16.F32.PACK_AB R5, R39, R38 ;  /* 0x000000262705723e */ /* 0x008fe200000010ff */
[----:B------:R-:W-:Y:S02]  /*9e10*/  FADD2 R8, R92.F32x2.HI_LO, -12582912 ;  /* 0xcb4000005c08744b */ /* 0x000fe40000200000 */
[----:B------:R-:W-:Y:S02]  /*9e20*/  IMAD R48, R48, 0x800000, R6 ;  /* 0x0080000030307824 */ /* 0x000fe400078e0206 */
[----:B------:R-:W-:-:S02]  /*9e30*/  FFMA2 R12, R12.F32x2.HI_LO, R10.F32x2.HI_LO, 0.69514614343643188477 ;  /* 0x3f31f5190c0c7449 */ /* 0x000fc4000020000a */
[----:B------:R-:W-:Y:S02]  /*9e40*/  IMAD R49, R49, 0x800000, R7 ;  /* 0x0080000031317824 */ /* 0x000fe400078e0207 */
[----:B------:R-:W-:Y:S01]  /*9e50*/  FADD2 R8, R166.F32x2.HI_LO, -R8.F32x2.HI_LO ;  /* 0x80000008a608724b */ /* 0x000fe20000000000 */
[----:B------:R-:W-:Y:S01]  /*9e60*/  MUFU.EX2 R110, R110 ;  /* 0x0000006e006e7308 */ /* 0x000fe20000000800 */
[----:B------:R-:W-:Y:S01]  /*9e70*/  FFMA2 R10, R12.F32x2.HI_LO, R10.F32x2.HI_LO, 1 ;  /* 0x3f8000000c0a7449 */ /* 0x000fe2000020000a */
[----:B----4-:R-:W-:Y:S01]  /*9e80*/  F2FP.BF16.F32.PACK_AB R6, R41, R40 ;  /* 0x000000282906723e */ /* 0x010fe200000010ff */
[----:B------:R-:W-:Y:S01]  /*9e90*/  FFMA2 R12, R8.F32x2.HI_LO, R173.F32, 0.22756439447402954102 ;  /* 0x3e6906a4080c7449 */ /* 0x000fe200012000ad */
[----:B-----5:R-:W-:Y:S01]  /*9ea0*/  F2FP.BF16.F32.PACK_AB R7, R43, R42 ;  /* 0x0000002a2b07723e */ /* 0x020fe200000010ff */
[----:B------:R-:W-:Y:S01]  /*9eb0*/  IMAD R96, R96, 0x800000, R10 ;  /* 0x0080000060607824 */ /* 0x000fe200078e020a */
[----:B------:R-:W-:Y:S01]  /*9ec0*/  F2FP.BF16.F32.PACK_AB R10, R51, R50 ;  /* 0x00000032330a723e */ /* 0x000fe200000010ff */
[----:B------:R-:W-:Y:S01]  /*9ed0*/  FFMA2 R12, R12.F32x2.HI_LO, R8.F32x2.HI_LO, 0.69514614343643188477 ;  /* 0x3f31f5190c0c7449 */ /* 0x000fe20000200008 */
[----:B------:R-:W2:Y:S01]  /*9ee0*/  MUFU.EX2 R111, R111 ;  /* 0x0000006f006f7308 */ /* 0x000ea20000000800 */
[----:B------:R-:W-:Y:S01]  /*9ef0*/  IMAD R97, R97, 0x800000, R11 ;  /* 0x0080000061617824 */ /* 0x000fe200078e020b */
[----:B------:R-:W-:Y:S01]  /*9f00*/  F2FP.BF16.F32.PACK_AB R11, R49, R48 ;  /* 0x00000030310b723e */ /* 0x000fe200000010ff */
[----:B------:R-:W-:Y:S01]  /*9f10*/  FFMA2 R8, R12.F32x2.HI_LO, R8.F32x2.HI_LO, 1 ;  /* 0x3f8000000c087449 */ /* 0x000fe20000200008 */
[----:B-1----:R-:W-:-:S02]  /*9f20*/  F2FP.BF16.F32.PACK_AB R12, R91, R90 ;  /* 0x0000005a5b0c723e */ /* 0x002fc400000010ff */
[----:B------:R-:W-:Y:S01]  /*9f30*/  F2FP.BF16.F32.PACK_AB R18, R97, R96 ;  /* 0x000000606112723e */ /* 0x000fe200000010ff */
[----:B------:R-:W-:Y:S01]  /*9f40*/  IMAD R92, R92, 0x800000, R8 ;  /* 0x008000005c5c7824 */ /* 0x000fe200078e0208 */
[----:B------:R-:W-:Y:S01]  /*9f50*/  MUFU.EX2 R56, R56 ;  /* 0x0000003800387308 */ /* 0x000fe20000000800 */
[----:B------:R-:W-:Y:S01]  /*9f60*/  IMAD R93, R93, 0x800000, R9 ;  /* 0x008000005d5d7824 */ /* 0x000fe200078e0209 */
[----:B------:R-:W-:Y:S02]  /*9f70*/  F2FP.BF16.F32.PACK_AB R8, R89, R88 ;  /* 0x000000585908723e */ /* 0x000fe400000010ff */
[----:B------:R-:W-:Y:S02]  /*9f80*/  F2FP.BF16.F32.PACK_AB R9, R47, R46 ;  /* 0x0000002e2f09723e */ /* 0x000fe400000010ff */
[----:B------:R-:W-:Y:S02]  /*9f90*/  F2FP.BF16.F32.PACK_AB R19, R93, R92 ;  /* 0x0000005c5d13723e */ /* 0x000fe400000010ff */
[----:B------:R-:W1:Y:S01]  /*9fa0*/  MUFU.EX2 R57, R57 ;  /* 0x0000003900397308 */ /* 0x000e620000000800 */
[----:B--2---:R-:W-:-:S07]  /*9fb0*/  F2FP.BF16.F32.PACK_AB R13, R111, R110 ;  /* 0x0000006e6f0d723e */ /* 0x004fce00000010ff */
[----:B------:R-:W-:Y:S08]  /*9fc0*/  MUFU.EX2 R112, R112 ;  /* 0x0000007000707308 */ /* 0x000ff00000000800 */
[----:B------:R-:W2:Y:S01]  /*9fd0*/  MUFU.EX2 R113, R113 ;  /* 0x0000007100717308 */ /* 0x000ea20000000800 */
[----:B-1----:R-:W-:-:S07]  /*9fe0*/  F2FP.BF16.F32.PACK_AB R14, R57, R56 ;  /* 0x00000038390e723e */ /* 0x002fce00000010ff */
[----:B------:R-:W-:Y:S08]  /*9ff0*/  MUFU.EX2 R114, R114 ;  /* 0x0000007200727308 */ /* 0x000ff00000000800 */
[----:B------:R-:W1:Y:S01]  /*a000*/  MUFU.EX2 R115, R115 ;  /* 0x0000007300737308 */ /* 0x000e620000000800 */
[----:B--2---:R-:W-:-:S07]  /*a010*/  F2FP.BF16.F32.PACK_AB R15, R113, R112 ;  /* 0x00000070710f723e */ /* 0x004fce00000010ff */
[----:B------:R-:W-:Y:S08]  /*a020*/  MUFU.EX2 R162, R162 ;  /* 0x000000a200a27308 */ /* 0x000ff00000000800 */
[----:B------:R-:W2:Y:S01]  /*a030*/  MUFU.EX2 R163, R163 ;  /* 0x000000a300a37308 */ /* 0x000ea20000000800 */
[----:B-1----:R-:W-:-:S07]  /*a040*/  F2FP.BF16.F32.PACK_AB R16, R115, R114 ;  /* 0x000000727310723e */ /* 0x002fce00000010ff */
[----:B------:R-:W-:Y:S08]  /*a050*/  MUFU.EX2 R52, R52 ;  /* 0x0000003400347308 */ /* 0x000ff00000000800 */
[----:B------:R-:W1:Y:S01]  /*a060*/  MUFU.EX2 R53, R53 ;  /* 0x0000003500357308 */ /* 0x000e620000000800 */
[----:B--2---:R-:W-:-:S04]  /*a070*/  F2FP.BF16.F32.PACK_AB R17, R163, R162 ;  /* 0x000000a2a311723e */ /* 0x004fc800000010ff */
[----:B------:R1:W-:Y:S01]  /*a080*/  STTM.x16 tmem[UR4], R4 ;  /* 0x00000004000079ed */ /* 0x0003e20008240004 */
[----:B------:R-:W-:Y:S01]  /*a090*/  R2UR UR4, R160 ;  /* 0x00000000a00472ca */ /* 0x000fe200000e0000 */
[----:B------:R-:W2:Y:S01]  /*a0a0*/  FENCE.VIEW.ASYNC.T ;  /* 0x00000000000073c6 */ /* 0x000ea20000000200 */
[----:B------:R-:W-:Y:S01]  /*a0b0*/  MUFU.EX2 R54, R54 ;  /* 0x0000003600367308 */ /* 0x000fe20000000800 */
[----:B--2---:R2:W-:Y:S07]  /*a0c0*/  SYNCS.ARRIVE.TRANS64.RED.ART0 RZ, [UR17], R98 ;  /* 0x00000062ffff79a7 */ /* 0x0045ee0008500411 */
[----:B------:R-:W3:Y:S08]  /*a0d0*/  MUFU.EX2 R55, R55 ;  /* 0x0000003700377308 */ /* 0x000ef00000000800 */
[----:B------:R-:W-:Y:S08]  /*a0e0*/  MUFU.EX2 R58, R58 ;  /* 0x0000003a003a7308 */ /* 0x000ff00000000800 */
[----:B------:R-:W4:Y:S08]  /*a0f0*/  MUFU.EX2 R59, R59 ;  /* 0x0000003b003b7308 */ /* 0x000f300000000800 */
[----:B------:R-:W-:Y:S08]  /*a100*/  MUFU.EX2 R60, R60 ;  /* 0x0000003c003c7308 */ /* 0x000ff00000000800 */
[----:B------:R-:W5:Y:S08]  /*a110*/  MUFU.EX2 R61, R61 ;  /* 0x0000003d003d7308 */ /* 0x000f700000000800 */
[----:B------:R-:W-:Y:S01]  /*a120*/  MUFU.EX2 R62, R62 ;  /* 0x0000003e003e7308 */ /* 0x000fe20000000800 */
[----:B-1----:R-:W-:-:S02]  /*a130*/  F2FP.BF16.F32.PACK_AB R4, R53, R52 ;  /* 0x000000343504723e */ /* 0x002fc400000010ff */
[----:B---3--:R-:W-:Y:S02]  /*a140*/  F2FP.BF16.F32.PACK_AB R5, R55, R54 ;  /* 0x000000363705723e */ /* 0x008fe400000010ff */
[----:B----4-:R-:W-:-:S03]  /*a150*/  F2FP.BF16.F32.PACK_AB R6, R59, R58 ;  /* 0x0000003a3b06723e */ /* 0x010fc600000010ff */
[----:B------:R-:W1:Y:S01]  /*a160*/  MUFU.EX2 R63, R63 ;  /* 0x0000003f003f7308 */ /* 0x000e620000000800 */
[----:B-----5:R-:W-:-:S07]  /*a170*/  F2FP.BF16.F32.PACK_AB R7, R61, R60 ;  /* 0x0000003c3d07723e */ /* 0x020fce00000010ff */
[----:B------:R-:W-:Y:S08]  /*a180*/  MUFU.EX2 R64, R64 ;  /* 0x0000004000407308 */ /* 0x000ff00000000800 */
[----:B------:R-:W3:Y:S01]  /*a190*/  MUFU.EX2 R65, R65 ;  /* 0x0000004100417308 */ /* 0x000ee20000000800 */
[----:B-1----:R-:W-:-:S07]  /*a1a0*/  F2FP.BF16.F32.PACK_AB R8, R63, R62 ;  /* 0x0000003e3f08723e */ /* 0x002fce00000010ff */
[----:B------:R-:W-:Y:S08]  /*a1b0*/  MUFU.EX2 R66, R66 ;  /* 0x0000004200427308 */ /* 0x000ff00000000800 */
[----:B------:R-:W1:Y:S01]  /*a1c0*/  MUFU.EX2 R67, R67 ;  /* 0x0000004300437308 */ /* 0x000e620000000800 */
[----:B---3--:R-:W-:-:S07]  /*a1d0*/  F2FP.BF16.F32.PACK_AB R9, R65, R64 ;  /* 0x000000404109723e */ /* 0x008fce00000010ff */
        /* <DEDUP_REMOVED lines=26> */
[----:B-1----:R-:W-:Y:S02]  /*a380*/  F2FP.BF16.F32.PACK_AB R18, R33, R32 ;  /* 0x000000202112723e */ /* 0x002fe400000010ff */
[----:B---3--:R-:W-:-:S04]  /*a390*/  F2FP.BF16.F32.PACK_AB R19, R35, R34 ;  /* 0x000000222313723e */ /* 0x008fc800000010ff */
[----:B------:R2:W-:Y:S01]  /*a3a0*/  STTM.x16 tmem[UR4], R4 ;  /* 0x00000004000079ed */ /* 0x0005e20008240004 */
[----:B------:R-:W-:Y:S01]  /*a3b0*/  USHF.L.U32 UR4, UR9, 0x1f, URZ ;  /* 0x0000001f09047899 */ /* 0x000fe200080006ff */
[----:B------:R-:W1:Y:S02]  /*a3c0*/  FENCE.VIEW.ASYNC.T ;  /* 0x00000000000073c6 */ /* 0x000e640000000200 */
[----:B-1----:R-:W-:-:S03]  /*a3d0*/  NOP ;  /* 0x0000000000007918 */ /* 0x002fc60000000000 */
[----:B------:R-:W-:Y:S01]  /*a3e0*/  IMAD.U32 R99, RZ, RZ, UR4 ;  /* 0x00000004ff637e24 */ /* 0x000fe2000f8e00ff */
[----:B------:R2:W-:Y:S03]  /*a3f0*/  @P0 SYNCS.ARRIVE.TRANS64.RED.ART0 RZ, [UR16], R98 ;  /* 0x00000062ffff09a7 */ /* 0x0005e60008500410 */
[----:B------:R-:W1:Y:S02]  /*a400*/  SYNCS.PHASECHK.TRANS64.TRYWAIT P0, [UR7+0x130], R99 ;  /* 0x00013063ff0075a7 */ /* 0x000e640008001107 */
[----:B-12---:R-:W-:Y:S05]  /*a410*/  @!P0 BRA `(.L_x_80) ;  /* 0x0000003c00b08947 */ /* 0x006fea0003800000 */
.L_x_164:
[----:B------:R-:W-:Y:S01]  /*a420*/  MOV R173, UR20 ;  /* 0x0000001400ad7c02 */ /* 0x000fe20008000f00 */
[----:B------:R-:W-:Y:S01]  /*a430*/  FMUL R172, R172, R171 ;  /* 0x000000abacac7220 */ /* 0x000fe20000400000 */
[----:B------:R-:W-:Y:S01]  /*a440*/  FADD2 R136, R136.F32x2.HI_LO, R150.F32x2.HI_LO ;  /* 0x000000968888724b */ /* 0x000fe20000000000 */
[----:B------:R-:W-:Y:S01]  /*a450*/  UIADD3 UR11, UPT, UPT, UR11, 0x1, URZ ;  /* 0x000000010b0b7890 */ /* 0x000fe2000fffe0ff */
[----:B------:R-:W-:Y:S01]  /*a460*/  FADD2 R138, R138.F32x2.HI_LO, R152.F32x2.HI_LO ;  /* 0x000000988a8a724b */ /* 0x000fe20000000000 */
[----:B------:R-:W-:Y:S01]  /*a470*/  ULOP3.LUT UR9, UR9, 0x1, URZ, 0x3c, !UPT ;  /* 0x0000000109097892 */ /* 0x000fe2000f8e3cff */
[----:B------:R-:W-:Y:S01]  /*a480*/  FADD2 R172, R172.F32x2.HI_LO, R132.F32x2.HI_LO ;  /* 0x00000084acac724b */ /* 0x000fe20000000000 */
[----:B------:R-:W-:Y:S01]  /*a490*/  UISETP.NE.AND UP0, UPT, UR11, UR15, UPT ;  /* 0x0000000f0b00728c */ /* 0x000fe2000bf05270 */
[----:B------:R-:W-:Y:S01]  /*a4a0*/  FADD2 R142, R142.F32x2.HI_LO, R154.F32x2.HI_LO ;  /* 0x0000009a8e8e724b */ /* 0x000fe20000000000 */
[----:B------:R-:W-:Y:S01]  /*a4b0*/  ULOP3.LUT UR10, UR10, 0x1, URZ, 0x3c, !UPT ;  /* 0x000000010a0a7892 */ /* 0x000fe2000f8e3cff */
[----:B------:R-:W-:-:S02]  /*a4c0*/  FADD2 R172, R172.F32x2.HI_LO, R146.F32x2.HI_LO ;  /* 0x00000092acac724b */ /* 0x000fc40000000000 */
[----:B------:R-:W-:Y:S02]  /*a4d0*/  FADD2 R136, R136.F32x2.HI_LO, R118.F32x2.HI_LO ;  /* 0x000000768888724b */ /* 0x000fe40000000000 */
[----:B------:R-:W-:Y:S02]  /*a4e0*/  FADD2 R138, R138.F32x2.HI_LO, R120.F32x2.HI_LO ;  /* 0x000000788a8a724b */ /* 0x000fe40000000000 */
[----:B------:R-:W-:Y:S02]  /*a4f0*/  FADD2 R142, R142.F32x2.HI_LO, R122.F32x2.HI_LO ;  /* 0x0000007a8e8e724b */ /* 0x000fe40000000000 */
[----:B------:R-:W-:Y:S02]  /*a500*/  FADD2 R172, R172.F32x2.HI_LO, R116.F32x2.HI_LO ;  /* 0x00000074acac724b */ /* 0x000fe40000000000 */
[----:B------:R-:W-:Y:S02]  /*a510*/  FADD2 R136, R136.F32x2.HI_LO, R126.F32x2.HI_LO ;  /* 0x0000007e8888724b */ /* 0x000fe40000000000 */
        /* <DEDUP_REMOVED lines=52> */
[----:B------:R-:W-:-:S04]  /*a860*/  FADD2 R136, R172.F32x2.HI_LO, R136.F32x2.HI_LO ;  /* 0x00000088ac88724b */ /* 0x000fc80000000000 */
[----:B------:R-:W-:-:S04]  /*a870*/  FADD2 R136, R136.F32x2.HI_LO, R138.F32x2.HI_LO ;  /* 0x0000008a8888724b */ /* 0x000fc80000000000 */
[----:B------:R-:W-:Y:S01]  /*a880*/  FADD R171, R136, R137 ;  /* 0x0000008988ab7221 */ /* 0x000fe20000000000 */
[----:B------:R-:W-:Y:S06]  /*a890*/  BRA.U UP0, `(.L_x_81) ;  /* 0xffffffe1000c7547 */ /* 0x000fec000b83ffff */
.L_x_78:
[----:B-12---:R-:W1:Y:S01]  /*a8a0*/  S2R R5, SR_TID.X ;  /* 0x0000000000057919 */ /* 0x006e620000002100 */
[----:B------:R-:W-:Y:S01]  /*a8b0*/  UPLOP3.LUT UP3, UPT, UPT, UPT, UP1, 0x80, 0x8 ;  /* 0x000000000008789c */ /* 0x000fe20003f6f010 */
[----:B------:R-:W2:Y:S03]  /*a8c0*/  LDCU UR5, c[0x0][0x624] ;  /* 0x0000c480ff0577ac */ /* 0x000ea60008000800 */
[----:B------:R-:W-:Y:S02]  /*a8d0*/  USEL UR4, URZ, 0x80, !UP3 ;  /* 0x00000080ff047887 */ /* 0x000fe4000d800000 */
[----:B------:R-:W-:-:S04]  /*a8e0*/  UIADD3 UR21, UPT, UPT, UR24, UR21, URZ ;  /* 0x0000001518157290 */ /* 0x000fc8000fffe0ff */
[----:B------:R-:W-:Y:S01]  /*a8f0*/  IMAD.U32 R4, RZ, RZ, UR4 ;  /* 0x00000004ff047e24 */ /* 0x000fe2000f8e00ff */
[----:B------:R-:W-:Y:S01]  /*a900*/  UMOV UR4, UR22 ;  /* 0x0000001600047c82 */ /* 0x000fe20008000000 */
[----:B--2---:R-:W-:-:S03]  /*a910*/  UISETP.GE.AND UP0, UPT, UR21, UR5, UPT ;  /* 0x000000051500728c */ /* 0x004fc6000bf06270 */
[----:B-1----:R-:W-:Y:S01]  /*a920*/  LOP3.LUT R4, R4, 0x7f, R5, 0xf8, !PT ;  /* 0x0000007f04047812 */ /* 0x002fe200078ef805 */
[----:B------:R-:W-:-:S03]  /*a930*/  IMAD.U32 R5, RZ, RZ, UR14 ;  /* 0x0000000eff057e24 */ /* 0x000fc6000f8e00ff */
[----:B------:R-:W-:-:S05]  /*a940*/  LEA R4, R4, UR4, 0x2 ;  /* 0x0000000404047c11 */ /* 0x000fca000f8e10ff */
[----:B------:R2:W-:Y:S04]  /*a950*/  STS [R4+0x18c], R171 ;  /* 0x00018cab04007388 */ /* 0x0005e80000000800 */
[----:B------:R2:W-:Y:S01]  /*a960*/  STS [R4+0x58c], R170 ;  /* 0x00058caa04007388 */ /* 0x0005e20000000800 */
[----:B------:R2:W-:Y:S06]  /*a970*/  BAR.ARV R5, 0x40 ;  /* 0x000100050000751d */ /* 0x0005ec0000002000 */
[----:B------:R-:W-:Y:S05]  /*a980*/  BRA.U !UP0, `(.L_x_82) ;  /* 0xffffffb908387547 */ /* 0x000fea000b83ffff */
.L_x_74:
[----:B------:R-:W-:Y:S02]  /*a990*/  USHF.L.U32 UR9, UR9, 0x1f, URZ ;  /* 0x0000001f09097899 */ /* 0x000fe400080006ff */
[----:B------:R-:W-:-:S04]  /*a9a0*/  @!UP3 UIADD3 UR12, UPT, UPT, UR4, URZ, URZ ;  /* 0x000000ff040cb290 */ /* 0x000fc8000fffe0ff */
[----:B-12---:R-:W-:-:S05]  /*a9b0*/  MOV R4, UR9 ;  /* 0x0000000900047c02 */ /* 0x006fca0008000f00 */
[----:B------:R-:W1:Y:S02]  /*a9c0*/  SYNCS.PHASECHK.TRANS64.TRYWAIT P0, [UR12+0x130], R4 ;  /* 0x00013004ff0075a7 */ /* 0x000e64000800110c */
[----:B-1----:R-:W-:Y:S05]  /*a9d0*/  @!P0 BRA `(.L_x_83) ;  /* 0x0000003800608947 */ /* 0x002fea0003800000 */
.L_x_166:
[----:B------:R-:W-:Y:S06]  /*a9e0*/  BAR.ARV 0x2, 0x1a0 ;  /* 0x0086800000007b1d */ /* 0x000fec0000002000 */
[----:B------:R-:W-:Y:S05]  /*a9f0*/  BRA `(.L_x_84) ;  /* 0x00000000003c7947 */ /* 0x000fea0003800000 */
.L_x_72:
[----:B------:R-:W-:-:S13]  /*aa00*/  R2UR UR4, R0 ;  /* 0x00000000000472ca */ /* 0x000fda00000e0000 */
[----:B------:R-:W-:-:S09]  /*aa10*/  UISETP.NE.AND UP0, UPT, UR4, 0xc, UPT ;  /* 0x0000000c0400788c */ /* 0x000fd2000bf05270 */
[----:B------:R-:W-:Y:S05]  /*aa20*/  BRA.U UP0, `(.L_x_85) ;  /* 0x00000001002c7547 */ /* 0x000fea000b800000 */
[----:B------:R-:W2:Y:S01]  /*aa30*/  S2UR UR4, SR_CgaCtaId ;  /* 0x00000000000479c3 */ /* 0x000ea20000008800 */
[----:B------:R-:W-:Y:S01]  /*aa40*/  UMOV UR6, 0x400 ;  /* 0x0000040000067882 */ /* 0x000fe20000000000 */
[----:B------:R-:W-:Y:S01]  /*aa50*/  UMOV UR5, 0x20 ;  /* 0x0000002000057882 */ /* 0x000fe20000000000 */
[----:B------:R-:W-:Y:S01]  /*aa60*/  ELECT P0, URZ, PT ;  /* 0x0000000000ff782f */ /* 0x000fe20003800000 */
[----:B--2---:R-:W-:Y:S02]  /*aa70*/  ULEA UR6, UR4, UR6, 0x18 ;  /* 0x0000000604067291 */ /* 0x004fe4000f8ec0ff */
[----:B------:R-:W-:-:S04]  /*aa80*/  UIADD3 UR4, UPT, UPT, -UR5, 0x100000, URZ ;  /* 0x0010000005047890 */ /* 0x000fc8000fffe1ff */
[----:B------:R-:W-:Y:S02]  /*aa90*/  USHF.L.U32 UR5, UR4, 0xb, URZ ;  /* 0x0000000b04057899 */ /* 0x000fe400080006ff */
[----:B------:R-:W-:Y:S01]  /*aaa0*/  USHF.L.U32 UR4, UR4, 0x1, URZ ;  /* 0x0000000104047899 */ /* 0x000fe200080006ff */
[----:B------:R-:W2:Y:S11]  /*aab0*/  FENCE.VIEW.ASYNC.S ;  /* 0x00000000000073c6 */ /* 0x000eb60000000000 */
[----:B--2---:R2:W4:Y:S01]  /*aac0*/  SYNCS.EXCH.64 URZ, [UR6+0x180], UR4 ;  /* 0x0001800406ff75b2 */ /* 0x0045220008000100 */
[----:B------:R-:W-:Y:S01]  /*aad0*/  NOP ;  /* 0x0000000000007918 */ /* 0x000fe20000000000 */
.L_x_85:
[----:B------:R-:W-:Y:S01]  /*aae0*/  NOP ;  /* 0x0000000000007918 */ /* 0x000fe20000000000 */
.L_x_84:
[----:B--2---:R-:W-:-:S13]  /*aaf0*/  R2UR UR5, R0 ;  /* 0x00000000000572ca */ /* 0x004fda00000e0000 */
[----:B------:R-:W-:Y:S02]  /*ab00*/  UISETP.NE.AND UP0, UPT, UR5, 0xc, UPT ;  /* 0x0000000c0500788c */ /* 0x000fe4000bf05270 */
[----:B------:R-:W-:-:S04]  /*ab10*/  ULOP3.LUT UR4, UR5, 0xfffffffc, URZ, 0xc0, !UPT ;  /* 0xfffffffc05047892 */ /* 0x000fc8000f8ec0ff */
[----:B------:R-:W-:-:S03]  /*ab20*/  UISETP.NE.AND UP1, UPT, UR4, 0x8, UPT ;  /* 0x000000080400788c */ /* 0x000fc6000bf25270 */
[----:B------:R-:W-:Y:S08]  /*ab30*/  BRA.U UP0, `(.L_x_86) ;  /* 0x00000001002c7547 */ /* 0x000ff0000b800000 */
        /* <DEDUP_REMOVED lines=9> */
[----:B--2---:R2:W5:Y:S01]  /*abd0*/  SYNCS.EXCH.64 URZ, [UR6+0x180], UR4 ;  /* 0x0001800406ff75b2 */ /* 0x0045620008000100 */
[----:B------:R-:W-:Y:S01]  /*abe0*/  NOP ;  /* 0x0000000000007918 */ /* 0x000fe20000000000 */
.L_x_86:
[----:B------:R-:W-:Y:S01]  /*abf0*/  NOP ;  /* 0x0000000000007918 */ /* 0x000fe20000000000 */
[----:B------:R-:W-:Y:S05]  /*ac00*/  BRA.U UP1, `(.L_x_87) ;  /* 0x0000002501707547 */ /* 0x000fea000b800000 */
[----:B------:R-:W-:-:S08]  /*ac10*/  NOP ;  /* 0x0000000000007918 */ /* 0x000fd00000000000 */
[----:B------:R-:W1:-:S00]  /*ac20*/  USETMAXREG.DEALLOC.CTAPOOL 0x50 ;  /* 0x00000050000079c8 */ /* 0x000e4000080e0500 */
[----:B------:R-:W2:Y:S01]  /*ac30*/  S2UR UR7, SR_CgaCtaId ;  /* 0x00000000000779c3 */ /* 0x000ea20000008800 */
[----:B-1----:R-:W-:Y:S01]  /*ac40*/  R2UR UR14, R3 ;  /* 0x00000000030e72ca */ /* 0x002fe200000e0000 */
[----:B--2---:R-:W1:Y:S01]  /*ac50*/  LDCU UR5, c[0x0][0x610] ;  /* 0x0000c200ff0577ac */ /* 0x004e620008000800 */
[----:B------:R-:W2:Y:S01]  /*ac60*/  S2R R3, SR_TID.X ;  /* 0x0000000000037919 */ /* 0x000ea20000002100 */
[----:B------:R-:W-:Y:S01]  /*ac70*/  R2UR UR16, R2 ;  /* 0x00000000021072ca */ /* 0x000fe200000e0000 */
[----:B------:R-:W-:Y:S01]  /*ac80*/  IMAD.MOV.U32 R4, RZ, RZ, 0x1 ;  /* 0x00000001ff047424 */ /* 0x000fe200078e00ff */
[----:B------:R-:W-:Y:S01]  /*ac90*/  UMOV UR4, 0x400 ;  /* 0x0000040000047882 */ /* 0x000fe20000000000 */
[----:B------:R-:W5:Y:S01]  /*aca0*/  LDCU.U8 UR15, c[0x0][0x614] ;  /* 0x0000c280ff0f77ac */ /* 0x000f620008000000 */
[----:B------:R-:W4:Y:S01]  /*acb0*/  LDCU UR9, c[0x0][0x38c] ;  /* 0x00007180ff0977ac */ /* 0x000f220008000800 */
[----:B------:R-:W3:Y:S01]  /*acc0*/  LDCU UR11, c[0x0][0x61c] ;  /* 0x0000c380ff0b77ac */ /* 0x000ee20008000800 */
[----:B------:R-:W2:Y:S01]  /*acd0*/  LDCU UR6, c[0x0][0x624] ;  /* 0x0000c480ff0677ac */ /* 0x000ea20008000800 */
[----:B------:R-:W-:Y:S01]  /*ace0*/  UMOV UR21, 0x1 ;  /* 0x0000000100157882 */ /* 0x000fe20000000000 */
[----:B------:R-:W-:-:S05]  /*acf0*/  ULEA UR7, UR7, UR4, 0x18 ;  /* 0x0000000407077291 */ /* 0x000fca000f8ec0ff */
[----:B-1----:R-:W-:Y:S02]  /*ad00*/  UIMAD.WIDE.U32 UR4, UR16, UR5, URZ ;  /* 0x00000005100472a5 */ /* 0x002fe4000f8e00ff */
[----:B------:R-:W-:Y:S02]  /*ad10*/  UIADD3 UR13, UPT, UPT, UR7, 0xd0, URZ ;  /* 0x000000d0070d7890 */ /* 0x000fe4000fffe0ff */
[----:B------:R-:W-:Y:S02]  /*ad20*/  UIADD3 UR12, UPT, UPT, UR7, 0xd8, URZ ;  /* 0x000000d8070c7890 */ /* 0x000fe4000fffe0ff */
[----:B------:R-:W-:Y:S01]  /*ad30*/  UPRMT UR13, UR14, 0x654, UR13 ;  /* 0x000006540e0d7896 */ /* 0x000fe2000800000d */
[----:B---345:R-:W-:Y:S01]  /*ad40*/  BAR.SYNC.DEFER_BLOCKING 0x2, 0x1a0 ;  /* 0x0086800000007b1d */ /* 0x038fe20000010000 */
[----:B------:R-:W-:Y:S01]  /*ad50*/  UPRMT UR12, UR14, 0x654, UR12 ;  /* 0x000006540e0c7896 */ /* 0x000fe2000800000c */
[C---:B--2---:R-:W-:Y:S01]  /*ad60*/  IMAD.SHL.U32 R5, R3.reuse, 0x40, RZ ;  /* 0x0000004003057824 */ /* 0x044fe200078e00ff */
[----:B------:R-:W-:Y:S01]  /*ad70*/  UIADD3 UR4, UPT, UPT, UR16, -UR5, URZ ;  /* 0x8000000510047290 */ /* 0x000fe2000fffe0ff */
[----:B------:R-:W-:Y:S01]  /*ad80*/  LOP3.LUT R36, R3, 0x7f, RZ, 0xc0, !PT ;  /* 0x0000007f03247812 */ /* 0x000fe200078ec0ff */
[----:B------:R-:W-:Y:S01]  /*ad90*/  UIADD3 UR10, UPT, UPT, UR9, -0x1, URZ ;  /* 0xffffffff090a7890 */ /* 0x000fe2000fffe0ff */
[----:B------:R-:W1:Y:S01]  /*ada0*/  LDCU.U8 UR14, c[0x0][0x615] ;  /* 0x0000c2a0ff0e77ac */ /* 0x000e620008000000 */
[----:B------:R-:W-:-:S02]  /*adb0*/  LOP3.LUT R5, R5, 0x7c0, RZ, 0xc0, !PT ;  /* 0x000007c005057812 */ /* 0x000fc400078ec0ff */
[----:B------:R-:W-:Y:S01]  /*adc0*/  SHF.R.U32.HI R44, RZ, 0x5, R36 ;  /* 0x00000005ff2c7819 */ /* 0x000fe20000011624 */
[----:B------:R-:W-:Y:S01]  /*add0*/  USHF.R.U32.HI UR4, URZ, UR15, UR4 ;  /* 0x0000000fff047299 */ /* 0x000fe20008011604 */
[----:B------:R-:W2:Y:S03]  /*ade0*/  LDCU.U8 UR15, c[0x0][0x620] ;  /* 0x0000c400ff0f77ac */ /* 0x000ea60008000000 */
[----:B------:R-:W-:Y:S01]  /*adf0*/  IMAD R5, R44, 0x800, R5 ;  /* 0x000008002c057824 */ /* 0x000fe200078e0205 */
[----:B------:R-:W-:Y:S02]  /*ae00*/  UIADD3 UR4, UPT, UPT, UR5, UR4, URZ ;  /* 0x0000000405047290 */ /* 0x000fe4000fffe0ff */
[----:B------:R-:W-:Y:S02]  /*ae10*/  UIADD3 UR8, UPT, UPT, -UR9, URZ, URZ ;  /* 0x000000ff09087290 */ /* 0x000fe4000fffe1ff */
[----:B------:R-:W-:-:S02]  /*ae20*/  UISETP.GE.AND UP0, UPT, UR16, UR6, UPT ;  /* 0x000000061000728c */ /* 0x000fc4000bf06270 */
[----:B------:R-:W-:Y:S01]  /*ae30*/  USHF.R.S32.HI UR6, URZ, 0x1f, UR10 ;  /* 0x0000001fff067899 */ /* 0x000fe2000801140a */
[----:B------:R-:W-:Y:S01]  /*ae40*/  SYNCS.ARRIVE.TRANS64.RED.ART0 RZ, [UR13], R4 ;  /* 0x00000004ffff79a7 */ /* 0x000fe2000850040d */
[----:B-1----:R-:W-:Y:S02]  /*ae50*/  USHF.R.U32.HI UR14, URZ, UR14, UR4 ;  /* 0x0000000eff0e7299 */ /* 0x002fe40008011604 */
[----:B------:R-:W-:Y:S02]  /*ae60*/  USHF.R.S32.HI UR8, URZ, 0x1f, UR8 ;  /* 0x0000001fff087899 */ /* 0x000fe40008011408 */
[----:B------:R-:W-:Y:S02]  /*ae70*/  UIMAD.WIDE.U32 UR4, UR14, UR11, URZ ;  /* 0x0000000b0e0472a5 */ /* 0x000fe4000f8e00ff */
[----:B------:R-:W-:Y:S01]  /*ae80*/  UISETP.GT.AND UP1, UPT, UR9, URZ, UPT ;  /* 0x000000ff0900728c */ /* 0x000fe2000bf24270 */
[----:B------:R1:W-:Y:S01]  /*ae90*/  SYNCS.ARRIVE.TRANS64.RED.ART0 RZ, [UR12], R4 ;  /* 0x00000004ffff79a7 */ /* 0x0003e2000850040c */
[----:B------:R-:W-:-:S02]  /*aea0*/  ULEA.HI UR6, UR6, UR10, URZ, 0x7 ;  /* 0x0000000a06067291 */ /* 0x000fc4000f8f38ff */
[----:B------:R-:W-:Y:S01]  /*aeb0*/  ULEA.HI UR8, UR8, -UR9, URZ, 0x7 ;  /* 0x8000000908087291 */ /* 0x000fe2000f8f38ff */
[----:B------:R-:W-:Y:S01]  /*aec0*/  UMOV UR4, UR5 ;  /* 0x0000000500047c82 */ /* 0x000fe20008000000 */
[----:B------:R-:W-:Y:S02]  /*aed0*/  USHF.R.S32.HI UR23, URZ, 0x7, UR6 ;  /* 0x00000007ff177899 */ /* 0x000fe40008011406 */
[----:B------:R-:W-:Y:S02]  /*aee0*/  UIADD3 UR5, UPT, UPT, UR14, -UR4, URZ ;  /* 0x800000040e057290 */ /* 0x000fe4000fffe0ff */
[----:B------:R-:W-:Y:S02]  /*aef0*/  USHF.R.S32.HI UR6, URZ, 0x7, UR8 ;  /* 0x00000007ff067899 */ /* 0x000fe40008011408 */
[----:B--2---:R-:W-:Y:S02]  /*af00*/  USHF.R.U32.HI UR5, URZ, UR15, UR5 ;  /* 0x0000000fff057299 */ /* 0x004fe40008011605 */
[----:B------:R-:W-:-:S02]  /*af10*/  @!UP1 ULOP3.LUT UR23, URZ, UR6, URZ, 0x33, !UPT ;  /* 0x00000006ff179292 */ /* 0x000fc4000f8e33ff */
[----:B------:R-:W-:Y:S01]  /*af20*/  UIADD3 UR4, UPT, UPT, UR4, UR5, URZ ;  /* 0x0000000504047290 */ /* 0x000fe2000fffe0ff */
[----:B-1----:R-:W-:-:S04]  /*af30*/  VIADD R4, R5, UR7 ;  /* 0x0000000705047c36 */ /* 0x002fc80008000000 */
[C---:B------:R-:W-:Y:S02]  /*af40*/  VIADD R5, R4.reuse, 0xc00 ;  /* 0x00000c0004057836 */ /* 0x040fe40000000000 */
[----:B------:R-:W-:-:S03]  /*af50*/  VIADD R4, R4, 0x6c00 ;  /* 0x00006c0004047836 */ /* 0x000fc60000000000 */
[----:B------:R-:W-:Y:S02]  /*af60*/  SHF.R.U32.HI R46, RZ, 0x3, R5 ;  /* 0x00000003ff2e7819 */ /* 0x000fe40000011605 */
[----:B------:R-:W-:Y:S02]  /*af70*/  SHF.R.U32.HI R45, RZ, 0x3, R4 ;  /* 0x00000003ff2d7819 */ /* 0x000fe40000011604 */
[----:B------:R-:W-:Y:S02]  /*af80*/  LOP3.LUT R46, R5, 0x30, R46, 0x78, !PT ;  /* 0x00000030052e7812 */ /* 0x000fe400078e782e */
[----:B------:R-:W-:Y:S01]  /*af90*/  LOP3.LUT R45, R4, 0x30, R45, 0x78, !PT ;  /* 0x00000030042d7812 */ /* 0x000fe200078e782d */
[----:B------:R-:W-:Y:S06]  /*afa0*/  BRA.U UP0, `(.L_x_88) ;  /* 0x0000002100707547 */ /* 0x000fec000b800000 */
[----:B------:R-:W1:Y:S01]  /*afb0*/  LDCU.U8 UR6, c[0x0][0x621] ;  /* 0x0000c420ff0677ac */ /* 0x000e620008000000 */
[----:B------:R-:W-:Y:S01]  /*afc0*/  S2UR UR24, SR_CTAID.X ;  /* 0x00000000001879c3 */ /* 0x000fe20000002500 */
[----:B------:R-:W-:Y:S01]  /*afd0*/  R2UR UR9, R0 ;  /* 0x00000000000972ca */ /* 0x000fe200000e0000 */
[----:B------:R-:W-:Y:S01]  /*afe0*/  IMAD.MOV.U32 R38, RZ, RZ, 0x20 ;  /* 0x00000020ff267424 */ /* 0x000fe200078e00ff */
[----:B------:R-:W2:Y:S01]  /*aff0*/  LDCU UR5, c[0x0][0x60c] ;  /* 0x0000c180ff0577ac */ /* 0x000ea20008000800 */
[----:B------:R-:W-:Y:S01]  /*b000*/  R2P PR, R3, 0x6 ;  /* 0x0000000603007804 */ /* 0x000fe20000000000 */
[----:B------:R-:W-:Y:S01]  /*b010*/  IMAD.MOV.U32 R37, RZ, RZ, 0x10 ;  /* 0x00000010ff257424 */ /* 0x000fe200078e00ff */
[----:B------:R-:W-:Y:S01]  /*b020*/  R2UR UR8, R2 ;  /* 0x00000000020872ca */ /* 0x000fe200000e0000 */
[----:B------:R-:W-:Y:S01]  /*b030*/  UIADD3 UR15, UPT, UPT, -UR14, URZ, URZ ;  /* 0x000000ff0e0f7290 */ /* 0x000fe2000fffe1ff */
[----:B------:R-:W-:Y:S01]  /*b040*/  IMAD.SHL.U32 R44, R44, 0x200000, RZ ;  /* 0x002000002c2c7824 */ /* 0x000fe200078e00ff */
[----:B------:R-:W-:Y:S01]  /*b050*/  SEL R38, R38, 0xffffffe0, !P2 ;  /* 0xffffffe026267807 */ /* 0x000fe20005000000 */
[----:B------:R-:W3:Y:S02]  /*b060*/  S2UR UR27, SR_CgaSize ;  /* 0x00000000001b79c3 */ /* 0x000ee40000008a00 */
[----:B---3--:R-:W-:-:S12]  /*b070*/  UIMAD UR27, UR27, -0xa0, URZ ;  /* 0xffffff601b1b78a4 */ /* 0x008fd8000f8e02ff */
[----:B------:R-:W3:Y:S01]  /*b080*/  LDCU UR27, c[0x0][UR27+0x2c0] ;  /* 0x000058001b1b77ac */ /* 0x000ee20008000800 */
[----:B------:R-:W-:Y:S02]  /*b090*/  SEL R37, R37, 0xfffffff0, !P1 ;  /* 0xfffffff025257807 */ /* 0x000fe40004800000 */
[C---:B------:R-:W-:Y:S01]  /*b0a0*/  IADD3 R41, PT, PT, R46.reuse, R38, RZ ;  /* 0x000000262e297210 */ /* 0x040fe20007ffe0ff */
[C---:B------:R-:W-:Y:S01]  /*b0b0*/  IMAD.IADD R38, R45.reuse, 0x1, R38 ;  /* 0x000000012d267824 */ /* 0x040fe200078e0226 */
[----:B------:R-:W-:Y:S01]  /*b0c0*/  ULOP3.LUT UR10, UR9, 0x3, URZ, 0xc0, !UPT ;  /* 0x00000003090a7892 */ /* 0x000fe2000f8ec0ff */
[----:B------:R-:W-:Y:S01]  /*b0d0*/  IMAD.IADD R42, R46, 0x1, R37 ;  /* 0x000000012e2a7824 */ /* 0x000fe200078e0225 */
[----:B-1----:R-:W-:Y:S01]  /*b0e0*/  USHF.R.U32.HI UR20, URZ, UR6, UR4 ;  /* 0x00000006ff147299 */ /* 0x002fe20008011604 */
[----:B------:R-:W-:Y:S01]  /*b0f0*/  IADD3 R39, PT, PT, R45, R37, RZ ;  /* 0x000000252d277210 */ /* 0x000fe20007ffe0ff */
[----:B------:R-:W1:Y:S01]  /*b100*/  LDCU UR6, c[0x0][0x618] ;  /* 0x0000c300ff0677ac */ /* 0x000e620008000800 */
[C---:B------:R-:W-:Y:S01]  /*b110*/  IMAD.IADD R40, R37.reuse, 0x1, R41 ;  /* 0x0000000125287824 */ /* 0x040fe200078e0229 */
[----:B------:R-:W-:Y:S01]  /*b120*/  LEA R43, R36, UR7, 0x2 ;  /* 0x00000007242b7c11 */ /* 0x000fe2000f8e10ff */
[----:B------:R-:W-:Y:S01]  /*b130*/  UIADD3 UR4, UPT, UPT, -UR20, URZ, URZ ;  /* 0x000000ff14047290 */ /* 0x000fe2000fffe1ff */
[----:B------:R-:W-:Y:S01]  /*b140*/  IADD3 R37, PT, PT, R37, R38, RZ ;  /* 0x0000002625257210 */ /* 0x000fe20007ffe0ff */
[----:B------:R-:W-:-:S02]  /*b150*/  USHF.L.U32 UR24, UR24, 0x7, URZ ;  /* 0x0000000718187899 */ /* 0x000fc400080006ff */
[----:B------:R-:W-:Y:S02]  /*b160*/  UIADD3 UR11, UPT, UPT, UR10, 0x7, URZ ;  /* 0x000000070a0b7890 */ /* 0x000fe4000fffe0ff */
[----:B------:R-:W-:Y:S01]  /*b170*/  UIADD3 UR25, UPT, UPT, -UR23, URZ, URZ ;  /* 0x000000ff17197290 */ /* 0x000fe2000fffe1ff */
[----:B------:R-:W4:Y:S01]  /*b180*/  LDCU.64 UR28, c[0x0][0x358] ;  /* 0x00006b00ff1c77ac */ /* 0x000f220008000a00 */
[----:B--2---:R-:W-:Y:S02]  /*b190*/  UIMAD UR15, UR5, UR15, UR8 ;  /* 0x0000000f050f72a4 */ /* 0x004fe4000f8e0208 */
[----:B------:R-:W-:Y:S02]  /*b1a0*/  UIADD3 UR10, UPT, UPT, UR10, 0x3, URZ ;  /* 0x000000030a0a7890 */ /* 0x000fe4000fffe0ff */
[----:B------:R-:W-:Y:S02]  /*b1b0*/  ULOP3.LUT UR24, UR24, 0x80, URZ, 0xc0, !UPT ;  /* 0x0000008018187892 */ /* 0x000fe4000f8ec0ff */
[----:B-1----:R-:W-:Y:S01]  /*b1c0*/  UIMAD UR14, UR6, UR4, UR14 ;  /* 0x00000004060e72a4 */ /* 0x002fe2000f8e020e */
[----:B------:R-:W-:Y:S01]  /*b1d0*/  UMOV UR22, URZ ;  /* 0x000000ff00167c82 */ /* 0x000fe20008000000 */
[----:B---3--:R-:W-:-:S10]  /*b1e0*/  UMOV UR21, 0x1 ;  /* 0x0000000100157882 */ /* 0x008fd40000000000 */
.L_x_97:
[----:B-1----:R-:W-:Y:S01]  /*b1f0*/  MOV R5, UR10 ;  /* 0x0000000a00057c02 */ /* 0x002fe20008000f00 */
[----:B------:R-:W-:Y:S01]  /*b200*/  HFMA2 R3, -RZ, RZ, 0, 5.9604644775390625e-08 ;  /* 0x00000001ff037431 */ /* 0x000fe200000001ff */
[----:B------:R-:W-:Y:S01]  /*b210*/  MOV R4, UR11 ;  /* 0x0000000b00047c02 */ /* 0x000fe20008000f00 */
[----:B------:R-:W-:Y:S02]  /*b220*/  UISETP.GE.AND UP0, UPT, UR23, 0x1, UPT ;  /* 0x000000011700788c */ /* 0x000fe4000bf06270 */
[----:B------:R1:W-:Y:S06]  /*b230*/  BAR.SYNC.DEFER_BLOCKING R5, 0x40 ;  /* 0x000100050000751d */ /* 0x0003ec0000010000 */
[----:B------:R1:W-:Y:S02]  /*b240*/  SYNCS.ARRIVE.TRANS64.ART0 RZ, [UR7+0x130], R3 ;  /* 0x00013003ffff79a7 */ /* 0x0003e40008500007 */
[----:B------:R1:W-:Y:S06]  /*b250*/  BAR.SYNC.DEFER_BLOCKING R4, 0x40 ;  /* 0x000100040000751d */ /* 0x0003ec0000010000 */
[----:B------:R-:W-:Y:S05]  /*b260*/  BRA.U !UP0, `(.L_x_89) ;  /* 0x0000000908507547 */ /* 0x000fea000b800000 */
[----:B------:R-:W-:Y:S01]  /*b270*/  UMOV UR6, UR25 ;  /* 0x0000001900067c82 */ /* 0x000fe20008000000 */
.L_x_92:
[----:B-1----:R-:W-:Y:S02]  /*b280*/  IMAD.U32 R5, RZ, RZ, UR10 ;  /* 0x0000000aff057e24 */ /* 0x002fe4000f8e00ff */
[----:B------:R-:W-:-:S03]  /*b290*/  IMAD.U32 R47, RZ, RZ, UR11 ;  /* 0x0000000bff2f7e24 */ /* 0x000fc6000f8e00ff */
[----:B------:R1:W-:Y:S06]  /*b2a0*/  BAR.SYNC.DEFER_BLOCKING R5, 0x40 ;  /* 0x000100050000751d */ /* 0x0003ec0000010000 */
[----:B--2---:R-:W2:Y:S02]  /*b2b0*/  LDS R48, [R43+0x18c] ;  /* 0x00018c002b307984 */ /* 0x004ea40000000800 */
[----:B--2---:R-:W-:-:S13]  /*b2c0*/  FSETP.GEU.AND P0, PT, R48, 1, PT ;  /* 0x3f8000003000780b */ /* 0x004fda0003f0e000 */
[----:B------:R-:W-:-:S04]  /*b2d0*/  VOTE.ANY R4, PT, !P0 ;  /* 0x0000000000047806 */ /* 0x000fc800040e0100 */
[----:B------:R-:W-:-:S13]  /*b2e0*/  ISETP.NE.AND P0, PT, R4, RZ, PT ;  /* 0x000000ff0400720c */ /* 0x000fda0003f05270 */
[----:B-1----:R-:W-:Y:S05]  /*b2f0*/  @!P0 BRA `(.L_x_90) ;  /* 0x0000000000fc8947 */ /* 0x002fea0003800000 */
[C---:B------:R-:W-:Y:S02]  /*b300*/  R2UR UR4, R44.reuse ;  /* 0x000000002c0472ca */ /* 0x040fe400000e0000 */
[----:B------:R-:W-:-:S11]  /*b310*/  R2UR UR5, R44 ;  /* 0x000000002c0572ca */ /* 0x000fd600000e0000 */
[----:B------:R-:W1:Y:S02]  /*b320*/  LDTM.x16 R20, tmem[UR4+0x100] ;  /* 0x00010004001479ee */ /* 0x000e640008240000 */
[-C--:B-1----:R-:W-:Y:S02]  /*b330*/  FMUL2 R20, R20.F32x2.HI_LO, R48.reuse.F32 ;  /* 0x000000301414724a */ /* 0x082fe40001000000 */
[-C--:B------:R-:W-:Y:S02]  /*b340*/  FMUL2 R22, R22.F32x2.HI_LO, R48.reuse.F32 ;  /* 0x000000301616724a */ /* 0x080fe40001000000 */
[-C--:B------:R-:W-:Y:S02]  /*b350*/  FMUL2 R24, R24.F32x2.HI_LO, R48.reuse.F32 ;  /* 0x000000301818724a */ /* 0x080fe40001000000 */
[-C--:B------:R-:W-:Y:S02]  /*b360*/  FMUL2 R26, R26.F32x2.HI_LO, R48.reuse.F32 ;  /* 0x000000301a1a724a */ /* 0x080fe40001000000 */
[----:B------:R-:W-:-:S02]  /*b370*/  FMUL2 R28, R28.F32x2.HI_LO, R48.F32 ;  /* 0x000000301c1c724a */ /* 0x000fc40001000000 */
[-C--:B------:R-:W-:Y:S02]  /*b380*/  FMUL2 R30, R30.F32x2.HI_LO, R48.reuse.F32 ;  /* 0x000000301e1e724a */ /* 0x080fe40001000000 */
[-C--:B------:R-:W-:Y:S02]  /*b390*/  FMUL2 R32, R32.F32x2.HI_LO, R48.reuse.F32 ;  /* 0x000000302020724a */ /* 0x080fe40001000000 */
[----:B------:R-:W-:-:S04]  /*b3a0*/  FMUL2 R34, R34.F32x2.HI_LO, R48.F32 ;  /* 0x000000302222724a */ /* 0x000fc80001000000 */
[----:B------:R-:W-:Y:S01]  /*b3b0*/  STTM.x16 tmem[UR5+0x100], R20 ;  /* 0x00010014000079ed */ /* 0x000fe20008240005 */
        /* <DEDUP_REMOVED lines=49> */
[----:B------:R1:W-:Y:S01]  /*b6d0*/  STTM.x16 tmem[UR4+0x150], R4 ;  /* 0x00015004000079ed */ /* 0x0003e20008240004 */
[----:B------:R-:W2:Y:S02]  /*b6e0*/  FENCE.VIEW.ASYNC.T ;  /* 0x00000000000073c6 */ /* 0x000ea40000000200 */
.L_x_90:
[----:B--2---:R2:W-:Y:S01]  /*b6f0*/  SYNCS.ARRIVE.TRANS64.RED.ART0 RZ, [UR13], R3 ;  /* 0x00000003ffff79a7 */ /* 0x0045e2000850040d */
[----:B------:R-:W-:-:S04]  /*b700*/  UIADD3 UR6, UPT, UPT, UR6, 0x1, URZ ;  /* 0x0000000106067890 */ /* 0x000fc8000fffe0ff */
[----:B------:R-:W-:Y:S01]  /*b710*/  UISETP.NE.AND UP0, UPT, UR6, URZ, UPT ;  /* 0x000000ff0600728c */ /* 0x000fe2000bf05270 */
[----:B------:R2:W-:Y:S01]  /*b720*/  SYNCS.ARRIVE.TRANS64.ART0 RZ, [UR7+0x138], R3 ;  /* 0x00013803ffff79a7 */ /* 0x0005e20008500007 */
[----:B------:R2:W-:Y:S06]  /*b730*/  BAR.SYNC.DEFER_BLOCKING R47, 0x40 ;  /* 0x0001002f0000751d */ /* 0x0005ec0000010000 */
[----:B------:R-:W3:Y:S02]  /*b740*/  LDS R48, [R43+0x38c] ;  /* 0x00038c002b307984 */ /* 0x000ee40000000800 */
[----:B---3--:R-:W-:-:S13]  /*b750*/  FSETP.GEU.AND P0, PT, R48, 1, PT ;  /* 0x3f8000003000780b */ /* 0x008fda0003f0e000 */
[----:B-1----:R-:W-:-:S04]  /*b760*/  VOTE.ANY R4, PT, !P0 ;  /* 0x0000000000047806 */ /* 0x002fc800040e0100 */
[----:B------:R-:W-:-:S13]  /*b770*/  ISETP.NE.AND P0, PT, R4, RZ, PT ;  /* 0x000000ff0400720c */ /* 0x000fda0003f05270 */
[----:B--2---:R-:W-:Y:S05]  /*b780*/  @!P0 BRA `(.L_x_91) ;  /* 0x0000000000fc8947 */ /* 0x004fea0003800000 */
        /* <DEDUP_REMOVED lines=63> */
.L_x_91:
[----:B--2---:R2:W-:Y:S01]  /*bb80*/  SYNCS.ARRIVE.TRANS64.RED.ART0 RZ, [UR12], R3 ;  /* 0x00000003ffff79a7 */ /* 0x0045e2000850040c */
[----:B------:R2:W-:Y:S01]  /*bb90*/  SYNCS.ARRIVE.TRANS64.ART0 RZ, [UR7+0x130], R3 ;  /* 0x00013003ffff79a7 */ /* 0x0005e20008500007 */
[----:B------:R-:W-:Y:S05]  /*bba0*/  BRA.U UP0, `(.L_x_92) ;  /* 0xfffffff500b47547 */ /* 0x000fea000b83ffff */
.L_x_89:
[----:B-1----:R-:W-:Y:S01]  /*bbb0*/  MOV R6, UR10 ;  /* 0x0000000a00067c02 */ /* 0x002fe20008000f00 */
[----:B------:R1:W-:Y:S01]  /*bbc0*/  SYNCS.ARRIVE.TRANS64.ART0 RZ, [UR7+0x138], R3 ;  /* 0x00013803ffff79a7 */ /* 0x0003e20008500007 */
[----:B------:R-:W-:Y:S02]  /*bbd0*/  USHF.L.U32 UR4, UR22, 0x1f, URZ ;  /* 0x0000001f16047899 */ /* 0x000fe400080006ff */
[----:B------:R-:W-:Y:S01]  /*bbe0*/  USHF.L.U32 UR5, UR21, 0x1f, URZ ;  /* 0x0000001f15057899 */ /* 0x000fe200080006ff */
[----:B------:R1:W-:Y:S03]  /*bbf0*/  BAR.SYNC.DEFER_BLOCKING R6, 0x40 ;  /* 0x000100060000751d */ /* 0x0003e60000010000 */
[----:B------:R-:W-:Y:S02]  /*bc00*/  MOV R5, UR4 ;  /* 0x0000000400057c02 */ /* 0x000fe40008000f00 */
[----:B------:R-:W-:Y:S01]  /*bc10*/  MOV R4, UR5 ;  /* 0x0000000500047c02 */ /* 0x000fe20008000f00 */
[----:B------:R1:W3:Y:S04]  /*bc20*/  LDS R64, [R43+0x18c] ;  /* 0x00018c002b407984 */ /* 0x0002e80000000800 */
[----:B------:R1:W5:Y:S01]  /*bc30*/  LDS R47, [R43+0x58c] ;  /* 0x00058c002b2f7984 */ /* 0x0003620000000800 */
[----:B------:R1:W-:Y:S01]  /*bc40*/  SYNCS.ARRIVE.TRANS64.ART0 RZ, [UR7+0x130], R3 ;  /* 0x00013003ffff79a7 */ /* 0x0003e20008500007 */
[----:B------:R-:W2:Y:S02]  /*bc50*/  SYNCS.PHASECHK.TRANS64.TRYWAIT P0, [UR7+0x100], R5 ;  /* 0x00010005ff0075a7 */ /* 0x000ea40008001107 */
[----:B-123-5:R-:W-:Y:S05]  /*bc60*/  @!P0 BRA `(.L_x_93) ;  /* 0x0000002400e08947 */ /* 0x02efea0003800000 */
.L_x_168:
[----:B------:R-:W2:Y:S01]  /*bc70*/  SYNCS.PHASECHK.TRANS64.TRYWAIT P1, [UR7+0x150], R4 ;  /* 0x00015004ff0075a7 */ /* 0x000ea20008021107 */
[----:B------:R-:W-:Y:S02]  /*bc80*/  R2UR UR6, R44 ;  /* 0x000000002c0672ca */ /* 0x000fe400000e0000 */
[----:B------:R-:W-:Y:S01]  /*bc90*/  FSETP.NE.AND P0, PT, R64, RZ, PT ;  /* 0x000000ff4000720b */ /* 0x000fe20003f05000 */
[----:B--2---:R-:W-:-:S12]  /*bca0*/  @!P1 BRA `(.L_x_94) ;  /* 0x0000002400f09947 */ /* 0x004fd80003800000 */
.L_x_170:
[----:B------:R-:W2:Y:S01]  /*bcb0*/  LDTM.x16 R12, tmem[UR6+0x100] ;  /* 0x00010006000c79ee */ /* 0x000ea20008240000 */
[----:B------:R-:W-:Y:S02]  /*bcc0*/  FSEL R65, R64, 1, P0 ;  /* 0x3f80000040417808 */ /* 0x000fe40000000000 */
[----:B------:R-:W-:-:S04]  /*bcd0*/  R2UR UR6, R44 ;  /* 0x000000002c0672ca */ /* 0x000fc800000e0000 */
[----:B------:R-:W2:Y:S02]  /*bce0*/  MUFU.RCP R65, R65 ;  /* 0x0000004100417308 */ /* 0x000ea40000001000 */
[-C--:B--2---:R-:W-:Y:S02]  /*bcf0*/  FMUL2 R18, R18.F32x2.HI_LO, R65.reuse.F32 ;  /* 0x000000411212724a */ /* 0x084fe40001000000 */
[-C--:B------:R-:W-:Y:S02]  /*bd00*/  FMUL2 R16, R16.F32x2.HI_LO, R65.reuse.F32 ;  /* 0x000000411010724a */ /* 0x080fe40001000000 */
[-C--:B------:R-:W-:Y:S01]  /*bd10*/  FMUL2 R14, R14.F32x2.HI_LO, R65.reuse.F32 ;  /* 0x000000410e0e724a */ /* 0x080fe20001000000 */
[----:B------:R-:W-:Y:S01]  /*bd20*/  F2FP.BF16.F32.PACK_AB R31, R19, R18 ;  /* 0x00000012131f723e */ /* 0x000fe200000010ff */
[-C--:B------:R-:W-:Y:S01]  /*bd30*/  FMUL2 R12, R12.F32x2.HI_LO, R65.reuse.F32 ;  /* 0x000000410c0c724a */ /* 0x080fe20001000000 */
[----:B------:R-:W-:Y:S01]  /*bd40*/  F2FP.BF16.F32.PACK_AB R30, R17, R16 ;  /* 0x00000010111e723e */ /* 0x000fe200000010ff */
[-C--:B------:R-:W-:Y:S01]  /*bd50*/  FMUL2 R26, R26.F32x2.HI_LO, R65.reuse.F32 ;  /* 0x000000411a1a724a */ /* 0x080fe20001000000 */
[----:B------:R-:W-:Y:S01]  /*bd60*/  F2FP.BF16.F32.PACK_AB R29, R15, R14 ;  /* 0x0000000e0f1d723e */ /* 0x000fe200000010ff */
[-C--:B------:R-:W-:Y:S01]  /*bd70*/  FMUL2 R24, R24.F32x2.HI_LO, R65.reuse.F32 ;  /* 0x000000411818724a */ /* 0x080fe20001000000 */
[----:B------:R-:W-:Y:S01]  /*bd80*/  F2FP.BF16.F32.PACK_AB R28, R13, R12 ;  /* 0x0000000c0d1c723e */ /* 0x000fe200000010ff */
[-C--:B------:R-:W-:Y:S01]  /*bd90*/  FMUL2 R22, R22.F32x2.HI_LO, R65.reuse.F32 ;  /* 0x000000411616724a */ /* 0x080fe20001000000 */
[----:B-1----:R-:W1:Y:S01]  /*bda0*/  LDTM.x16 R4, tmem[UR6+0x110] ;  /* 0x00011006000479ee */ /* 0x002e620008240000 */
[----:B------:R-:W-:Y:S01]  /*bdb0*/  FMUL2 R20, R20.F32x2.HI_LO, R65.F32 ;  /* 0x000000411414724a */ /* 0x000fe20001000000 */
[----:B------:R-:W-:Y:S01]  /*bdc0*/  F2FP.BF16.F32.PACK_AB R55, R27, R26 ;  /* 0x0000001a1b37723e */ /* 0x000fe200000010ff */
[----:B------:R2:W-:Y:S01]  /*bdd0*/  STS.128 [R46], R28 ;  /* 0x0000001c2e007388 */ /* 0x0005e20000000c00 */
[----:B------:R-:W-:-:S02]  /*bde0*/  F2FP.BF16.F32.PACK_AB R54, R25, R24 ;  /* 0x000000181936723e */ /* 0x000fc400000010ff */
[----:B------:R-:W-:Y:S02]  /*bdf0*/  F2FP.BF16.F32.PACK_AB R53, R23, R22 ;  /* 0x000000161735723e */ /* 0x000fe400000010ff */
[----:B------:R-:W-:-:S05]  /*be00*/  F2FP.BF16.F32.PACK_AB R52, R21, R20 ;  /* 0x000000141534723e */ /* 0x000fca00000010ff */
[----:B------:R3:W-:Y:S01]  /*be10*/  STS.128 [R42], R52 ;  /* 0x000000342a007388 */ /* 0x0007e20000000c00 */
[-C--:B-1----:R-:W-:Y:S02]  /*be20*/  FMUL2 R18, R18.F32x2.HI_LO, R65.reuse.F32 ;  /* 0x000000411212724a */ /* 0x082fe40001000000 */
[-C--:B------:R-:W-:Y:S02]  /*be30*/  FMUL2 R16, R16.F32x2.HI_LO, R65.reuse.F32 ;  /* 0x000000411010724a */ /* 0x080fe40001000000 */
[-C--:B------:R-:W-:Y:S01]  /*be40*/  FMUL2 R14, R14.F32x2.HI_LO, R65.reuse.F32 ;  /* 0x000000410e0e724a */ /* 0x080fe20001000000 */
[----:B------:R-:W-:Y:S01]  /*be50*/  F2FP.BF16.F32.PACK_AB R51, R19, R18 ;  /* 0x000000121333723e */ /* 0x000fe200000010ff */
[-C--:B------:R-:W-:Y:S01]  /*be60*/  FMUL2 R12, R12.F32x2.HI_LO, R65.reuse.F32 ;  /* 0x000000410c0c724a */ /* 0x080fe20001000000 */
[----:B------:R-:W-:Y:S01]  /*be70*/  F2FP.BF16.F32.PACK_AB R50, R17, R16 ;  /* 0x000000101132723e */ /* 0x000fe200000010ff */
[-C--:B------:R-:W-:Y:S01]  /*be80*/  FMUL2 R10, R10.F32x2.HI_LO, R65.reuse.F32 ;  /* 0x000000410a0a724a */ /* 0x080fe20001000000 */
[----:B------:R-:W-:Y:S01]  /*be90*/  F2FP.BF16.F32.PACK_AB R49, R15, R14 ;  /* 0x0000000e0f31723e */ /* 0x000fe200000010ff */
[----:B--2---:R-:W1:Y:S01]  /*bea0*/  LDTM.x16 R20, tmem[UR6+0x120] ;  /* 0x00012006001479ee */ /* 0x004e620008240000 */
[-C--:B------:R-:W-:Y:S01]  /*beb0*/  FMUL2 R8, R8.F32x2.HI_LO, R65.reuse.F32 ;  /* 0x000000410808724a */ /* 0x080fe20001000000 */
[----:B------:R-:W-:Y:S01]  /*bec0*/  F2FP.BF16.F32.PACK_AB R48, R13, R12 ;  /* 0x0000000c0d30723e */ /* 0x000fe200000010ff */
[-C--:B------:R-:W-:Y:S01]  /*bed0*/  FMUL2 R6, R6.F32x2.HI_LO, R65.reuse.F32 ;  /* 0x000000410606724a */ /* 0x080fe20001000000 */
[----:B------:R-:W-:Y:S01]  /*bee0*/  F2FP.BF16.F32.PACK_AB R59, R11, R10 ;  /* 0x0000000a0b3b723e */ /* 0x000fe200000010ff */
[----:B------:R-:W-:Y:S01]  /*bef0*/  FMUL2 R4, R4.F32x2.HI_LO, R65.F32 ;  /* 0x000000410404724a */ /* 0x000fe20001000000 */
[----:B------:R-:W-:-:S02]  /*bf00*/  F2FP.BF16.F32.PACK_AB R58, R9, R8 ;  /* 0x00000008093a723e */ /* 0x000fc400000010ff */
[----:B------:R-:W-:Y:S02]  /*bf10*/  F2FP.BF16.F32.PACK_AB R57, R7, R6 ;  /* 0x000000060739723e */ /* 0x000fe400000010ff */
[----:B------:R-:W-:Y:S02]  /*bf20*/  F2FP.BF16.F32.PACK_AB R56, R5, R4 ;  /* 0x000000040538723e */ /* 0x000fe400000010ff */
[----:B------:R-:W2:Y:S03]  /*bf30*/  LDTM.x16 R4, tmem[UR6+0x130] ;  /* 0x00013006000479ee */ /* 0x000ea60008240000 */
[----:B------:R-:W-:Y:S04]  /*bf40*/  STS.128 [R41], R56 ;  /* 0x0000003829007388 */ /* 0x000fe80000000c00 */
[----:B------:R5:W-:Y:S01]  /*bf50*/  STS.128 [R40], R48 ;  /* 0x0000003028007388 */ /* 0x000be20000000c00 */
[----:B-1----:R-:W-:-:S02]  /*bf60*/  FMUL2 R34, R34.F32x2.HI_LO, R65.F32 ;  /* 0x000000412222724a */ /* 0x002fc40001000000 */
[-C--:B------:R-:W-:Y:S02]  /*bf70*/  FMUL2 R32, R32.F32x2.HI_LO, R65.reuse.F32 ;  /* 0x000000412020724a */ /* 0x080fe40001000000 */
[-C--:B------:R-:W-:Y:S01]  /*bf80*/  FMUL2 R30, R30.F32x2.HI_LO, R65.reuse.F32 ;  /* 0x000000411e1e724a */ /* 0x080fe20001000000 */
[----:B---3--:R-:W-:Y:S01]  /*bf90*/  F2FP.BF16.F32.PACK_AB R55, R35, R34 ;  /* 0x000000222337723e */ /* 0x008fe200000010ff */
        /* <DEDUP_REMOVED lines=10> */
[-C--:B--2---:R-:W-:Y:S01]  /*c040*/  FMUL2 R18, R18.F32x2.HI_LO, R65.reuse.F32 ;  /* 0x000000411212724a */ /* 0x084fe20001000000 */
[----:B------:R-:W-:Y:S01]  /*c050*/  F2FP.BF16.F32.PACK_AB R61, R23, R22 ;  /* 0x00000016173d723e */ /* 0x000fe200000010ff */
[-C--:B------:R-:W-:Y:S01]  /*c060*/  FMUL2 R16, R16.F32x2.HI_LO, R65.reuse.F32 ;  /* 0x000000411010724a */ /* 0x080fe20001000000 */
[----:B------:R-:W-:Y:S01]  /*c070*/  F2FP.BF16.F32.PACK_AB R60, R21, R20 ;  /* 0x00000014153c723e */ /* 0x000fe200000010ff */
[-C--:B------:R-:W-:Y:S01]  /*c080*/  FMUL2 R14, R14.F32x2.HI_LO, R65.reuse.F32 ;  /* 0x000000410e0e724a */ /* 0x080fe20001000000 */
[----:B------:R-:W1:Y:S01]  /*c090*/  LDTM.x16 R20, tmem[UR6+0x140] ;  /* 0x00014006001479ee */ /* 0x000e620008240000 */
[----:B------:R-:W-:-:S02]  /*c0a0*/  FMUL2 R12, R12.F32x2.HI_LO, R65.F32 ;  /* 0x000000410c0c724a */ /* 0x000fc40001000000 */
[-C--:B------:R-:W-:Y:S01]  /*c0b0*/  FMUL2 R10, R10.F32x2.HI_LO, R65.reuse.F32 ;  /* 0x000000410a0a724a */ /* 0x080fe20001000000 */
[----:B------:R-:W-:Y:S01]  /*c0c0*/  STS.128 [R46+0x2000], R60 ;  /* 0x0020003c2e007388 */ /* 0x000fe20000000c00 */
[-C--:B------:R-:W-:Y:S01]  /*c0d0*/  FMUL2 R8, R8.F32x2.HI_LO, R65.reuse.F32 ;  /* 0x000000410808724a */ /* 0x080fe20001000000 */
[----:B-----5:R-:W-:Y:S01]  /*c0e0*/  F2FP.BF16.F32.PACK_AB R51, R19, R18 ;  /* 0x000000121333723e */ /* 0x020fe200000010ff */
[-C--:B------:R-:W-:Y:S01]  /*c0f0*/  FMUL2 R6, R6.F32x2.HI_LO, R65.reuse.F32 ;  /* 0x000000410606724a */ /* 0x080fe20001000000 */
[----:B------:R-:W-:Y:S01]  /*c100*/  F2FP.BF16.F32.PACK_AB R50, R17, R16 ;  /* 0x000000101132723e */ /* 0x000fe200000010ff */
[----:B------:R-:W-:Y:S01]  /*c110*/  FMUL2 R4, R4.F32x2.HI_LO, R65.F32 ;  /* 0x000000410404724a */ /* 0x000fe20001000000 */
[----:B------:R-:W-:Y:S01]  /*c120*/  F2FP.BF16.F32.PACK_AB R49, R15, R14 ;  /* 0x0000000e0f31723e */ /* 0x000fe200000010ff */
[----:B------:R-:W-:Y:S01]  /*c130*/  STS.128 [R42+0x2000], R52 ;  /* 0x002000342a007388 */ /* 0x000fe20000000c00 */
[----:B------:R-:W-:Y:S02]  /*c140*/  F2FP.BF16.F32.PACK_AB R48, R13, R12 ;  /* 0x0000000c0d30723e */ /* 0x000fe400000010ff */
[----:B------:R-:W-:-:S02]  /*c150*/  F2FP.BF16.F32.PACK_AB R59, R11, R10 ;  /* 0x0000000a0b3b723e */ /* 0x000fc400000010ff */
[----:B------:R-:W-:Y:S02]  /*c160*/  F2FP.BF16.F32.PACK_AB R58, R9, R8 ;  /* 0x00000008093a723e */ /* 0x000fe400000010ff */
[----:B------:R-:W-:Y:S02]  /*c170*/  F2FP.BF16.F32.PACK_AB R57, R7, R6 ;  /* 0x000000060739723e */ /* 0x000fe400000010ff */
[----:B------:R-:W-:Y:S02]  /*c180*/  F2FP.BF16.F32.PACK_AB R56, R5, R4 ;  /* 0x000000040538723e */ /* 0x000fe400000010ff */
[----:B------:R-:W2:Y:S01]  /*c190*/  LDTM.x16 R4, tmem[UR6+0x150] ;  /* 0x00015006000479ee */ /* 0x000ea20008240000 */
[-C--:B-1----:R-:W-:Y:S02]  /*c1a0*/  FMUL2 R26, R26.F32x2.HI_LO, R65.reuse.F32 ;  /* 0x000000411a1a724a */ /* 0x082fe40001000000 */
[----:B------:R-:W-:Y:S01]  /*c1b0*/  STS.128 [R41+0x2000], R56 ;  /* 0x0020003829007388 */ /* 0x000fe20000000c00 */
[----:B------:R-:W-:-:S02]  /*c1c0*/  FMUL2 R24, R24.F32x2.HI_LO, R65.F32 ;  /* 0x000000411818724a */ /* 0x000fc40001000000 */
        /* <DEDUP_REMOVED lines=10> */
[----:B------:R-:W-:Y:S01]  /*c270*/  FMUL2 R28, R28.F32x2.HI_LO, R65.F32 ;  /* 0x000000411c1c724a */ /* 0x000fe20001000000 */
[----:B------:R-:W-:Y:S01]  /*c280*/  F2FP.BF16.F32.PACK_AB R34, R33, R32 ;  /* 0x000000202122723e */ /* 0x000fe200000010ff */
[----:B------:R-:W-:Y:S01]  /*c290*/  STS.128 [R40+0x2000], R48 ;  /* 0x0020003028007388 */ /* 0x000fe20000000c00 */
[----:B------:R-:W-:-:S02]  /*c2a0*/  F2FP.BF16.F32.PACK_AB R33, R31, R30 ;  /* 0x0000001e1f21723e */ /* 0x000fc400000010ff */
[----:B------:R-:W-:Y:S01]  /*c2b0*/  F2FP.BF16.F32.PACK_AB R32, R29, R28 ;  /* 0x0000001c1d20723e */ /* 0x000fe200000010ff */
[----:B------:R-:W-:Y:S01]  /*c2c0*/  STS.128 [R46+0x4000], R24 ;  /* 0x004000182e007388 */ /* 0x000fe20000000c00 */
[-C--:B--2---:R-:W-:Y:S02]  /*c2d0*/  FMUL2 R20, R4.F32x2.HI_LO, R65.reuse.F32 ;  /* 0x000000410414724a */ /* 0x084fe40001000000 */
[-C--:B------:R-:W-:Y:S01]  /*c2e0*/  FMUL2 R4, R6.F32x2.HI_LO, R65.reuse.F32 ;  /* 0x000000410604724a */ /* 0x080fe20001000000 */
[----:B------:R-:W-:Y:S01]  /*c2f0*/  STS.128 [R42+0x4000], R32 ;  /* 0x004000202a007388 */ /* 0x000fe20000000c00 */
        /* <DEDUP_REMOVED lines=10> */
[----:B------:R-:W-:-:S02]  /*c3a0*/  F2FP.BF16.F32.PACK_AB R11, R19, R18 ;  /* 0x00000012130b723e */ /* 0x000fc400000010ff */
[----:B------:R-:W-:Y:S01]  /*c3b0*/  F2FP.BF16.F32.PACK_AB R10, R17, R16 ;  /* 0x00000010110a723e */ /* 0x000fe200000010ff */
[----:B------:R1:W-:Y:S01]  /*c3c0*/  STS.128 [R41+0x4000], R4 ;  /* 0x0040000429007388 */ /* 0x0003e20000000c00 */
[----:B------:R-:W-:Y:S02]  /*c3d0*/  F2FP.BF16.F32.PACK_AB R9, R15, R14 ;  /* 0x0000000e0f09723e */ /* 0x000fe400000010ff */
[----:B------:R-:W-:Y:S01]  /*c3e0*/  F2FP.BF16.F32.PACK_AB R8, R13, R12 ;  /* 0x0000000c0d08723e */ /* 0x000fe200000010ff */
[----:B------:R-:W-:Y:S01]  /*c3f0*/  IMAD.U32 R13, RZ, RZ, UR11 ;  /* 0x0000000bff0d7e24 */ /* 0x000fe2000f8e00ff */
[----:B------:R-:W-:-:S03]  /*c400*/  MOV R12, UR4 ;  /* 0x00000004000c7c02 */ /* 0x000fc60008000f00 */
[----:B------:R2:W-:Y:S01]  /*c410*/  STS.128 [R40+0x4000], R8 ;  /* 0x0040000828007388 */ /* 0x0005e20000000c00 */
[----:B------:R3:W-:Y:S06]  /*c420*/  MEMBAR.ALL.CTA ;  /* 0x0000000000007992 */ /* 0x0007ec0000008000 */
[----:B---3--:R-:W3:Y:S01]  /*c430*/  FENCE.VIEW.ASYNC.S ;  /* 0x00000000000073c6 */ /* 0x008ee20000000000 */
[----:B-1----:R-:W-:Y:S01]  /*c440*/  IMAD.U32 R4, RZ, RZ, UR5 ;  /* 0x00000005ff047e24 */ /* 0x002fe2000f8e00ff */
[----:B---3--:R2:W-:Y:S01]  /*c450*/  SYNCS.ARRIVE.TRANS64.RED.ART0 RZ, [UR13], R3 ;  /* 0x00000003ffff79a7 */ /* 0x0085e2000850040d */
[----:B------:R2:W-:Y:S01]  /*c460*/  SYNCS.ARRIVE.TRANS64.ART0 RZ, [UR7+0x140], R3 ;  /* 0x00014003ffff79a7 */ /* 0x0005e20008500007 */
[----:B------:R2:W-:Y:S06]  /*c470*/  BAR.SYNC.DEFER_BLOCKING R13, 0x40 ;  /* 0x0001000d0000751d */ /* 0x0005ec0000010000 */
[----:B------:R2:W1:Y:S04]  /*c480*/  LDS R61, [R43+0x38c] ;  /* 0x00038c002b3d7984 */ /* 0x0004680000000800 */
[----:B------:R2:W3:Y:S01]  /*c490*/  LDS R60, [R43+0x78c] ;  /* 0x00078c002b3c7984 */ /* 0x0004e20000000800 */
[----:B------:R2:W-:Y:S01]  /*c4a0*/  SYNCS.ARRIVE.TRANS64.ART0 RZ, [UR7+0x138], R3 ;  /* 0x00013803ffff79a7 */ /* 0x0005e20008500007 */
[----:B------:R-:W5:Y:S02]  /*c4b0*/  SYNCS.PHASECHK.TRANS64.TRYWAIT P1, [UR7+0x108], R12 ;  /* 0x0001080cff0075a7 */ /* 0x000f640008021107 */
[----:B-123-5:R-:W-:Y:S05]  /*c4c0*/  @!P1 BRA `(.L_x_95) ;  /* 0x0000002000089947 */ /* 0x02efea0003800000 */
.L_x_172:
[----:B------:R-:W2:Y:S01]  /*c4d0*/  SYNCS.PHASECHK.TRANS64.TRYWAIT P1, [UR7+0x158], R4 ;  /* 0x00015804ff0075a7 */ /* 0x000ea20008021107 */
[----:B------:R-:W-:-:S04]  /*c4e0*/  FSETP.NE.AND P6, PT, R61, RZ, PT ;  /* 0x000000ff3d00720b */ /* 0x000fc80003fc5000 */
[----:B------:R-:W-:-:S06]  /*c4f0*/  FSEL R62, R61, 1, P6 ;  /* 0x3f8000003d3e7808 */ /* 0x000fcc0003000000 */
[----:B------:R-:W3:Y:S02]  /*c500*/  MUFU.RCP R62, R62 ;  /* 0x0000003e003e7308 */ /* 0x000ee40000001000 */
[----:B--23--:R-:W-:Y:S05]  /*c510*/  @!P1 BRA `(.L_x_96) ;  /* 0x0000002000149947 */ /* 0x00cfea0003800000 */
.L_x_174:
[----:B------:R-:W-:Y:S01]  /*c520*/  R2UR UR4, R44 ;  /* 0x000000002c0472ca */ /* 0x000fe200000e0000 */
[----:B------:R-:W2:Y:S01]  /*c530*/  LDCU.64 UR8, c[0x0][0x3c8] ;  /* 0x00007900ff0877ac */ /* 0x000ea20008000a00 */
[----:B------:R-:W-:Y:S01]  /*c540*/  R2UR UR30, R2 ;  /* 0x00000000021e72ca */ /* 0x000fe200000e0000 */
[----:B------:R-:W3:Y:S01]  /*c550*/  @P0 MUFU.LG2 R64, R64 ;  /* 0x0000004000400308 */ /* 0x000ee20000000c00 */
[----:B------:R-:W5:Y:S01]  /*c560*/  LDCU.64 UR18, c[0x0][0x3d0] ;  /* 0x00007a00ff1277ac */ /* 0x000f620008000a00 */
[----:B------:R-:W1:Y:S06]  /*c570*/  LDCU UR26, c[0x0][0x610] ;  /* 0x0000c200ff1a77ac */ /* 0x000e6c0008000800 */
[----:B------:R-:W4:Y:S02]  /*c580*/  @P6 MUFU.LG2 R61, R61 ;  /* 0x0000003d003d6308 */ /* 0x000f240000000c00 */
[----:B-1----:R-:W1:Y:S01]  /*c590*/  LDTM.x16 R4, tmem[UR4+0x160] ;  /* 0x00016004000479ee */ /* 0x002e620008240000 */
[----:B------:R-:W1:Y:S01]  /*c5a0*/  LDCU UR17, c[0x0][0x380] ;  /* 0x00007000ff1177ac */ /* 0x000e620008000800 */
[----:B------:R-:W1:Y:S01]  /*c5b0*/  LDCU.U8 UR31, c[0x0][0x614] ;  /* 0x0000c280ff1f77ac */ /* 0x000e620008000000 */
[----:B------:R-:W-:-:S02]  /*c5c0*/  UIADD3 UR30, UPT, UPT, UR27, UR30, URZ ;  /* 0x0000001e1b1e7290 */ /* 0x000fc4000fffe0ff */
[----:B------:R-:W-:Y:S02]  /*c5d0*/  ULOP3.LUT UR21, UR21, 0x1, URZ, 0x3c, !UPT ;  /* 0x0000000115157892 */ /* 0x000fe4000f8e3cff */
[----:B------:R-:W-:Y:S02]  /*c5e0*/  ULOP3.LUT UR22, UR22, 0x1, URZ, 0x3c, !UPT ;  /* 0x0000000116167892 */ /* 0x000fe4000f8e3cff */
[----:B------:R-:W-:Y:S02]  /*c5f0*/  IMAD.U32 R2, RZ, RZ, UR30 ;  /* 0x0000001eff027e24 */ /* 0x000fe4000f8e00ff */
[-C--:B-1----:R-:W-:Y:S02]  /*c600*/  FMUL2 R18, R18.F32x2.HI_LO, R62.reuse.F32 ;  /* 0x0000003e1212724a */ /* 0x082fe40001000000 */
[-C--:B------:R-:W-:Y:S02]  /*c610*/  FMUL2 R16, R16.F32x2.HI_LO, R62.reuse.F32 ;  /* 0x0000003e1010724a */ /* 0x080fe40001000000 */
[----:B------:R-:W-:Y:S01]  /*c620*/  FMUL2 R14, R14.F32x2.HI_LO, R62.F32 ;  /* 0x0000003e0e0e724a */ /* 0x000fe20001000000 */
[----:B------:R-:W-:Y:S01]  /*c630*/  F2FP.BF16.F32.PACK_AB R31, R19, R18 ;  /* 0x00000012131f723e */ /* 0x000fe200000010ff */
[----:B------:R-:W-:Y:S01]  /*c640*/  FMUL2 R32, R12.F32x2.HI_LO, R62.F32 ;  /* 0x0000003e0c20724a */ /* 0x000fe20001000000 */
[----:B------:R-:W-:Y:S01]  /*c650*/  F2FP.BF16.F32.PACK_AB R30, R17, R16 ;  /* 0x00000010111e723e */ /* 0x000fe200000010ff */
[----:B------:R-:W-:Y:S01]  /*c660*/  FMUL2 R10, R10.F32x2.HI_LO, R62.F32 ;  /* 0x0000003e0a0a724a */ /* 0x000fe20001000000 */
[----:B------:R-:W-:Y:S01]  /*c670*/  F2FP.BF16.F32.PACK_AB R29, R15, R14 ;  /* 0x0000000e0f1d723e */ /* 0x000fe200000010ff */
[-C--:B------:R-:W-:Y:S01]  /*c680*/  FMUL2 R8, R8.F32x2.HI_LO, R62.reuse.F32 ;  /* 0x0000003e0808724a */ /* 0x080fe20001000000 */
[----:B------:R-:W1:Y:S01]  /*c690*/  LDTM.x16 R12, tmem[UR4+0x170] ;  /* 0x00017004000c79ee */ /* 0x000e620008240000 */
[----:B------:R-:W-:Y:S01]  /*c6a0*/  FMUL2 R6, R6.F32x2.HI_LO, R62.F32 ;  /* 0x0000003e0606724a */ /* 0x000fe20001000000 */
[----:B------:R-:W-:Y:S01]  /*c6b0*/  F2FP.BF16.F32.PACK_AB R28, R33, R32 ;  /* 0x00000020211c723e */ /* 0x000fe200000010ff */
[----:B------:R-:W-:Y:S01]  /*c6c0*/  FMUL2 R4, R4.F32x2.HI_LO, R62.F32 ;  /* 0x0000003e0404724a */ /* 0x000fe20001000000 */
[----:B------:R-:W-:-:S02]  /*c6d0*/  F2FP.BF16.F32.PACK_AB R35, R11, R10 ;  /* 0x0000000a0b23723e */ /* 0x000fc400000010ff */
[----:B------:R-:W-:Y:S02]  /*c6e0*/  F2FP.BF16.F32.PACK_AB R34, R9, R8 ;  /* 0x000000080922723e */ /* 0x000fe400000010ff */
[----:B------:R-:W-:Y:S02]  /*c6f0*/  F2FP.BF16.F32.PACK_AB R33, R7, R6 ;  /* 0x000000060721723e */ /* 0x000fe400000010ff */
[----:B------:R-:W-:-:S05]  /*c700*/  F2FP.BF16.F32.PACK_AB R32, R5, R4 ;  /* 0x000000040520723e */ /* 0x000fca00000010ff */
[----:B------:R-:W-:Y:S04]  /*c710*/  STS.128 [R45], R32 ;  /* 0x000000202d007388 */ /* 0x000fe80000000c00 */
[----:B------:R2:W-:Y:S01]  /*c720*/  STS.128 [R39], R28 ;  /* 0x0000001c27007388 */ /* 0x0005e20000000c00 */
        /* <DEDUP_REMOVED lines=14> */
[----:B------:R3:W-:Y:S01]  /*c810*/  STS.128 [R38], R48 ;  /* 0x0000003026007388 */ /* 0x0007e20000000c00 */
[----:B------:R-:W-:-:S02]  /*c820*/  F2FP.BF16.F32.PACK_AB R58, R25, R24 ;  /* 0x00000018193a723e */ /* 0x000fc400000010ff */
[----:B------:R-:W-:Y:S02]  /*c830*/  F2FP.BF16.F32.PACK_AB R57, R23, R22 ;  /* 0x000000161739723e */ /* 0x000fe400000010ff */
[----:B------:R-:W-:Y:S02]  /*c840*/  F2FP.BF16.F32.PACK_AB R56, R21, R20 ;  /* 0x000000141538723e */ /* 0x000fe400000010ff */
[----:B--2---:R-:W2:Y:S03]  /*c850*/  LDTM.x16 R20, tmem[UR4+0x190] ;  /* 0x00019004001479ee */ /* 0x004ea60008240000 */
[----:B------:R-:W-:Y:S01]  /*c860*/  STS.128 [R37], R56 ;  /* 0x0000003825007388 */ /* 0x000fe20000000c00 */
[-C--:B-1----:R-:W-:Y:S02]  /*c870*/  FMUL2 R18, R18.F32x2.HI_LO, R62.reuse.F32 ;  /* 0x0000003e1212724a */ /* 0x082fe40001000000 */
[----:B------:R-:W-:-:S02]  /*c880*/  FMUL2 R16, R16.F32x2.HI_LO, R62.F32 ;  /* 0x0000003e1010724a */ /* 0x000fc40001000000 */
[-C--:B------:R-:W-:Y:S02]  /*c890*/  FMUL2 R14, R14.F32x2.HI_LO, R62.reuse.F32 ;  /* 0x0000003e0e0e724a */ /* 0x080fe40001000000 */
[-C--:B------:R-:W-:Y:S02]  /*c8a0*/  FMUL2 R12, R12.F32x2.HI_LO, R62.reuse.F32 ;  /* 0x0000003e0c0c724a */ /* 0x080fe40001000000 */
[-C--:B------:R-:W-:Y:S02]  /*c8b0*/  FMUL2 R10, R10.F32x2.HI_LO, R62.reuse.F32 ;  /* 0x0000003e0a0a724a */ /* 0x080fe40001000000 */
[----:B------:R-:W-:Y:S01]  /*c8c0*/  FMUL2 R8, R8.F32x2.HI_LO, R62.F32 ;  /* 0x0000003e0808724a */ /* 0x000fe20001000000 */
[----:B---3--:R-:W-:Y:S01]  /*c8d0*/  F2FP.BF16.F32.PACK_AB R51, R19, R18 ;  /* 0x000000121333723e */ /* 0x008fe200000010ff */
[----:B------:R-:W-:Y:S01]  /*c8e0*/  FMUL2 R6, R6.F32x2.HI_LO, R62.F32 ;  /* 0x0000003e0606724a */ /* 0x000fe20001000000 */
[----:B------:R-:W-:Y:S01]  /*c8f0*/  F2FP.BF16.F32.PACK_AB R50, R17, R16 ;  /* 0x000000101132723e */ /* 0x000fe200000010ff */
[----:B------:R-:W-:Y:S01]  /*c900*/  FMUL2 R4, R4.F32x2.HI_LO, R62.F32 ;  /* 0x0000003e0404724a */ /* 0x000fe20001000000 */
[----:B------:R-:W-:Y:S01]  /*c910*/  F2FP.BF16.F32.PACK_AB R49, R15, R14 ;  /* 0x0000000e0f31723e */ /* 0x000fe200000010ff */
[----:B--2---:R-:W-:Y:S01]  /*c920*/  FMUL2 R34, R34.F32x2.HI_LO, R62.F32 ;  /* 0x0000003e2222724a */ /* 0x004fe20001000000 */
[----:B------:R-:W-:Y:S01]  /*c930*/  F2FP.BF16.F32.PACK_AB R48, R13, R12 ;  /* 0x0000000c0d30723e */ /* 0x000fe200000010ff */
        /* <DEDUP_REMOVED lines=13> */
[----:B------:R-:W-:Y:S01]  /*ca10*/  F2FP.BF16.F32.PACK_AB R34, R33, R32 ;  /* 0x000000202122723e */ /* 0x000fe200000010ff */
[----:B------:R-:W-:Y:S01]  /*ca20*/  STS.128 [R45+0x2000], R52 ;  /* 0x002000342d007388 */ /* 0x000fe20000000c00 */
[----:B------:R-:W-:-:S02]  /*ca30*/  F2FP.BF16.F32.PACK_AB R33, R31, R30 ;  /* 0x0000001e1f21723e */ /* 0x000fc400000010ff */
[----:B------:R-:W-:Y:S01]  /*ca40*/  F2FP.BF16.F32.PACK_AB R32, R29, R28 ;  /* 0x0000001c1d20723e */ /* 0x000fe200000010ff */
[----:B------:R2:W-:Y:S01]  /*ca50*/  STS.128 [R39+0x2000], R48 ;  /* 0x0020003027007388 */ /* 0x0005e20000000c00 */
[----:B------:R-:W-:Y:S02]  /*ca60*/  F2FP.BF16.F32.PACK_AB R31, R27, R26 ;  /* 0x0000001a1b1f723e */ /* 0x000fe400000010ff */
[----:B------:R-:W-:Y:S02]  /*ca70*/  F2FP.BF16.F32.PACK_AB R30, R25, R24 ;  /* 0x00000018191e723e */ /* 0x000fe400000010ff */
[----:B------:R-:W-:Y:S02]  /*ca80*/  F2FP.BF16.F32.PACK_AB R29, R23, R22 ;  /* 0x00000016171d723e */ /* 0x000fe400000010ff */
[----:B------:R-:W-:-:S05]  /*ca90*/  F2FP.BF16.F32.PACK_AB R28, R21, R20 ;  /* 0x00000014151c723e */ /* 0x000fca00000010ff */
[----:B------:R-:W-:Y:S01]  /*caa0*/  STS.128 [R38+0x2000], R28 ;  /* 0x0020001c26007388 */ /* 0x000fe20000000c00 */
[----:B-1----:R-:W-:-:S03]  /*cab0*/  FMUL2 R18, R18.F32x2.HI_LO, R62.F32 ;  /* 0x0000003e1212724a */ /* 0x002fc60001000000 */
[----:B------:R-:W-:Y:S01]  /*cac0*/  STS.128 [R37+0x2000], R32 ;  /* 0x0020002025007388 */ /* 0x000fe20000000c00 */
        /* <DEDUP_REMOVED lines=10> */
[----:B------:R-:W-:-:S02]  /*cb70*/  F2FP.BF16.F32.PACK_AB R27, R11, R10 ;  /* 0x0000000a0b1b723e */ /* 0x000fc400000010ff */
[----:B------:R-:W-:Y:S01]  /*cb80*/  F2FP.BF16.F32.PACK_AB R26, R9, R8 ;  /* 0x00000008091a723e */ /* 0x000fe200000010ff */
[----:B--2---:R-:W-:Y:S01]  /*cb90*/  FMUL2 R48, R4.F32x2.HI_LO, R62.F32 ;  /* 0x0000003e0430724a */ /* 0x004fe20001000000 */
[----:B------:R-:W-:Y:S01]  /*cba0*/  F2FP.BF16.F32.PACK_AB R25, R25, R24 ;  /* 0x000000181919723e */ /* 0x000fe200000010ff */
[----:B------:R-:W1:Y:S01]  /*cbb0*/  LDTM.x16 R4, tmem[UR4+0x1b0] ;  /* 0x0001b004000479ee */ /* 0x000e620008240000 */
[----:B------:R-:W-:Y:S02]  /*cbc0*/  USHF.R.S32.HI UR4, URZ, 0x1f, UR14 ;  /* 0x0000001fff047899 */ /* 0x000fe4000801140e */
[----:B------:R-:W-:Y:S02]  /*cbd0*/  F2FP.BF16.F32.PACK_AB R24, R49, R48 ;  /* 0x000000303118723e */ /* 0x000fe400000010ff */
[----:B------:R-:W-:Y:S02]  /*cbe0*/  UIMAD UR6, UR4, UR8, URZ ;  /* 0x00000008040672a4 */ /* 0x000fe4000f8e02ff */
[----:B------:R-:W-:Y:S01]  /*cbf0*/  UIMAD.WIDE.U32 UR4, UR14, UR8, URZ ;  /* 0x000000080e0472a5 */ /* 0x000fe2000f8e00ff */
[----:B------:R-:W-:Y:S01]  /*cc00*/  STS.128 [R45+0x4000], R24 ;  /* 0x004000182d007388 */ /* 0x000fe20000000c00 */
[----:B------:R-:W-:-:S02]  /*cc10*/  UIMAD UR9, UR14, UR9, UR6 ;  /* 0x000000090e0972a4 */ /* 0x000fc4000f8e0206 */
[----:B------:R-:W-:Y:S01]  /*cc20*/  USHF.R.S32.HI UR8, URZ, 0x1f, UR20 ;  /* 0x0000001fff087899 */ /* 0x000fe20008011414 */
[----:B------:R-:W-:Y:S01]  /*cc30*/  STS.128 [R39+0x4000], R20 ;  /* 0x0040001427007388 */ /* 0x000fe20000000c00 */
[----:B------:R-:W-:Y:S02]  /*cc40*/  ULEA UR6, UR15, UR24, 0x9 ;  /* 0x000000180f067291 */ /* 0x000fe4000f8e48ff */
[----:B-----5:R-:W-:Y:S02]  /*cc50*/  UIMAD UR15, UR8, UR18, URZ ;  /* 0x00000012080f72a4 */ /* 0x020fe4000f8e02ff */
[----:B------:R-:W-:Y:S02]  /*cc60*/  UIADD3 UR5, UPT, UPT, UR5, UR9, URZ ;  /* 0x0000000905057290 */ /* 0x000fe4000fffe0ff */
[----:B------:R-:W-:Y:S02]  /*cc70*/  UIMAD.WIDE.U32 UR8, UR30, UR26, URZ ;  /* 0x0000001a1e0872a5 */ /* 0x000fe4000f8e00ff */
[----:B------:R-:W-:-:S02]  /*cc80*/  UIADD3 UR14, UPT, UPT, -UR6, UR17, URZ ;  /* 0x00000011060e7290 */ /* 0x000fc4000fffe1ff */
[----:B------:R-:W-:Y:S01]  /*cc90*/  UIADD3 UR16, UPT, UPT, UR6, 0x100, URZ ;  /* 0x0000010006107890 */ /* 0x000fe2000fffe0ff */
[-C--:B-1----:R-:W-:Y:S01]  /*cca0*/  FMUL2 R48, R4.F32x2.HI_LO, R62.reuse.F32 ;  /* 0x0000003e0430724a */ /* 0x082fe20001000000 */
[----:B------:R-:W-:Y:S01]  /*ccb0*/  UIMAD UR19, UR20, UR19, UR15 ;  /* 0x00000013141372a4 */ /* 0x000fe2000f8e020f */
[-C--:B------:R-:W-:Y:S01]  /*ccc0*/  FMUL2 R4, R6.F32x2.HI_LO, R62.reuse.F32 ;  /* 0x0000003e0604724a */ /* 0x080fe20001000000 */
[----:B------:R-:W-:Y:S01]  /*ccd0*/  UMOV UR8, UR9 ;  /* 0x0000000900087c82 */ /* 0x000fe20008000000 */
[-C--:B------:R-:W-:Y:S01]  /*cce0*/  FMUL2 R6, R10.F32x2.HI_LO, R62.reuse.F32 ;  /* 0x0000003e0a06724a */ /* 0x080fe20001000000 */
[----:B------:R-:W-:Y:S01]  /*ccf0*/  UIADD3 UR9, UPT, UPT, UR30, -UR8, URZ ;  /* 0x800000081e097290 */ /* 0x000fe2000fffe0ff */
        /* <DEDUP_REMOVED lines=10> */
[----:B------:R-:W-:Y:S01]  /*cda0*/  UIADD3 UR17, UPT, UPT, -UR16, UR17, URZ ;  /* 0x0000001110117290 */ /* 0x000fe2000fffe1ff */
[----:B------:R-:W-:Y:S01]  /*cdb0*/  F2FP.BF16.F32.PACK_AB R11, R19, R18 ;  /* 0x00000012130b723e */ /* 0x000fe200000010ff */
[----:B------:R1:W-:Y:S01]  /*cdc0*/  STS.128 [R38+0x4000], R4 ;  /* 0x0040000426007388 */ /* 0x0003e20000000c00 */
[----:B------:R-:W-:Y:S01]  /*cdd0*/  F2FP.BF16.F32.PACK_AB R9, R15, R14 ;  /* 0x0000000e0f09723e */ /* 0x000fe200000010ff */
[----:B------:R-:W-:Y:S01]  /*cde0*/  USHF.R.U32.HI UR9, URZ, UR31, UR9 ;  /* 0x0000001fff097299 */ /* 0x000fe20008011609 */
[----:B------:R-:W-:Y:S01]  /*cdf0*/  F2FP.BF16.F32.PACK_AB R8, R13, R12 ;  /* 0x0000000c0d08723e */ /* 0x000fe200000010ff */
[----:B------:R-:W2:Y:S01]  /*ce00*/  LDCU.U8 UR31, c[0x0][0x615] ;  /* 0x0000c2a0ff1f77ac */ /* 0x000ea20008000000 */
[----:B------:R-:W3:Y:S01]  /*ce10*/  @P0 LDC R12, c[0x0][0x600] ;  /* 0x00018000ff0c0b82 */ /* 0x000ee20000000800 */
[C---:B------:R-:W-:Y:S01]  /*ce20*/  ISETP.LT.AND P5, PT, R36.reuse, UR14, PT ;  /* 0x0000000e24007c0c */ /* 0x040fe2000bfa1270 */
[----:B------:R-:W-:Y:S01]  /*ce30*/  IMAD.MOV.U32 R14, RZ, RZ, -0x800000 ;  /* 0xff800000ff0e7424 */ /* 0x000fe200078e00ff */
[----:B------:R5:W-:Y:S01]  /*ce40*/  STS.128 [R37+0x4000], R8 ;  /* 0x0040000825007388 */ /* 0x000be20000000c00 */
[----:B------:R-:W1:Y:S01]  /*ce50*/  LDCU.64 UR14, c[0x0][0x618] ;  /* 0x0000c300ff0e77ac */ /* 0x000e620008000a00 */
[----:B------:R-:W-:Y:S01]  /*ce60*/  ISETP.LT.AND P4, PT, R36, UR17, PT ;  /* 0x0000001124007c0c */ /* 0x000fe2000bf81270 */
[----:B------:R4:W-:Y:S06]  /*ce70*/  MEMBAR.ALL.CTA ;  /* 0x0000000000007992 */ /* 0x0009ec0000008000 */
[----:B----4-:R-:W4:Y:S01]  /*ce80*/  FENCE.VIEW.ASYNC.S ;  /* 0x00000000000073c6 */ /* 0x010f220000000000 */
[----:B------:R-:W-:-:S02]  /*ce90*/  UIADD3 UR8, UPT, UPT, UR8, UR9, URZ ;  /* 0x0000000908087290 */ /* 0x000fc4000fffe0ff */
[----:B------:R-:W-:Y:S01]  /*cea0*/  UIMAD.WIDE.U32 UR4, UR20, UR18, UR4 ;  /* 0x00000012140472a5 */ /* 0x000fe2000f8e0004 */
[----:B------:R-:W1:Y:S03]  /*ceb0*/  LDCU.U8 UR18, c[0x0][0x621] ;  /* 0x0000c420ff1277ac */ /* 0x000e660008000000 */
[----:B------:R-:W-:Y:S01]  /*cec0*/  UIADD3 UR5, UPT, UPT, UR5, UR19, URZ ;  /* 0x0000001305057290 */ /* 0x000fe2000fffe0ff */
[----:B------:R-:W1:Y:S01]  /*ced0*/  LDCU UR17, c[0x0][0x60c] ;  /* 0x0000c180ff1177ac */ /* 0x000e620008000800 */
[----:B---3--:R-:W-:Y:S02]  /*cee0*/  @P0 FFMA R47, R47, R12, R64 ;  /* 0x0000000c2f2f0223 */ /* 0x008fe40000000040 */
[----:B------:R-:W3:Y:S01]  /*cef0*/  @P5 LDC.64 R12, c[0x0][0x3b0] ;  /* 0x0000ec00ff0c5b82 */ /* 0x000ee20000000a00 */
[----:B-1----:R-:W-:Y:S02]  /*cf00*/  IMAD.U32 R7, RZ, RZ, UR16 ;  /* 0x00000010ff077e24 */ /* 0x002fe4000f8e00ff */
[----:B------:R-:W-:Y:S01]  /*cf10*/  @P0 FMUL R14, R47, 0.69314718246459960938 ;  /* 0x3f3172182f0e0820 */ /* 0x000fe20000400000 */
[----:B------:R-:W-:-:S02]  /*cf20*/  IMAD.U32 R6, RZ, RZ, UR16 ;  /* 0x00000010ff067e24 */ /* 0x000fc4000f8e00ff */
[----:B------:R-:W-:Y:S01]  /*cf30*/  @P4 IADD3 R7, P1, P0, R7, UR4, R36 ;  /* 0x0000000407074c10 */ /* 0x000fe2000f83e024 */
[----:B----4-:R-:W-:Y:S01]  /*cf40*/  SYNCS.ARRIVE.TRANS64.RED.ART0 RZ, [UR12], R3 ;  /* 0x00000003ffff79a7 */ /* 0x010fe2000850040c */
[----:B-----5:R-:W-:Y:S01]  /*cf50*/  IMAD.U32 R9, RZ, RZ, UR6 ;  /* 0x00000006ff097e24 */ /* 0x020fe2000f8e00ff */
[----:B------:R-:W-:Y:S01]  /*cf60*/  @P4 SHF.R.S32.HI R6, RZ, 0x1f, R6 ;  /* 0x0000001fff064819 */ /* 0x000fe20000011406 */
[----:B------:R-:W-:Y:S01]  /*cf70*/  IMAD.U32 R11, RZ, RZ, UR6 ;  /* 0x00000006ff0b7e24 */ /* 0x000fe2000f8e00ff */
[----:B--2---:R-:W-:Y:S01]  /*cf80*/  USHF.R.U32.HI UR6, URZ, UR31, UR8 ;  /* 0x0000001fff067299 */ /* 0x004fe20008011608 */
[----:B------:R-:W-:Y:S01]  /*cf90*/  IMAD.MOV.U32 R10, RZ, RZ, -0x800000 ;  /* 0xff800000ff0a7424 */ /* 0x000fe200078e00ff */
[----:B------:R-:W1:Y:S01]  /*cfa0*/  LDCU.U8 UR31, c[0x0][0x620] ;  /* 0x0000c400ff1f77ac */ /* 0x000e620008000000 */
[----:B------:R-:W-:Y:S01]  /*cfb0*/  @P5 SHF.R.S32.HI R9, RZ, 0x1f, R9 ;  /* 0x0000001fff095819 */ /* 0x000fe20000011409 */
[----:B------:R2:W-:Y:S01]  /*cfc0*/  SYNCS.ARRIVE.TRANS64.ART0 RZ, [UR7+0x148], R3 ;  /* 0x00014803ffff79a7 */ /* 0x0005e20008500007 */
[----:B------:R-:W-:Y:S01]  /*cfd0*/  @P5 IADD3 R8, P3, P2, R11, UR4, R36 ;  /* 0x000000040b085c10 */ /* 0x000fe2000fa7e024 */
[----:B------:R-:W-:Y:S01]  /*cfe0*/  UIMAD.WIDE.U32 UR8, UR6, UR15, URZ ;  /* 0x0000000f060872a5 */ /* 0x000fe2000f8e00ff */
[----:B------:R-:W-:-:S02]  /*cff0*/  @P4 IADD3.X R6, PT, PT, R6, UR5, RZ, P1, P0 ;  /* 0x0000000506064c10 */ /* 0x000fc40008fe04ff */
[----:B------:R-:W-:Y:S01]  /*d000*/  @P5 IADD3.X R9, PT, PT, R9, UR5, RZ, P3, P2 ;  /* 0x0000000509095c10 */ /* 0x000fe20009fe44ff */
[----:B------:R-:W4:Y:S03]  /*d010*/  @P4 LDC.64 R4, c[0x0][0x3b0] ;  /* 0x0000ec00ff044b82 */ /* 0x000f260000000a00 */
[----:B------:R-:W-:Y:S01]  /*d020*/  UMOV UR4, UR9 ;  /* 0x0000000900047c82 */ /* 0x000fe20008000000 */
[----:B---3--:R-:W-:Y:S01]  /*d030*/  @P5 LEA R12, P1, R8, R12, 0x2 ;  /* 0x0000000c080c5211 */ /* 0x008fe200078210ff */
[----:B------:R-:W-:-:S03]  /*d040*/  UIADD3 UR8, UPT, UPT, UR6, -UR4, URZ ;  /* 0x8000000406087290 */ /* 0x000fc6000fffe0ff */
[----:B------:R-:W-:Y:S01]  /*d050*/  @P5 LEA.HI.X R13, R8, R13, R9, 0x2, P1 ;  /* 0x0000000d080d5211 */ /* 0x000fe200008f1409 */
[----:B-1----:R-:W-:-:S04]  /*d060*/  USHF.R.U32.HI UR5, URZ, UR31, UR8 ;  /* 0x0000001fff057299 */ /* 0x002fc80008011608 */
[----:B------:R1:W-:Y:S01]  /*d070*/  @P5 STG.E desc[UR28][R12.64], R14 ;  /* 0x0000000e0c005986 */ /* 0x0003e2000c10191c */
[----:B------:R-:W-:Y:S02]  /*d080*/  UIADD3 UR4, UPT, UPT, UR4, UR5, URZ ;  /* 0x0000000504047290 */ /* 0x000fe4000fffe0ff */
[----:B------:R-:W3:Y:S01]  /*d090*/  LDCU UR8, c[0x0][0x624] ;  /* 0x0000c480ff0877ac */ /* 0x000ee20008000800 */
[----:B--2---:R-:W2:Y:S01]  /*d0a0*/  @P6 LDC R3, c[0x0][0x600] ;  /* 0x00018000ff036b82 */ /* 0x004ea20000000800 */
[----:B------:R-:W-:-:S04]  /*d0b0*/  USHF.R.U32.HI UR20, URZ, UR18, UR4 ;  /* 0x00000012ff147299 */ /* 0x000fc80008011604 */
[----:B------:R-:W-:Y:S01]  /*d0c0*/  UIADD3 UR4, UPT, UPT, -UR20, URZ, URZ ;  /* 0x000000ff14047290 */ /* 0x000fe2000fffe1ff */
[----:B----4-:R-:W-:-:S03]  /*d0d0*/  @P4 LEA R4, P0, R7, R4, 0x2 ;  /* 0x0000000407044211 */ /* 0x010fc600078010ff */
[----:B------:R-:W-:Y:S01]  /*d0e0*/  UIMAD UR14, UR14, UR4, UR6 ;  /* 0x000000040e0e72a4 */ /* 0x000fe2000f8e0206 */
[----:B------:R-:W-:Y:S01]  /*d0f0*/  @P4 LEA.HI.X R5, R7, R5, R6, 0x2, P0 ;  /* 0x0000000507054211 */ /* 0x000fe200000f1406 */
[----:B------:R-:W-:Y:S02]  /*d100*/  UIADD3 UR4, UPT, UPT, -UR6, URZ, URZ ;  /* 0x000000ff06047290 */ /* 0x000fe4000fffe1ff */
[----:B---3--:R-:W-:Y:S02]  /*d110*/  UISETP.GE.AND UP0, UPT, UR30, UR8, UPT ;  /* 0x000000081e00728c */ /* 0x008fe4000bf06270 */
[----:B------:R-:W-:Y:S01]  /*d120*/  UIMAD UR15, UR17, UR4, UR30 ;  /* 0x00000004110f72a4 */ /* 0x000fe2000f8e021e */
[----:B--2---:R-:W-:-:S04]  /*d130*/  @P6 FFMA R3, R60, R3, R61 ;  /* 0x000000033c036223 */ /* 0x004fc8000000003d */
[----:B------:R-:W-:-:S05]  /*d140*/  @P6 FMUL R10, R3, 0.69314718246459960938 ;  /* 0x3f317218030a6820 */ /* 0x000fca0000400000 */
[----:B------:R1:W-:Y:S01]  /*d150*/  @P4 STG.E desc[UR28][R4.64], R10 ;  /* 0x0000000a04004986 */ /* 0x0003e2000c10191c */
[----:B------:R-:W-:Y:S05]  /*d160*/  BRA.U !UP0, `(.L_x_97) ;  /* 0xffffffe108207547 */ /* 0x000fea000b83ffff */
.L_x_88:
[----:B------:R-:W-:-:S06]  /*d170*/  USHF.L.U32 UR4, UR21, 0x1f, URZ ;  /* 0x0000001f15047899 */ /* 0x000fcc00080006ff */
[----:B------:R-:W-:-:S04]  /*d180*/  MOV R2, UR4 ;  /* 0x0000000400027c02 */ /* 0x000fc80008000f00 */
[----:B------:R-:W2:Y:S02]  /*d190*/  SYNCS.PHASECHK.TRANS64.TRYWAIT P0, [UR7+0x158], R2 ;  /* 0x00015802ff0075a7 */ /* 0x000ea40008001107 */
[----:B--2---:R-:W-:Y:S05]  /*d1a0*/  @!P0 BRA `(.L_x_98) ;  /* 0x0000001400108947 */ /* 0x004fea0003800000 */
.L_x_176:
[----:B------:R-:W-:Y:S06]  /*d1b0*/  BAR.ARV 0x2, 0x1a0 ;  /* 0x0086800000007b1d */ /* 0x000fec0000002000 */
[----:B------:R-:W-:Y:S05]  /*d1c0*/  BRA `(.L_x_99) ;  /* 0x0000000000347947 */ /* 0x000fea0003800000 */
.L_x_87:
[----:B------:R-:W-:Y:S05]  /*d1d0*/  BRA.U UP0, `(.L_x_100) ;  /* 0x00000001002c7547 */ /* 0x000fea000b800000 */
[----:B--2---:R-:W2:Y:S01]  /*d1e0*/  S2UR UR4, SR_CgaCtaId ;  /* 0x00000000000479c3 */ /* 0x004ea20000008800 */
        /* <DEDUP_REMOVED lines=8> */
[----:B--2---:R2:W1:Y:S01]  /*d270*/  SYNCS.EXCH.64 URZ, [UR6+0x180], UR4 ;  /* 0x0001800406ff75b2 */ /* 0x0044620008000100 */
[----:B------:R-:W-:Y:S01]  /*d280*/  NOP ;  /* 0x0000000000007918 */ /* 0x000fe20000000000 */
.L_x_100:
[----:B------:R-:W-:Y:S01]  /*d290*/  NOP ;  /* 0x0000000000007918 */ /* 0x000fe20000000000 */
.L_x_99:
[----:B--2---:R-:W-:-:S13]  /*d2a0*/  R2UR UR4, R0 ;  /* 0x00000000000472ca */ /* 0x004fda00000e0000 */
        /* <DEDUP_REMOVED lines=13> */
.L_x_101:
[----:B------:R-:W-:Y:S01]  /*d380*/  NOP ;  /* 0x0000000000007918 */ /* 0x000fe20000000000 */
[----:B--2---:R-:W-:Y:S05]  /*d390*/  EXIT ;  /* 0x000000000000794d */ /* 0x004fea0003800000 */
.L_x_14:
[----:B------:R-:W-:Y:S02]  /*d3a0*/  MOV R4, UR4 ;  /* 0x0000000400047c02 */ /* 0x000fe40008000f00 */
[----:B------:R-:W-:-:S07]  /*d3b0*/  MOV R17, R16 ;  /* 0x0000001000117202 */ /* 0x000fce0000000f00 */
.L_x_102:
[----:B-1----:R1:W2:Y:S02]  /*d3c0*/  SYNCS.PHASECHK.TRANS64.TRYWAIT P0, [R4+URZ+0x70], R17 ;  /* 0x00007011040075a7 */ /* 0x0022a400080011ff */
[----:B--2---:R-:W-:Y:S05]  /*d3d0*/  @!P0 NANOSLEEP.SYNCS 0x989680 ;  /* 0x009896800000895d */ /* 0x004fea0003900000 */
[----:B------:R-:W2:Y:S02]  /*d3e0*/  @!P0 SYNCS.PHASECHK.TRANS64 P0, [R4+URZ+0x70], R17 ;  /* 0x00007011040085a7 */ /* 0x000ea400080010ff */
[----:B--2---:R-:W-:Y:S05]  /*d3f0*/  @!P0 BRA `(.L_x_102) ;  /* 0xfffffffc00f08947 */ /* 0x004fea000383ffff */
[----:B------:R-:W-:Y:S05]  /*d400*/  BRA `(.L_x_103) ;  /* 0xffffff3c00247947 */ /* 0x000fea000383ffff */
.L_x_16:
[----:B-12---:R-:W-:Y:S02]  /*d410*/  MOV R4, UR7 ;  /* 0x0000000700047c02 */ /* 0x006fe40008000f00 */
[-C--:B------:R-:W-:Y:S02]  /*d420*/  MOV R16, R9.reuse ;  /* 0x0000000900107202 */ /* 0x080fe40000000f00 */
[----:B------:R-:W-:-:S07]  /*d430*/  MOV R17, R9 ;  /* 0x0000000900117202 */ /* 0x000fce0000000f00 */
.L_x_104:
[----:B-1----:R1:W2:Y:S02]  /*d440*/  SYNCS.PHASECHK.TRANS64.TRYWAIT P0, [R4+URZ+0x10], R17 ;  /* 0x00001011040075a7 */ /* 0x0022a400080011ff */
[----:B--2---:R-:W-:Y:S05]  /*d450*/  @!P0 NANOSLEEP.SYNCS 0x989680 ;  /* 0x009896800000895d */ /* 0x004fea0003900000 */
[----:B------:R-:W2:Y:S02]  /*d460*/  @!P0 SYNCS.PHASECHK.TRANS64 P0, [R4+URZ+0x10], R17 ;  /* 0x00001011040085a7 */ /* 0x000ea400080010ff */
[----:B--2---:R-:W-:Y:S05]  /*d470*/  @!P0 BRA `(.L_x_104) ;  /* 0xfffffffc00f08947 */ /* 0x004fea000383ffff */
[----:B------:R-:W-:Y:S05]  /*d480*/  BRA `(.L_x_105) ;  /* 0xffffff3c00e47947 */ /* 0x000fea000383ffff */
.L_x_18:
[----:B-123--:R-:W-:Y:S02]  /*d490*/  MOV R4, UR7 ;  /* 0x0000000700047c02 */ /* 0x00efe40008000f00 */
[-C--:B------:R-:W-:Y:S02]  /*d4a0*/  MOV R16, R9.reuse ;  /* 0x0000000900107202 */ /* 0x080fe40000000f00 */
[----:B------:R-:W-:-:S07]  /*d4b0*/  MOV R17, R9 ;  /* 0x0000000900117202 */ /* 0x000fce0000000f00 */
.L_x_106:
[----:B-1----:R1:W2:Y:S02]  /*d4c0*/  SYNCS.PHASECHK.TRANS64.TRYWAIT P0, [R4+URZ+0x18], R17 ;  /* 0x00001811040075a7 */ /* 0x0022a400080011ff */
[----:B--2---:R-:W-:Y:S05]  /*d4d0*/  @!P0 NANOSLEEP.SYNCS 0x989680 ;  /* 0x009896800000895d */ /* 0x004fea0003900000 */
[----:B------:R-:W2:Y:S02]  /*d4e0*/  @!P0 SYNCS.PHASECHK.TRANS64 P0, [R4+URZ+0x18], R17 ;  /* 0x00001811040085a7 */ /* 0x000ea400080010ff */
[----:B--2---:R-:W-:Y:S05]  /*d4f0*/  @!P0 BRA `(.L_x_106) ;  /* 0xfffffffc00f08947 */ /* 0x004fea000383ffff */
[----:B------:R-:W-:Y:S05]  /*d500*/  BRA `(.L_x_107) ;  /* 0xffffff4000547947 */ /* 0x000fea000383ffff */
.L_x_20:
[----:B--234-:R-:W-:Y:S02]  /*d510*/  MOV R4, UR4 ;  /* 0x0000000400047c02 */ /* 0x01cfe40008000f00 */
[----:B------:R-:W-:-:S07]  /*d520*/  MOV R17, R16 ;  /* 0x0000001000117202 */ /* 0x000fce0000000f00 */
.L_x_108:
[----:B-1----:R1:W2:Y:S02]  /*d530*/  SYNCS.PHASECHK.TRANS64.TRYWAIT P0, [R4+URZ+0x70], R17 ;  /* 0x00007011040075a7 */ /* 0x0022a400080011ff */
[----:B--2---:R-:W-:Y:S05]  /*d540*/  @!P0 NANOSLEEP.SYNCS 0x989680 ;  /* 0x009896800000895d */ /* 0x004fea0003900000 */
[----:B------:R-:W2:Y:S02]  /*d550*/  @!P0 SYNCS.PHASECHK.TRANS64 P0, [R4+URZ+0x70], R17 ;  /* 0x00007011040085a7 */ /* 0x000ea400080010ff */
[----:B--2---:R-:W-:Y:S05]  /*d560*/  @!P0 BRA `(.L_x_108) ;  /* 0xfffffffc00f08947 */ /* 0x004fea000383ffff */
[----:B------:R-:W-:Y:S05]  /*d570*/  BRA `(.L_x_109) ;  /* 0xffffff4400047947 */ /* 0x000fea000383ffff */
.L_x_23:
[----:B--2345:R-:W-:Y:S02]  /*d580*/  MOV R4, UR4 ;  /* 0x0000000400047c02 */ /* 0x03cfe40008000f00 */
[----:B------:R-:W-:-:S07]  /*d590*/  MOV R17, R16 ;  /* 0x0000001000117202 */ /* 0x000fce0000000f00 */
.L_x_110:
[----:B-1----:R1:W2:Y:S02]  /*d5a0*/  SYNCS.PHASECHK.TRANS64.TRYWAIT P0, [R4+URZ+0x70], R17 ;  /* 0x00007011040075a7 */ /* 0x0022a400080011ff */
[----:B--2---:R-:W-:Y:S05]  /*d5b0*/  @!P0 NANOSLEEP.SYNCS 0x989680 ;  /* 0x009896800000895d */ /* 0x004fea0003900000 */
[----:B------:R-:W2:Y:S02]  /*d5c0*/  @!P0 SYNCS.PHASECHK.TRANS64 P0, [R4+URZ+0x70], R17 ;  /* 0x00007011040085a7 */ /* 0x000ea400080010ff */
[----:B--2---:R-:W-:Y:S05]  /*d5d0*/  @!P0 BRA `(.L_x_110) ;  /* 0xfffffffc00f08947 */ /* 0x004fea000383ffff */
[----:B------:R-:W-:Y:S05]  /*d5e0*/  BRA `(.L_x_111) ;  /* 0xffffff4800147947 */ /* 0x000fea000383ffff */
.L_x_25:
[----:B---345:R-:W-:Y:S02]  /*d5f0*/  MOV R4, UR5 ;  /* 0x0000000500047c02 */ /* 0x038fe40008000f00 */
[-C--:B------:R-:W-:Y:S02]  /*d600*/  MOV R16, R9.reuse ;  /* 0x0000000900107202 */ /* 0x080fe40000000f00 */
[----:B------:R-:W-:-:S07]  /*d610*/  MOV R17, R9 ;  /* 0x0000000900117202 */ /* 0x000fce0000000f00 */
.L_x_112:
[----:B-1----:R1:W2:Y:S02]  /*d620*/  SYNCS.PHASECHK.TRANS64.TRYWAIT P0, [R4+URZ+0x70], R17 ;  /* 0x00007011040075a7 */ /* 0x0022a400080011ff */
[----:B--2---:R-:W-:Y:S05]  /*d630*/  @!P0 NANOSLEEP.SYNCS 0x989680 ;  /* 0x009896800000895d */ /* 0x004fea0003900000 */
[----:B------:R-:W2:Y:S02]  /*d640*/  @!P0 SYNCS.PHASECHK.TRANS64 P0, [R4+URZ+0x70], R17 ;  /* 0x00007011040085a7 */ /* 0x000ea400080010ff */
[----:B--2---:R-:W-:Y:S05]  /*d650*/  @!P0 BRA `(.L_x_112) ;  /* 0xfffffffc00f08947 */ /* 0x004fea000383ffff */
[----:B------:R-:W-:Y:S05]  /*d660*/  BRA `(.L_x_113) ;  /* 0xffffff4800387947 */ /* 0x000fea000383ffff */
.L_x_29:
[----:B------:R-:W-:Y:S02]  /*d670*/  MOV R4, UR5 ;  /* 0x0000000500047c02 */ /* 0x000fe40008000f00 */
[----:B------:R-:W-:-:S07]  /*d680*/  MOV R11, R10 ;  /* 0x0000000a000b7202 */ /* 0x000fce0000000f00 */
.L_x_114:
[----:B-1----:R1:W2:Y:S02]  /*d690*/  SYNCS.PHASECHK.TRANS64.TRYWAIT P0, [R4+URZ+0x70], R11 ;  /* 0x0000700b040075a7 */ /* 0x0022a400080011ff */
[----:B--2---:R-:W-:Y:S05]  /*d6a0*/  @!P0 NANOSLEEP.SYNCS 0x989680 ;  /* 0x009896800000895d */ /* 0x004fea0003900000 */
[----:B------:R-:W2:Y:S02]  /*d6b0*/  @!P0 SYNCS.PHASECHK.TRANS64 P0, [R4+URZ+0x70], R11 ;  /* 0x0000700b040085a7 */ /* 0x000ea400080010ff */
[----:B--2---:R-:W-:Y:S05]  /*d6c0*/  @!P0 BRA `(.L_x_114) ;  /* 0xfffffffc00f08947 */ /* 0x004fea000383ffff */
[----:B------:R-:W-:Y:S05]  /*d6d0*/  BRA `(.L_x_115) ;  /* 0xffffff4c00e07947 */ /* 0x000fea000383ffff */
.L_x_31:
[----:B------:R-:W-:Y:S02]  /*d6e0*/  MOV R4, UR4 ;  /* 0x0000000400047c02 */ /* 0x000fe40008000f00 */
[----:B------:R-:W-:-:S07]  /*d6f0*/  MOV R9, R8 ;  /* 0x0000000800097202 */ /* 0x000fce0000000f00 */
.L_x_116:
[----:B-1----:R1:W2:Y:S02]  /*d700*/  SYNCS.PHASECHK.TRANS64.TRYWAIT P0, [R4+URZ+0x18], R9 ;  /* 0x00001809040075a7 */ /* 0x0022a400080011ff */
[----:B--2---:R-:W-:Y:S05]  /*d710*/  @!P0 NANOSLEEP.SYNCS 0x989680 ;  /* 0x009896800000895d */ /* 0x004fea0003900000 */
[----:B------:R-:W2:Y:S02]  /*d720*/  @!P0 SYNCS.PHASECHK.TRANS64 P0, [R4+URZ+0x18], R9 ;  /* 0x00001809040085a7 */ /* 0x000ea400080010ff */
[----:B--2---:R-:W-:Y:S05]  /*d730*/  @!P0 BRA `(.L_x_116) ;  /* 0xfffffffc00f08947 */ /* 0x004fea000383ffff */
[----:B------:R-:W-:Y:S05]  /*d740*/  BRA `(.L_x_117) ;  /* 0xffffff4c00e47947 */ /* 0x000fea000383ffff */
.L_x_33:
[----:B-1----:R-:W-:Y:S02]  /*d750*/  MOV R4, UR4 ;  /* 0x0000000400047c02 */ /* 0x002fe40008000f00 */
[----:B------:R-:W-:-:S07]  /*d760*/  MOV R9, R8 ;  /* 0x0000000800097202 */ /* 0x000fce0000000f00 */
.L_x_118:
[----:B-1----:R1:W2:Y:S02]  /*d770*/  SYNCS.PHASECHK.TRANS64.TRYWAIT P0, [R4+URZ+0x18], R9 ;  /* 0x00001809040075a7 */ /* 0x0022a400080011ff */
[----:B--2---:R-:W-:Y:S05]  /*d780*/  @!P0 NANOSLEEP.SYNCS 0x989680 ;  /* 0x009896800000895d */ /* 0x004fea0003900000 */
[----:B------:R-:W2:Y:S02]  /*d790*/  @!P0 SYNCS.PHASECHK.TRANS64 P0, [R4+URZ+0x18], R9 ;  /* 0x00001809040085a7 */ /* 0x000ea400080010ff */
[----:B--2---:R-:W-:Y:S05]  /*d7a0*/  @!P0 BRA `(.L_x_118) ;  /* 0xfffffffc00f08947 */ /* 0x004fea000383ffff */
[----:B------:R-:W-:Y:S05]  /*d7b0*/  BRA `(.L_x_32) ;  /* 0xffffff4c00e87947 */ /* 0x000fea000383ffff */
.L_x_40:
[----:B------:R-:W-:-:S07]  /*d7c0*/  MOV R13, R12 ;  /* 0x0000000c000d7202 */ /* 0x000fce0000000f00 */
.L_x_119:
[----:B-1----:R1:W2:Y:S02]  /*d7d0*/  SYNCS.PHASECHK.TRANS64.TRYWAIT P0, [R10+URZ], R13 ;  /* 0x0000000d0a0075a7 */ /* 0x0022a400080011ff */
[----:B--2---:R-:W-:Y:S05]  /*d7e0*/  @!P0 NANOSLEEP.SYNCS 0x989680 ;  /* 0x009896800000895d */ /* 0x004fea0003900000 */
[----:B------:R-:W2:Y:S02]  /*d7f0*/  @!P0 SYNCS.PHASECHK.TRANS64 P0, [R10+URZ], R13 ;  /* 0x0000000d0a0085a7 */ /* 0x000ea400080010ff */
[----:B--2---:R-:W-:Y:S05]  /*d800*/  @!P0 BRA `(.L_x_119) ;  /* 0xfffffffc00f08947 */ /* 0x004fea000383ffff */
[----:B------:R-:W-:Y:S05]  /*d810*/  BRA `(.L_x_39) ;  /* 0xffffff5000c47947 */ /* 0x000fea000383ffff */
.L_x_43:
[----:B------:R-:W-:-:S07]  /*d820*/  MOV R5, R4 ;  /* 0x0000000400057202 */ /* 0x000fce0000000f00 */
.L_x_120:
[----:B-1----:R1:W2:Y:S02]  /*d830*/  SYNCS.PHASECHK.TRANS64.TRYWAIT P0, [R9+URZ], R5 ;  /* 0x00000005090075a7 */ /* 0x0022a400080011ff */
[----:B--2---:R-:W-:Y:S05]  /*d840*/  @!P0 NANOSLEEP.SYNCS 0x989680 ;  /* 0x009896800000895d */ /* 0x004fea0003900000 */
[----:B------:R-:W2:Y:S02]  /*d850*/  @!P0 SYNCS.PHASECHK.TRANS64 P0, [R9+URZ], R5 ;  /* 0x00000005090085a7 */ /* 0x000ea400080010ff */
[----:B--2---:R-:W-:Y:S05]  /*d860*/  @!P0 BRA `(.L_x_120) ;  /* 0xfffffffc00f08947 */ /* 0x004fea000383ffff */
[----:B------:R-:W-:Y:S05]  /*d870*/  BRA `(.L_x_42) ;  /* 0xffffff5400347947 */ /* 0x000fea000383ffff */
.L_x_46:
[----:B------:R-:W-:Y:S02]  /*d880*/  MOV R8, UR5 ;  /* 0x0000000500087c02 */ /* 0x000fe40008000f00 */
[----:B------:R-:W-:Y:S02]  /*d890*/  MOV R9, UR5 ;  /* 0x0000000500097c02 */ /* 0x000fe40008000f00 */
[----:B------:R-:W-:-:S07]  /*d8a0*/  MOV R4, UR4 ;  /* 0x0000000400047c02 */ /* 0x000fce0008000f00 */
.L_x_121:
[----:B-1----:R1:W2:Y:S02]  /*d8b0*/  SYNCS.PHASECHK.TRANS64.TRYWAIT P0, [R4+URZ], R9 ;  /* 0x00000009040075a7 */ /* 0x0022a400080011ff */
[----:B--2---:R-:W-:Y:S05]  /*d8c0*/  @!P0 NANOSLEEP.SYNCS 0x989680 ;  /* 0x009896800000895d */ /* 0x004fea0003900000 */
[----:B------:R-:W2:Y:S02]  /*d8d0*/  @!P0 SYNCS.PHASECHK.TRANS64 P0, [R4+URZ], R9 ;  /* 0x00000009040085a7 */ /* 0x000ea400080010ff */
[----:B--2---:R-:W-:Y:S05]  /*d8e0*/  @!P0 BRA `(.L_x_121) ;  /* 0xfffffffc00f08947 */ /* 0x004fea000383ffff */
[----:B------:R-:W-:Y:S05]  /*d8f0*/  BRA `(.L_x_122) ;  /* 0xffffff5800f87947 */ /* 0x000fea000383ffff */
.L_x_47:
[----:B------:R-:W-:Y:S02]  /*d900*/  MOV R8, UR6 ;  /* 0x0000000600087c02 */ /* 0x000fe40008000f00 */
[----:B------:R-:W-:Y:S02]  /*d910*/  MOV R9, UR6 ;  /* 0x0000000600097c02 */ /* 0x000fe40008000f00 */
[----:B------:R-:W-:-:S07]  /*d920*/  MOV R4, UR23 ;  /* 0x0000001700047c02 */ /* 0x000fce0008000f00 */
.L_x_123:
[----:B-1----:R1:W2:Y:S02]  /*d930*/  SYNCS.PHASECHK.TRANS64.TRYWAIT P0, [R4+URZ+0x20], R9 ;  /* 0x00002009040075a7 */ /* 0x0022a400080011ff */
[----:B--2---:R-:W-:Y:S05]  /*d940*/  @!P0 NANOSLEEP.SYNCS 0x989680 ;  /* 0x009896800000895d */ /* 0x004fea0003900000 */
[----:B------:R-:W2:Y:S02]  /*d950*/  @!P0 SYNCS.PHASECHK.TRANS64 P0, [R4+URZ+0x20], R9 ;  /* 0x00002009040085a7 */ /* 0x000ea400080010ff */
[----:B--2---:R-:W-:Y:S05]  /*d960*/  @!P0 BRA `(.L_x_123) ;  /* 0xfffffffc00f08947 */ /* 0x004fea000383ffff */
[----:B------:R-:W-:Y:S05]  /*d970*/  BRA `(.L_x_124) ;  /* 0xffffff5800ec7947 */ /* 0x000fea000383ffff */
.L_x_48:
[----:B------:R-:W-:Y:S02]  /*d980*/  MOV R8, UR5 ;  /* 0x0000000500087c02 */ /* 0x000fe40008000f00 */
[----:B------:R-:W-:Y:S02]  /*d990*/  MOV R9, UR5 ;  /* 0x0000000500097c02 */ /* 0x000fe40008000f00 */
[----:B------:R-:W-:-:S07]  /*d9a0*/  MOV R4, UR4 ;  /* 0x0000000400047c02 */ /* 0x000fce0008000f00 */
.L_x_125:
[----:B-1----:R1:W2:Y:S02]  /*d9b0*/  SYNCS.PHASECHK.TRANS64.TRYWAIT P0, [R4+URZ+0x8], R9 ;  /* 0x00000809040075a7 */ /* 0x0022a400080011ff */
[----:B--2---:R-:W-:Y:S05]  /*d9c0*/  @!P0 NANOSLEEP.SYNCS 0x989680 ;  /* 0x009896800000895d */ /* 0x004fea0003900000 */
[----:B------:R-:W2:Y:S02]  /*d9d0*/  @!P0 SYNCS.PHASECHK.TRANS64 P0, [R4+URZ+0x8], R9 ;  /* 0x00000809040085a7 */ /* 0x000ea400080010ff */
[----:B--2---:R-:W-:Y:S05]  /*d9e0*/  @!P0 BRA `(.L_x_125) ;  /* 0xfffffffc00f08947 */ /* 0x004fea000383ffff */
[----:B------:R-:W-:Y:S05]  /*d9f0*/  BRA `(.L_x_126) ;  /* 0xffffff5c00947947 */ /* 0x000fea000383ffff */
.L_x_50:
[----:B------:R-:W-:Y:S02]  /*da00*/  MOV R16, UR5 ;  /* 0x0000000500107c02 */ /* 0x000fe40008000f00 */
[----:B------:R-:W-:Y:S02]  /*da10*/  MOV R17, UR5 ;  /* 0x0000000500117c02 */ /* 0x000fe40008000f00 */
[----:B------:R-:W-:Y:S07]  /*da20*/  MOV R15, UR42 ;  /* 0x0000002a000f7c02 */ /* 0x000fee0008000f00 */
.L_x_127:
[----:B-1----:R1:W2:Y:S02]  /*da30*/  SYNCS.PHASECHK.TRANS64.TRYWAIT P0, [R15+URZ], R17 ;  /* 0x000000110f0075a7 */ /* 0x0022a400080011ff */
[----:B--2---:R-:W-:Y:S05]  /*da40*/  @!P0 NANOSLEEP.SYNCS 0x989680 ;  /* 0x009896800000895d */ /* 0x004fea0003900000 */
[----:B------:R-:W2:Y:S02]  /*da50*/  @!P0 SYNCS.PHASECHK.TRANS64 P0, [R15+URZ], R17 ;  /* 0x000000110f0085a7 */ /* 0x000ea400080010ff */
[----:B--2---:R-:W-:Y:S05]  /*da60*/  @!P0 BRA `(.L_x_127) ;  /* 0xfffffffc00f08947 */ /* 0x004fea000383ffff */
[----:B------:R-:W-:Y:S05]  /*da70*/  BRA `(.L_x_128) ;  /* 0xffffff6000487947 */ /* 0x000fea000383ffff */
.L_x_51:
[----:B------:R-:W-:Y:S02]  /*da80*/  MOV R32, UR7 ;  /* 0x0000000700207c02 */ /* 0x000fe40008000f00 */
[----:B------:R-:W-:Y:S02]  /*da90*/  MOV R33, UR7 ;  /* 0x0000000700217c02 */ /* 0x000fe40008000f00 */
[----:B------:R-:W-:Y:S07]  /*daa0*/  MOV R17, UR4 ;  /* 0x0000000400117c02 */ /* 0x000fee0008000f00 */
.L_x_129:
[----:B-1----:R1:W2:Y:S02]  /*dab0*/  SYNCS.PHASECHK.TRANS64.TRYWAIT P0, [R17+URZ+0xd0], R33 ;  /* 0x0000d021110075a7 */ /* 0x0022a400080011ff */
[----:B--2---:R-:W-:Y:S05]  /*dac0*/  @!P0 NANOSLEEP.SYNCS 0x989680 ;  /* 0x009896800000895d */ /* 0x004fea0003900000 */
[----:B------:R-:W2:Y:S02]  /*dad0*/  @!P0 SYNCS.PHASECHK.TRANS64 P0, [R17+URZ+0xd0], R33 ;  /* 0x0000d021110085a7 */ /* 0x000ea400080010ff */
[----:B--2---:R-:W-:Y:S05]  /*dae0*/  @!P0 BRA `(.L_x_129) ;  /* 0xfffffffc00f08947 */ /* 0x004fea000383ffff */
[----:B------:R-:W-:Y:S05]  /*daf0*/  BRA `(.L_x_130) ;  /* 0xffffff6000547947 */ /* 0x000fea000383ffff */
.L_x_52:
[----:B------:R-:W-:Y:S02]  /*db00*/  MOV R32, UR7 ;  /* 0x0000000700207c02 */ /* 0x000fe40008000f00 */
[----:B------:R-:W-:Y:S02]  /*db10*/  MOV R33, UR7 ;  /* 0x0000000700217c02 */ /* 0x000fe40008000f00 */
[----:B------:R-:W-:Y:S07]  /*db20*/  MOV R17, UR4 ;  /* 0x0000000400117c02 */ /* 0x000fee0008000f00 */
.L_x_131:
[----:B-1----:R1:W2:Y:S02]  /*db30*/  SYNCS.PHASECHK.TRANS64.TRYWAIT P0, [R17+URZ+0xe0], R33 ;  /* 0x0000e021110075a7 */ /* 0x0022a400080011ff */
[----:B--2---:R-:W-:Y:S05]  /*db40*/  @!P0 NANOSLEEP.SYNCS 0x989680 ;  /* 0x009896800000895d */ /* 0x004fea0003900000 */
[----:B------:R-:W2:Y:S02]  /*db50*/  @!P0 SYNCS.PHASECHK.TRANS64 P0, [R17+URZ+0xe0], R33 ;  /* 0x0000e021110085a7 */ /* 0x000ea400080010ff */
[----:B--2---:R-:W-:Y:S05]  /*db60*/  @!P0 BRA `(.L_x_131) ;  /* 0xfffffffc00f08947 */ /* 0x004fea000383ffff */
[----:B------:R-:W-:Y:S05]  /*db70*/  BRA `(.L_x_132) ;  /* 0xffffff6000e07947 */ /* 0x000fea000383ffff */
.L_x_53:
[----:B------:R-:W-:Y:S02]  /*db80*/  MOV R16, UR5 ;  /* 0x0000000500107c02 */ /* 0x000fe40008000f00 */
[----:B------:R-:W-:Y:S02]  /*db90*/  MOV R17, UR5 ;  /* 0x0000000500117c02 */ /* 0x000fe40008000f00 */
[----:B------:R-:W-:Y:S07]  /*dba0*/  MOV R15, UR38 ;  /* 0x00000026000f7c02 */ /* 0x000fee0008000f00 */
.L_x_133:
[----:B-1----:R1:W2:Y:S02]  /*dbb0*/  SYNCS.PHASECHK.TRANS64.TRYWAIT P0, [R15+URZ], R17 ;  /* 0x000000110f0075a7 */ /* 0x0022a400080011ff */
[----:B--2---:R-:W-:Y:S05]  /*dbc0*/  @!P0 NANOSLEEP.SYNCS 0x989680 ;  /* 0x009896800000895d */ /* 0x004fea0003900000 */
[----:B------:R-:W2:Y:S02]  /*dbd0*/  @!P0 SYNCS.PHASECHK.TRANS64 P0, [R15+URZ], R17 ;  /* 0x000000110f0085a7 */ /* 0x000ea400080010ff */
[----:B--2---:R-:W-:Y:S05]  /*dbe0*/  @!P0 BRA `(.L_x_133) ;  /* 0xfffffffc00f08947 */ /* 0x004fea000383ffff */
[----:B------:R-:W-:Y:S05]  /*dbf0*/  BRA `(.L_x_134) ;  /* 0xffffff64002c7947 */ /* 0x000fea000383ffff */
.L_x_54:
[----:B------:R-:W-:Y:S02]  /*dc00*/  MOV R32, UR7 ;  /* 0x0000000700207c02 */ /* 0x000fe40008000f00 */
[----:B------:R-:W-:Y:S02]  /*dc10*/  MOV R33, UR7 ;  /* 0x0000000700217c02 */ /* 0x000fe40008000f00 */
[----:B------:R-:W-:Y:S07]  /*dc20*/  MOV R17, UR4 ;  /* 0x0000000400117c02 */ /* 0x000fee0008000f00 */
.L_x_135:
[----:B-1----:R1:W2:Y:S02]  /*dc30*/  SYNCS.PHASECHK.TRANS64.TRYWAIT P0, [R17+URZ+0xd8], R33 ;  /* 0x0000d821110075a7 */ /* 0x0022a400080011ff */
[----:B--2---:R-:W-:Y:S05]  /*dc40*/  @!P0 NANOSLEEP.SYNCS 0x989680 ;  /* 0x009896800000895d */ /* 0x004fea0003900000 */
[----:B------:R-:W2:Y:S02]  /*dc50*/  @!P0 SYNCS.PHASECHK.TRANS64 P0, [R17+URZ+0xd8], R33 ;  /* 0x0000d821110085a7 */ /* 0x000ea400080010ff */
[----:B--2---:R-:W-:Y:S05]  /*dc60*/  @!P0 BRA `(.L_x_135) ;  /* 0xfffffffc00f08947 */ /* 0x004fea000383ffff */
[----:B------:R-:W-:Y:S05]  /*dc70*/  BRA `(.L_x_136) ;  /* 0xffffff6400e47947 */ /* 0x000fea000383ffff */
.L_x_55:
[----:B------:R-:W-:Y:S02]  /*dc80*/  MOV R16, UR7 ;  /* 0x0000000700107c02 */ /* 0x000fe40008000f00 */
[----:B------:R-:W-:Y:S02]  /*dc90*/  MOV R17, UR7 ;  /* 0x0000000700117c02 */ /* 0x000fe40008000f00 */
[----:B------:R-:W-:Y:S07]  /*dca0*/  MOV R15, UR4 ;  /* 0x00000004000f7c02 */ /* 0x000fee0008000f00 */
.L_x_137:
[----:B-1----:R1:W2:Y:S02]  /*dcb0*/  SYNCS.PHASECHK.TRANS64.TRYWAIT P0, [R15+URZ+0xe8], R17 ;  /* 0x0000e8110f0075a7 */ /* 0x0022a400080011ff */
[----:B--2---:R-:W-:Y:S05]  /*dcc0*/  @!P0 NANOSLEEP.SYNCS 0x989680 ;  /* 0x009896800000895d */ /* 0x004fea0003900000 */
[----:B------:R-:W2:Y:S02]  /*dcd0*/  @!P0 SYNCS.PHASECHK.TRANS64 P0, [R15+URZ+0xe8], R17 ;  /* 0x0000e8110f0085a7 */ /* 0x000ea400080010ff */
[----:B--2---:R-:W-:Y:S05]  /*dce0*/  @!P0 BRA `(.L_x_137) ;  /* 0xfffffffc00f08947 */ /* 0x004fea000383ffff */
[----:B------:R-:W-:Y:S05]  /*dcf0*/  BRA `(.L_x_138) ;  /* 0xffffff6800407947 */ /* 0x000fea000383ffff */
.L_x_57:
[----:B------:R-:W-:Y:S02]  /*dd00*/  MOV R8, UR5 ;  /* 0x0000000500087c02 */ /* 0x000fe40008000f00 */
[----:B------:R-:W-:Y:S02]  /*dd10*/  MOV R9, UR5 ;  /* 0x0000000500097c02 */ /* 0x000fe40008000f00 */
[----:B------:R-:W-:-:S07]  /*dd20*/  MOV R4, UR15 ;  /* 0x0000000f00047c02 */ /* 0x000fce0008000f00 */
.L_x_139:
[----:B--2---:R2:W3:Y:S02]  /*dd30*/  SYNCS.PHASECHK.TRANS64.TRYWAIT P0, [R4+URZ+0x20], R9 ;  /* 0x00002009040075a7 */ /* 0x0044e400080011ff */
[----:B---3--:R-:W-:Y:S05]  /*dd40*/  @!P0 NANOSLEEP.SYNCS 0x989680 ;  /* 0x009896800000895d */ /* 0x008fea0003900000 */
[----:B------:R-:W3:Y:S02]  /*dd50*/  @!P0 SYNCS.PHASECHK.TRANS64 P0, [R4+URZ+0x20], R9 ;  /* 0x00002009040085a7 */ /* 0x000ee400080010ff */
[----:B---3--:R-:W-:Y:S05]  /*dd60*/  @!P0 BRA `(.L_x_139) ;  /* 0xfffffffc00f08947 */ /* 0x008fea000383ffff */
[----:B------:R-:W-:Y:S05]  /*dd70*/  BRA `(.L_x_140) ;  /* 0xffffff6800e87947 */ /* 0x000fea000383ffff */
.L_x_58:
[----:B------:R-:W-:Y:S02]  /*dd80*/  MOV R8, UR5 ;  /* 0x0000000500087c02 */ /* 0x000fe40008000f00 */
[----:B------:R-:W-:Y:S02]  /*dd90*/  MOV R9, UR5 ;  /* 0x0000000500097c02 */ /* 0x000fe40008000f00 */
[----:B------:R-:W-:-:S07]  /*dda0*/  MOV R7, UR4 ;  /* 0x0000000400077c02 */ /* 0x000fce0008000f00 */
.L_x_141:
[----:B--2---:R2:W3:Y:S02]  /*ddb0*/  SYNCS.PHASECHK.TRANS64.TRYWAIT P0, [R7+URZ+0xd0], R9 ;  /* 0x0000d009070075a7 */ /* 0x0044e400080011ff */
[----:B---3--:R-:W-:Y:S05]  /*ddc0*/  @!P0 NANOSLEEP.SYNCS 0x989680 ;  /* 0x009896800000895d */ /* 0x008fea0003900000 */
[----:B------:R-:W3:Y:S02]  /*ddd0*/  @!P0 SYNCS.PHASECHK.TRANS64 P0, [R7+URZ+0xd0], R9 ;  /* 0x0000d009070085a7 */ /* 0x000ee400080010ff */
[----:B---3--:R-:W-:Y:S05]  /*dde0*/  @!P0 BRA `(.L_x_141) ;  /* 0xfffffffc00f08947 */ /* 0x008fea000383ffff */
[----:B------:R-:W-:Y:S05]  /*ddf0*/  BRA `(.L_x_142) ;  /* 0xffffff6800f47947 */ /* 0x000fea000383ffff */
.L_x_59:
[----:B------:R-:W-:Y:S02]  /*de00*/  MOV R8, UR5 ;  /* 0x0000000500087c02 */ /* 0x000fe40008000f00 */
[----:B------:R-:W-:Y:S02]  /*de10*/  MOV R9, UR5 ;  /* 0x0000000500097c02 */ /* 0x000fe40008000f00 */
[----:B------:R-:W-:-:S07]  /*de20*/  MOV R7, UR4 ;  /* 0x0000000400077c02 */ /* 0x000fce0008000f00 */
.L_x_143:
[----:B--2---:R2:W3:Y:S02]  /*de30*/  SYNCS.PHASECHK.TRANS64.TRYWAIT P0, [R7+URZ+0xe0], R9 ;  /* 0x0000e009070075a7 */ /* 0x0044e400080011ff */
[----:B---3--:R-:W-:Y:S05]  /*de40*/  @!P0 NANOSLEEP.SYNCS 0x989680 ;  /* 0x009896800000895d */ /* 0x008fea0003900000 */
[----:B------:R-:W3:Y:S02]  /*de50*/  @!P0 SYNCS.PHASECHK.TRANS64 P0, [R7+URZ+0xe0], R9 ;  /* 0x0000e009070085a7 */ /* 0x000ee400080010ff */
[----:B---3--:R-:W-:Y:S05]  /*de60*/  @!P0 BRA `(.L_x_143) ;  /* 0xfffffffc00f08947 */ /* 0x008fea000383ffff */
[----:B------:R-:W-:Y:S05]  /*de70*/  BRA `(.L_x_144) ;  /* 0xffffff6c007c7947 */ /* 0x000fea000383ffff */
.L_x_60:
[----:B------:R-:W-:Y:S02]  /*de80*/  MOV R8, UR5 ;  /* 0x0000000500087c02 */ /* 0x000fe40008000f00 */
[----:B------:R-:W-:Y:S02]  /*de90*/  MOV R9, UR5 ;  /* 0x0000000500097c02 */ /* 0x000fe40008000f00 */
[----:B------:R-:W-:-:S07]  /*dea0*/  MOV R7, UR4 ;  /* 0x0000000400077c02 */ /* 0x000fce0008000f00 */
.L_x_145:
[----:B--2---:R2:W3:Y:S02]  /*deb0*/  SYNCS.PHASECHK.TRANS64.TRYWAIT P0, [R7+URZ+0xd8], R9 ;  /* 0x0000d809070075a7 */ /* 0x0044e400080011ff */
[----:B---3--:R-:W-:Y:S05]  /*dec0*/  @!P0 NANOSLEEP.SYNCS 0x989680 ;  /* 0x009896800000895d */ /* 0x008fea0003900000 */
[----:B------:R-:W3:Y:S02]  /*ded0*/  @!P0 SYNCS.PHASECHK.TRANS64 P0, [R7+URZ+0xd8], R9 ;  /* 0x0000d809070085a7 */ /* 0x000ee400080010ff */
[----:B---3--:R-:W-:Y:S05]  /*dee0*/  @!P0 BRA `(.L_x_145) ;  /* 0xfffffffc00f08947 */ /* 0x008fea000383ffff */
[----:B------:R-:W-:Y:S05]  /*def0*/  BRA `(.L_x_146) ;  /* 0xffffff6c00b47947 */ /* 0x000fea000383ffff */
.L_x_61:
[----:B------:R-:W-:Y:S02]  /*df00*/  MOV R8, UR5 ;  /* 0x0000000500087c02 */ /* 0x000fe40008000f00 */
[----:B--2---:R-:W-:Y:S02]  /*df10*/  MOV R9, UR5 ;  /* 0x0000000500097c02 */ /* 0x004fe40008000f00 */
[----:B------:R-:W-:-:S07]  /*df20*/  MOV R4, UR4 ;  /* 0x0000000400047c02 */ /* 0x000fce0008000f00 */
.L_x_147:
[----:B--2---:R2:W3:Y:S02]  /*df30*/  SYNCS.PHASECHK.TRANS64.TRYWAIT P0, [R4+URZ+0xe8], R9 ;  /* 0x0000e809040075a7 */ /* 0x0044e400080011ff */
[----:B---3--:R-:W-:Y:S05]  /*df40*/  @!P0 NANOSLEEP.SYNCS 0x989680 ;  /* 0x009896800000895d */ /* 0x008fea0003900000 */
[----:B------:R-:W3:Y:S02]  /*df50*/  @!P0 SYNCS.PHASECHK.TRANS64 P0, [R4+URZ+0xe8], R9 ;  /* 0x0000e809040085a7 */ /* 0x000ee400080010ff */
[----:B---3--:R-:W-:Y:S05]  /*df60*/  @!P0 BRA `(.L_x_147) ;  /* 0xfffffffc00f08947 */ /* 0x008fea000383ffff */
[----:B------:R-:W-:Y:S05]  /*df70*/  BRA `(.L_x_148) ;  /* 0xffffff7000107947 */ /* 0x000fea000383ffff */
.L_x_63:
[----:B------:R-:W-:-:S07]  /*df80*/  MOV R4, UR4 ;  /* 0x0000000400047c02 */ /* 0x000fce0008000f00 */
.L_x_149:
[----:B---3--:R3:W4:Y:S02]  /*df90*/  SYNCS.PHASECHK.TRANS64.TRYWAIT P0, [R4+URZ+0x180], RZ ;  /* 0x000180ff040075a7 */ /* 0x00872400080011ff */
[----:B----4-:R-:W-:Y:S05]  /*dfa0*/  @!P0 NANOSLEEP.SYNCS 0x989680 ;  /* 0x009896800000895d */ /* 0x010fea0003900000 */
[----:B------:R-:W4:Y:S02]  /*dfb0*/  @!P0 SYNCS.PHASECHK.TRANS64 P0, [R4+URZ+0x180], RZ ;  /* 0x000180ff040085a7 */ /* 0x000f2400080010ff */
[----:B----4-:R-:W-:Y:S05]  /*dfc0*/  @!P0 BRA `(.L_x_149) ;  /* 0xfffffffc00f08947 */ /* 0x010fea000383ffff */
[----:B------:R-:W-:Y:S05]  /*dfd0*/  BRA `(.L_x_150) ;  /* 0xffffff7000bc7947 */ /* 0x000fea000383ffff */
.L_x_69:
[----:B------:R-:W-:Y:S02]  /*dfe0*/  MOV R4, UR6 ;  /* 0x0000000600047c02 */ /* 0x000fe40008000f00 */
[-C--:B------:R-:W-:Y:S02]  /*dff0*/  MOV R10, R7.reuse ;  /* 0x00000007000a7202 */ /* 0x080fe40000000f00 */
[----:B------:R-:W-:-:S07]  /*e000*/  MOV R11, R7 ;  /* 0x00000007000b7202 */ /* 0x000fce0000000f00 */
.L_x_151:
[----:B-1----:R1:W2:Y:S02]  /*e010*/  SYNCS.PHASECHK.TRANS64.TRYWAIT P0, [R4+URZ+0x140], R11 ;  /* 0x0001400b040075a7 */ /* 0x0022a400080011ff */
[----:B--2---:R-:W-:Y:S05]  /*e020*/  @!P0 NANOSLEEP.SYNCS 0x989680 ;  /* 0x009896800000895d */ /* 0x004fea0003900000 */
[----:B------:R-:W2:Y:S02]  /*e030*/  @!P0 SYNCS.PHASECHK.TRANS64 P0, [R4+URZ+0x140], R11 ;  /* 0x0001400b040085a7 */ /* 0x000ea400080010ff */
[----:B--2---:R-:W-:Y:S05]  /*e040*/  @!P0 BRA `(.L_x_151) ;  /* 0xfffffffc00f08947 */ /* 0x004fea000383ffff */
[----:B------:R-:W-:Y:S05]  /*e050*/  BRA `(.L_x_152) ;  /* 0xffffff78008c7947 */ /* 0x000fea000383ffff */
.L_x_70:
[----:B-1----:R-:W-:Y:S02]  /*e060*/  MOV R4, UR6 ;  /* 0x0000000600047c02 */ /* 0x002fe40008000f00 */
[-C--:B------:R-:W-:Y:S02]  /*e070*/  MOV R10, R7.reuse ;  /* 0x00000007000a7202 */ /* 0x080fe40000000f00 */
[----:B------:R-:W-:-:S07]  /*e080*/  MOV R11, R7 ;  /* 0x00000007000b7202 */ /* 0x000fce0000000f00 */
.L_x_153:
[----:B-1----:R1:W2:Y:S02]  /*e090*/  SYNCS.PHASECHK.TRANS64.TRYWAIT P0, [R4+URZ+0x148], R11 ;  /* 0x0001480b040075a7 */ /* 0x0022a400080011ff */
[----:B--2---:R-:W-:Y:S05]  /*e0a0*/  @!P0 NANOSLEEP.SYNCS 0x989680 ;  /* 0x009896800000895d */ /* 0x004fea0003900000 */
[----:B------:R-:W2:Y:S02]  /*e0b0*/  @!P0 SYNCS.PHASECHK.TRANS64 P0, [R4+URZ+0x148], R11 ;  /* 0x0001480b040085a7 */ /* 0x000ea400080010ff */
[----:B--2---:R-:W-:Y:S05]  /*e0c0*/  @!P0 BRA `(.L_x_153) ;  /* 0xfffffffc00f08947 */ /* 0x004fea000383ffff */
[----:B------:R-:W-:Y:S05]  /*e0d0*/  BRA `(.L_x_154) ;  /* 0xffffff7800847947 */ /* 0x000fea000383ffff */
.L_x_75:
[----:B------:R-:W-:Y:S02]  /*e0e0*/  MOV R6, UR6 ;  /* 0x0000000600067c02 */ /* 0x000fe40008000f00 */
[----:B------:R-:W-:-:S07]  /*e0f0*/  MOV R7, UR6 ;  /* 0x0000000600077c02 */ /* 0x000fce0008000f00 */
.L_x_155:
[----:B--2---:R2:W3:Y:S02]  /*e100*/  SYNCS.PHASECHK.TRANS64.TRYWAIT P0, [UR7], R7 ;  /* 0x00000007ff0075a7 */ /* 0x0044e40008001107 */
[----:B---3--:R-:W-:Y:S05]  /*e110*/  @!P0 NANOSLEEP.SYNCS 0x989680 ;  /* 0x009896800000895d */ /* 0x008fea0003900000 */
[----:B------:R-:W3:Y:S02]  /*e120*/  @!P0 SYNCS.PHASECHK.TRANS64 P0, [UR7], R7 ;  /* 0x00000007ff0085a7 */ /* 0x000ee40008001007 */
[----:B---3--:R-:W-:Y:S05]  /*e130*/  @!P0 BRA `(.L_x_155) ;  /* 0xfffffffc00f08947 */ /* 0x008fea000383ffff */
[----:B------:R-:W-:Y:S05]  /*e140*/  BRA `(.L_x_156) ;  /* 0xffffff8000707947 */ /* 0x000fea000383ffff */
.L_x_76:
[----:B------:R-:W-:Y:S01]  /*e150*/  UIADD3 UR4, UPT, UPT, UR4, 0xc0, URZ ;  /* 0x000000c004047890 */ /* 0x000fe2000fffe0ff */
[----:B------:R-:W-:Y:S02]  /*e160*/  MOV R6, UR5 ;  /* 0x0000000500067c02 */ /* 0x000fe40008000f00 */
[----:B--2---:R-:W-:-:S03]  /*e170*/  MOV R7, UR5 ;  /* 0x0000000500077c02 */ /* 0x004fc60008000f00 */
[----:B------:R-:W-:-:S07]  /*e180*/  MOV R4, UR4 ;  /* 0x0000000400047c02 */ /* 0x000fce0008000f00 */
.L_x_157:
[----:B--2---:R2:W3:Y:S02]  /*e190*/  SYNCS.PHASECHK.TRANS64.TRYWAIT P0, [R4+URZ], R7 ;  /* 0x00000007040075a7 */ /* 0x0044e400080011ff */
[----:B---3--:R-:W-:Y:S05]  /*e1a0*/  @!P0 NANOSLEEP.SYNCS 0x989680 ;  /* 0x009896800000895d */ /* 0x008fea0003900000 */
[----:B------:R-:W3:Y:S02]  /*e1b0*/  @!P0 SYNCS.PHASECHK.TRANS64 P0, [R4+URZ], R7 ;  /* 0x00000007040085a7 */ /* 0x000ee400080010ff */
[----:B---3--:R-:W-:Y:S05]  /*e1c0*/  @!P0 BRA `(.L_x_157) ;  /* 0xfffffffc00f08947 */ /* 0x008fea000383ffff */
[----:B------:R-:W-:Y:S05]  /*e1d0*/  BRA `(.L_x_158) ;  /* 0xffffff8000687947 */ /* 0x000fea000383ffff */
.L_x_77:
[----:B------:R-:W-:Y:S02]  /*e1e0*/  MOV R4, UR4 ;  /* 0x0000000400047c02 */ /* 0x000fe40008000f00 */
[----:B------:R-:W-:-:S07]  /*e1f0*/  MOV R5, UR4 ;  /* 0x0000000400057c02 */ /* 0x000fce0008000f00 */
.L_x_159:
[----:B--2---:R2:W3:Y:S02]  /*e200*/  SYNCS.PHASECHK.TRANS64.TRYWAIT P0, [UR7], R5 ;  /* 0x00000005ff0075a7 */ /* 0x0044e40008001107 */
[----:B---3--:R-:W-:Y:S05]  /*e210*/  @!P0 NANOSLEEP.SYNCS 0x989680 ;  /* 0x009896800000895d */ /* 0x008fea0003900000 */
[----:B------:R-:W3:Y:S02]  /*e220*/  @!P0 SYNCS.PHASECHK.TRANS64 P0, [UR7], R5 ;  /* 0x00000005ff0085a7 */ /* 0x000ee40008001007 */
[----:B---3--:R-:W-:Y:S05]  /*e230*/  @!P0 BRA `(.L_x_159) ;  /* 0xfffffffc00f08947 */ /* 0x008fea000383ffff */
[----:B------:R-:W-:Y:S05]  /*e240*/  BRA `(.L_x_160) ;  /* 0xffffffa400907947 */ /* 0x000fea000383ffff */
.L_x_79:
[----:B------:R-:W-:Y:S01]  /*e250*/  UIADD3 UR8, UPT, UPT, UR7, 0xc0, URZ ;  /* 0x000000c007087890 */ /* 0x000fe2000fffe0ff */
[----:B------:R-:W-:Y:S02]  /*e260*/  MOV R6, UR4 ;  /* 0x0000000400067c02 */ /* 0x000fe40008000f00 */
[----:B------:R-:W-:-:S03]  /*e270*/  MOV R7, UR4 ;  /* 0x0000000400077c02 */ /* 0x000fc60008000f00 */
[----:B------:R-:W-:-:S07]  /*e280*/  MOV R4, UR8 ;  /* 0x0000000800047c02 */ /* 0x000fce0008000f00 */
.L_x_161:
[----:B----4-:R4:W5:Y:S02]  /*e290*/  SYNCS.PHASECHK.TRANS64.TRYWAIT P0, [R4+URZ], R7 ;  /* 0x00000007040075a7 */ /* 0x01096400080011ff */
[----:B-----5:R-:W-:Y:S05]  /*e2a0*/  @!P0 NANOSLEEP.SYNCS 0x989680 ;  /* 0x009896800000895d */ /* 0x020fea0003900000 */
[----:B------:R-:W5:Y:S02]  /*e2b0*/  @!P0 SYNCS.PHASECHK.TRANS64 P0, [R4+URZ], R7 ;  /* 0x00000007040085a7 */ /* 0x000f6400080010ff */
[----:B-----5:R-:W-:Y:S05]  /*e2c0*/  @!P0 BRA `(.L_x_161) ;  /* 0xfffffffc00f08947 */ /* 0x020fea000383ffff */
[----:B------:R-:W-:Y:S05]  /*e2d0*/  BRA `(.L_x_162) ;  /* 0xffffffa4009c7947 */ /* 0x000fea000383ffff */
.L_x_80:
[----:B------:R-:W-:Y:S01]  /*e2e0*/  MOV R4, UR4 ;  /* 0x0000000400047c02 */ /* 0x000fe20008000f00 */
[----:B------:R-:W-:Y:S01]  /*e2f0*/  UIADD3 UR6, UPT, UPT, UR7, 0x130, URZ ;  /* 0x0000013007067890 */ /* 0x000fe2000fffe0ff */
[----:B------:R-:W-:-:S11]  /*e300*/  MOV R5, UR4 ;  /* 0x0000000400057c02 */ /* 0x000fd60008000f00 */
.L_x_163:
[----:B-1----:R1:W2:Y:S02]  /*e310*/  SYNCS.PHASECHK.TRANS64.TRYWAIT P0, [UR6], R5 ;  /* 0x00000005ff0075a7 */ /* 0x0022a40008001106 */
[----:B--2---:R-:W-:Y:S05]  /*e320*/  @!P0 NANOSLEEP.SYNCS 0x989680 ;  /* 0x009896800000895d */ /* 0x004fea0003900000 */
[----:B------:R-:W2:Y:S02]  /*e330*/  @!P0 SYNCS.PHASECHK.TRANS64 P0, [UR6], R5 ;  /* 0x00000005ff0085a7 */ /* 0x000ea40008001006 */
[----:B--2---:R-:W-:Y:S05]  /*e340*/  @!P0 BRA `(.L_x_163) ;  /* 0xfffffffc00f08947 */ /* 0x004fea000383ffff */
[----:B------:R-:W-:Y:S05]  /*e350*/  BRA `(.L_x_164) ;  /* 0xffffffc000307947 */ /* 0x000fea000383ffff */
.L_x_83:
[----:B------:R-:W-:Y:S01]  /*e360*/  UIADD3 UR4, UPT, UPT, UR12, 0x130, URZ ;  /* 0x000001300c047890 */ /* 0x000fe2000fffe0ff */
[----:B------:R-:W-:Y:S02]  /*e370*/  MOV R6, UR9 ;  /* 0x0000000900067c02 */ /* 0x000fe40008000f00 */
[----:B------:R-:W-:-:S03]  /*e380*/  MOV R7, UR9 ;  /* 0x0000000900077c02 */ /* 0x000fc60008000f00 */
[----:B------:R-:W-:-:S07]  /*e390*/  MOV R4, UR4 ;  /* 0x0000000400047c02 */ /* 0x000fce0008000f00 */
.L_x_165:
[----:B-1----:R1:W2:Y:S02]  /*e3a0*/  SYNCS.PHASECHK.TRANS64.TRYWAIT P0, [R4+URZ], R7 ;  /* 0x00000007040075a7 */ /* 0x0022a400080011ff */
[----:B--2---:R-:W-:Y:S05]  /*e3b0*/  @!P0 NANOSLEEP.SYNCS 0x989680 ;  /* 0x009896800000895d */ /* 0x004fea0003900000 */
[----:B------:R-:W2:Y:S02]  /*e3c0*/  @!P0 SYNCS.PHASECHK.TRANS64 P0, [R4+URZ], R7 ;  /* 0x00000007040085a7 */ /* 0x000ea400080010ff */
[----:B--2---:R-:W-:Y:S05]  /*e3d0*/  @!P0 BRA `(.L_x_165) ;  /* 0xfffffffc00f08947 */ /* 0x004fea000383ffff */
[----:B------:R-:W-:Y:S05]  /*e3e0*/  BRA `(.L_x_166) ;  /* 0xffffffc4007c7947 */ /* 0x000fea000383ffff */
.L_x_93:
[----:B------:R-:W-:Y:S02]  /*e3f0*/  MOV R6, UR4 ;  /* 0x0000000400067c02 */ /* 0x000fe40008000f00 */
[----:B------:R-:W-:Y:S02]  /*e400*/  MOV R7, UR4 ;  /* 0x0000000400077c02 */ /* 0x000fe40008000f00 */
[----:B------:R-:W-:-:S07]  /*e410*/  MOV R5, UR7 ;  /* 0x0000000700057c02 */ /* 0x000fce0008000f00 */
.L_x_167:
[----:B-1----:R1:W2:Y:S02]  /*e420*/  SYNCS.PHASECHK.TRANS64.TRYWAIT P0, [R5+URZ+0x100], R7 ;  /* 0x00010007050075a7 */ /* 0x0022a400080011ff */
[----:B--2---:R-:W-:Y:S05]  /*e430*/  @!P0 NANOSLEEP.SYNCS 0x989680 ;  /* 0x009896800000895d */ /* 0x004fea0003900000 */
[----:B------:R-:W2:Y:S02]  /*e440*/  @!P0 SYNCS.PHASECHK.TRANS64 P0, [R5+URZ+0x100], R7 ;  /* 0x00010007050085a7 */ /* 0x000ea400080010ff */
[----:B--2---:R-:W-:Y:S05]  /*e450*/  @!P0 BRA `(.L_x_167) ;  /* 0xfffffffc00f08947 */ /* 0x004fea000383ffff */
[----:B------:R-:W-:Y:S05]  /*e460*/  BRA `(.L_x_168) ;  /* 0xffffffd800007947 */ /* 0x000fea000383ffff */
.L_x_94:
[----:B------:R-:W-:Y:S02]  /*e470*/  MOV R6, UR5 ;  /* 0x0000000500067c02 */ /* 0x000fe40008000f00 */
[----:B-1----:R-:W-:Y:S02]  /*e480*/  MOV R7, UR5 ;  /* 0x0000000500077c02 */ /* 0x002fe40008000f00 */
[----:B------:R-:W-:-:S07]  /*e490*/  MOV R4, UR7 ;  /* 0x0000000700047c02 */ /* 0x000fce0008000f00 */
.L_x_169:
[----:B-1----:R1:W2:Y:S02]  /*e4a0*/  SYNCS.PHASECHK.TRANS64.TRYWAIT P1, [R4+URZ+0x150], R7 ;  /* 0x00015007040075a7 */ /* 0x0022a400080211ff */
[----:B--2---:R-:W-:Y:S05]  /*e4b0*/  @!P1 NANOSLEEP.SYNCS 0x989680 ;  /* 0x009896800000995d */ /* 0x004fea0003900000 */
[----:B------:R-:W2:Y:S02]  /*e4c0*/  @!P1 SYNCS.PHASECHK.TRANS64 P1, [R4+URZ+0x150], R7 ;  /* 0x00015007040095a7 */ /* 0x000ea400080210ff */
[----:B--2---:R-:W-:Y:S05]  /*e4d0*/  @!P1 BRA `(.L_x_169) ;  /* 0xfffffffc00f09947 */ /* 0x004fea000383ffff */
[----:B------:R-:W-:Y:S05]  /*e4e0*/  BRA `(.L_x_170) ;  /* 0xffffffd400f07947 */ /* 0x000fea000383ffff */
.L_x_95:
[----:B------:R-:W-:Y:S02]  /*e4f0*/  MOV R6, UR4 ;  /* 0x0000000400067c02 */ /* 0x000fe40008000f00 */
[----:B------:R-:W-:Y:S02]  /*e500*/  MOV R7, UR4 ;  /* 0x0000000400077c02 */ /* 0x000fe40008000f00 */
[----:B------:R-:W-:-:S07]  /*e510*/  MOV R5, UR7 ;  /* 0x0000000700057c02 */ /* 0x000fce0008000f00 */
.L_x_171:
[----:B-1----:R1:W2:Y:S02]  /*e520*/  SYNCS.PHASECHK.TRANS64.TRYWAIT P1, [R5+URZ+0x108], R7 ;  /* 0x00010807050075a7 */ /* 0x0022a400080211ff */
[----:B--2---:R-:W-:Y:S05]  /*e530*/  @!P1 NANOSLEEP.SYNCS 0x989680 ;  /* 0x009896800000995d */ /* 0x004fea0003900000 */
[----:B------:R-:W2:Y:S02]  /*e540*/  @!P1 SYNCS.PHASECHK.TRANS64 P1, [R5+URZ+0x108], R7 ;  /* 0x00010807050095a7 */ /* 0x000ea400080210ff */
[----:B--2---:R-:W-:Y:S05]  /*e550*/  @!P1 BRA `(.L_x_171) ;  /* 0xfffffffc00f09947 */ /* 0x004fea000383ffff */
[----:B------:R-:W-:Y:S05]  /*e560*/  BRA `(.L_x_172) ;  /* 0xffffffdc00d87947 */ /* 0x000fea000383ffff */
.L_x_96:
[----:B------:R-:W-:Y:S02]  /*e570*/  MOV R6, UR5 ;  /* 0x0000000500067c02 */ /* 0x000fe40008000f00 */
[----:B-1----:R-:W-:Y:S02]  /*e580*/  MOV R7, UR5 ;  /* 0x0000000500077c02 */ /* 0x002fe40008000f00 */
[----:B------:R-:W-:-:S07]  /*e590*/  MOV R4, UR7 ;  /* 0x0000000700047c02 */ /* 0x000fce0008000f00 */
.L_x_173:
[----:B-1----:R1:W2:Y:S02]  /*e5a0*/  SYNCS.PHASECHK.TRANS64.TRYWAIT P1, [R4+URZ+0x158], R7 ;  /* 0x00015807040075a7 */ /* 0x0022a400080211ff */
[----:B--2---:R-:W-:Y:S05]  /*e5b0*/  @!P1 NANOSLEEP.SYNCS 0x989680 ;  /* 0x009896800000995d */ /* 0x004fea0003900000 */
[----:B------:R-:W2:Y:S02]  /*e5c0*/  @!P1 SYNCS.PHASECHK.TRANS64 P1, [R4+URZ+0x158], R7 ;  /* 0x00015807040095a7 */ /* 0x000ea400080210ff */
[----:B--2---:R-:W-:Y:S05]  /*e5d0*/  @!P1 BRA `(.L_x_173) ;  /* 0xfffffffc00f09947 */ /* 0x004fea000383ffff */
[----:B------:R-:W-:Y:S05]  /*e5e0*/  BRA `(.L_x_174) ;  /* 0xffffffdc00cc7947 */ /* 0x000fea000383ffff */
.L_x_98:
[----:B-1----:R-:W-:Y:S02]  /*e5f0*/  MOV R4, UR4 ;  /* 0x0000000400047c02 */ /* 0x002fe40008000f00 */
[----:B------:R-:W-:Y:S02]  /*e600*/  MOV R5, UR4 ;  /* 0x0000000400057c02 */ /* 0x000fe40008000f00 */
[----:B------:R-:W-:-:S07]  /*e610*/  MOV R2, UR7 ;  /* 0x0000000700027c02 */ /* 0x000fce0008000f00 */
.L_x_175:
[----:B-1----:R1:W2:Y:S02]  /*e620*/  SYNCS.PHASECHK.TRANS64.TRYWAIT P0, [R2+URZ+0x158], R5 ;  /* 0x00015805020075a7 */ /* 0x0022a400080011ff */
[----:B--2---:R-:W-:Y:S05]  /*e630*/  @!P0 NANOSLEEP.SYNCS 0x989680 ;  /* 0x009896800000895d */ /* 0x004fea0003900000 */
[----:B------:R-:W2:Y:S02]  /*e640*/  @!P0 SYNCS.PHASECHK.TRANS64 P0, [R2+URZ+0x158], R5 ;  /* 0x00015805020085a7 */ /* 0x000ea400080010ff */
[----:B--2---:R-:W-:Y:S05]  /*e650*/  @!P0 BRA `(.L_x_175) ;  /* 0xfffffffc00f08947 */ /* 0x004fea000383ffff */
[----:B------:R-:W-:Y:S05]  /*e660*/  BRA `(.L_x_176) ;  /* 0xffffffe800d07947 */ /* 0x000fea000383ffff */
        .weak           $__internal_0_$__cuda_sm10x_tcgen05_guardrail_trap_col_being_dealloced_not_returned_by_alloc
        .type           $__internal_0_$__cuda_sm10x_tcgen05_guardrail_trap_col_being_dealloced_not_returned_by_alloc,@function
        .size           $__internal_0_$__cuda_sm10x_tcgen05_guardrail_trap_col_being_dealloced_not_returned_by_alloc,($__internal_1_$__cuda_sm10x_tcgen05_guardrail_trap_phase_invalid_during_alloc - $__internal_0_$__cuda_sm10x_tcgen05_guardrail_trap_col_being_dealloced_not_returned_by_alloc)
$__internal_0_$__cuda_sm10x_tcgen05_guardrail_trap_col_being_dealloced_not_returned_by_alloc:
[----:B------:R-:W-:Y:S05]  /*e670*/  BPT.TRAP 0x1 ;  /* 0x000000040000795c */ /* 0x000fea0000300000 */
[----:B------:R-:W-:-:S04]  /*e680*/  HFMA2 R5, -RZ, RZ, 0, 0 ;  /* 0x00000000ff057431 */ /* 0x000fc800000001ff */
[----:B------:R-:W-:Y:S05]  /*e690*/  RET.REL.NODEC R4 `(kernel_cutlass_kernel_flash_attncuteflash_fwd_sm100FlashAttentionForwardSm100_object_at__tensor0000o9611101213_tensor0000o9611101213_tensor0000o9610111213_tensor0000o9611101213_tensorptrf_0) ;  /* 0xffffff1804587950 */ /* 0x000fea0003c3ffff */
        .weak           $__internal_1_$__cuda_sm10x_tcgen05_guardrail_trap_phase_invalid_during_alloc
        .type           $__internal_1_$__cuda_sm10x_tcgen05_guardrail_trap_phase_invalid_during_alloc,@function
        .size           $__internal_1_$__cuda_sm10x_tcgen05_guardrail_trap_phase_invalid_during_alloc,($__internal_2_$__cuda_sm10x_tcgen05_guardrail_trap_unallocated_columns_being_dealloced - $__internal_1_$__cuda_sm10x_tcgen05_guardrail_trap_phase_invalid_during_alloc)
$__internal_1_$__cuda_sm10x_tcgen05_guardrail_trap_phase_invalid_during_alloc:
[----:B------:R-:W-:Y:S05]  /*e6a0*/  BPT.TRAP 0x1 ;  /* 0x000000040000795c */ /* 0x000fea0000300000 */
[----:B------:R-:W-:-:S04]  /*e6b0*/  MOV R5, 0x0 ;  /* 0x0000000000057802 */ /* 0x000fc80000000f00 */
[----:B------:R-:W-:Y:S05]  /*e6c0*/  RET.REL.NODEC R4 `(kernel_cutlass_kernel_flash_attncuteflash_fwd_sm100FlashAttentionForwardSm100_object_at__tensor0000o9611101213_tensor0000o9611101213_tensor0000o9610111213_tensor0000o9611101213_tensorptrf_0) ;  /* 0xffffff18044c7950 */ /* 0x000fea0003c3ffff */
        .weak           $__internal_2_$__cuda_sm10x_tcgen05_guardrail_trap_unallocated_columns_being_dealloced
        .type           $__internal_2_$__cuda_sm10x_tcgen05_guardrail_trap_unallocated_columns_being_dealloced,@function
        .size           $__internal_2_$__cuda_sm10x_tcgen05_guardrail_trap_unallocated_columns_being_dealloced,(.L_x_180 - $__internal_2_$__cuda_sm10x_tcgen05_guardrail_trap_unallocated_columns_being_dealloced)
$__internal_2_$__cuda_sm10x_tcgen05_guardrail_trap_unallocated_columns_being_dealloced:
[----:B------:R-:W-:Y:S05]  /*e6d0*/  BPT.TRAP 0x1 ;  /* 0x000000040000795c */ /* 0x000fea0000300000 */
[----:B------:R-:W-:-:S04]  /*e6e0*/  HFMA2 R5, -RZ, RZ, 0, 0 ;  /* 0x00000000ff057431 */ /* 0x000fc800000001ff */
[----:B------:R-:W-:Y:S05]  /*e6f0*/  RET.REL.NODEC R4 `(kernel_cutlass_kernel_flash_attncuteflash_fwd_sm100FlashAttentionForwardSm100_object_at__tensor0000o9611101213_tensor0000o9611101213_tensor0000o9610111213_tensor0000o9611101213_tensorptrf_0) ;  /* 0xffffff1804407950 */ /* 0x000fea0003c3ffff */
.L_x_177:
[----:B------:R-:W-:-:S00]  /*e700*/  BRA `(.L_x_177) ;  /* 0xfffffffc00fc7947 */ /* 0x000fc0000383ffff */
[----:B------:R-:W-:-:S00]  /*e710*/  NOP ;  /* 0x0000000000007918 */ /* 0x000fc00000000000 */
        /* <DEDUP_REMOVED lines=14> */
.L_x_180:


//--------------------- .nv.shared.kernel_cutlass_kernel_flash_attncuteflash_fwd_sm100FlashAttentionForwardSm100_object_at__tensor0000o9611101213_tensor0000o9611101213_tensor0000o9610111213_tensor0000o9611101213_tensorptrf_0 --------------------------
	.section	.nv.shared.kernel_cutlass_kernel_flash_attncuteflash_fwd_sm100FlashAttentionForwardSm100_object_at__tensor0000o9611101213_tensor0000o9611101213_tensor0000o9610111213_tensor0000o9611101213_tensorptrf_0,"aw",@nobits
	.sectionflags	@""
	.align	1024
	.zero		1024


//--------------------- .nv.shared.reserved.0     --------------------------
	.section	.nv.shared.reserved.0,"aw",@nobits
	.align	8
	.weak		__nv_reservedSMEM_offset_0_alias
	.size		__nv_reservedSMEM_offset_0_alias, 0, 64
	.other		__nv_reservedSMEM_offset_0_alias,@"STO_CUDA_RESERVED_SHARED STV_DEFAULT"
__nv_reservedSMEM_offset_0_alias:
	.zero		0
.nv.shared.reserved.0:
	.zero		64
	.weak		__nv_reservedSMEM_allocation_phase
	.type		__nv_reservedSMEM_allocation_phase,@object
	.size		__nv_reservedSMEM_allocation_phase,(.L_0 - __nv_reservedSMEM_allocation_phase)
__nv_reservedSMEM_allocation_phase:
	.zero		1
.L_0:
	.zero		7
	.weak		__nv_reservedSMEM_devtool_atexit_pc
	.type		__nv_reservedSMEM_devtool_atexit_pc,@object
	.size		__nv_reservedSMEM_devtool_atexit_pc,(__nv_reservedSMEM_allocation_mask - __nv_reservedSMEM_devtool_atexit_pc)
__nv_reservedSMEM_devtool_atexit_pc:
	.zero		8
	.weak		__nv_reservedSMEM_allocation_mask
	.type		__nv_reservedSMEM_allocation_mask,@object
	.size		__nv_reservedSMEM_allocation_mask,(.L_2 - __nv_reservedSMEM_allocation_mask)
__nv_reservedSMEM_allocation_mask:
	.zero		4
.L_2:
	.zero		4
	.weak		__nv_reservedSMEM_tmem_allocation_pipeline_mbarrier
	.type		__nv_reservedSMEM_tmem_allocation_pipeline_mbarrier,@object
	.size		__nv_reservedSMEM_tmem_allocation_pipeline_mbarrier,(__nv_reservedSMEM_tmem_allocation_pipeline_mbarrier_parity - __nv_reservedSMEM_tmem_allocation_pipeline_mbarrier)
__nv_reservedSMEM_tmem_allocation_pipeline_mbarrier:
	.zero		8
	.weak		__nv_reservedSMEM_tmem_allocation_pipeline_mbarrier_parity
	.type		__nv_reservedSMEM_tmem_allocation_pipeline_mbarrier_parity,@object
	.size		__nv_reservedSMEM_tmem_allocation_pipeline_mbarrier_parity,(.L_4 - __nv_reservedSMEM_tmem_allocation_pipeline_mbarrier_parity)
__nv_reservedSMEM_tmem_allocation_pipeline_mbarrier_parity:
	.zero		4
.L_4:


//--------------------- .nv.constant0.kernel_cutlass_kernel_flash_attncuteflash_fwd_sm100FlashAttentionForwardSm100_object_at__tensor0000o9611101213_tensor0000o9611101213_tensor0000o9610111213_tensor0000o9611101213_tensorptrf_0 --------------------------
	.section	.nv.constant0.kernel_cutlass_kernel_flash_attncuteflash_fwd_sm100FlashAttentionForwardSm100_object_at__tensor0000o9611101213_tensor0000o9611101213_tensor0000o9610111213_tensor0000o9611101213_tensorptrf_0,"a",@progbits
	.sectionflags	@""
	.align	4
.nv.constant0.kernel_cutlass_kernel_flash_attncuteflash_fwd_sm100FlashAttentionForwardSm100_object_at__tensor0000o9611101213_tensor0000o9611101213_tensor0000o9610111213_tensor0000o9611101213_tensorptrf_0:
	.zero		1580


//--------------------- SYMBOLS --------------------------

	.type		.nv.reservedSmem.offset0,@object
	.size		.nv.reservedSmem.offset0,0x4
	.type		.nv.reservedSmem.cap,@object
	.size		.nv.reservedSmem.cap,0x4
